	.target	sm_100a

	.elftype	@"ET_EXEC"


//--------------------- .note.nv.tkinfo           --------------------------
	.section	.note.nv.tkinfo,"",@"SHT_NOTE"
	.sectionflags	@"SHF_NOTE_NV_TKINFO"
	.tkinfo
        /*0018*/ 	.word	0x00000002
        /*0030*/ 	.string	""
        /*0030*/ 	.string	"ptxas"
        /*0030*/ 	.string	"Cuda compilation tools, release 13.0, V13.0.88"
        /*0030*/ 	.string	"Build cuda_13.0.r13.0/compiler.36424714_0"
        /*0030*/ 	.string	"-arch sm_100a -m 64 "



//--------------------- .note.nv.cuinfo           --------------------------
	.section	.note.nv.cuinfo,"",@"SHT_NOTE"
	.sectionflags	@"SHF_NOTE_NV_CUINFO"
        /*0018*/ 	.short	0x0002
        /*001a*/ 	.short	0x0064
        /*001c*/ 	.short	0x0082
	.zero		2


//--------------------- .nv.info                  --------------------------
	.section	.nv.info,"",@"SHT_CUDA_INFO"
	.align	4


	//----- nvinfo : EIATTR_REGCOUNT
	.align		4
        /*0000*/ 	.byte	0x04, 0x2f
        /*0002*/ 	.short	(.L_19 - .L_18)
	.align		4
.L_18:
        /*0004*/ 	.word	index@(_ZN7cutlass13device_kernelINS_4gemm6kernel13GemmUniversalIN4cute5tupleIJiiiiEEENS1_10collective13CollectiveMmaINS1_46MainloopSm100TmaUmmaWarpSpecializedBlockScaledILi3ELi2ELi2ENS5_IJNS4_1CILi8EEENSA_ILi1EEESC_EEEEENS5_IJNSA_ILi128EEESF_NSA_ILi256EEEEEENS5_IJNS_12float_e5m2_tENS_13float_ue8m0_tEEEENS5_IJNS5_IJlSC_lEEENS4_6LayoutINS5_IJNS5_IJNS5_IJNSA_ILi32EEENSA_ILi4EEEEEEiEEESQ_NS5_IJSC_iEEEEEENS5_IJNS5_IJNS5_IJNSA_ILi16EEESO_EEEiEEENS5_IJNS5_IJNSA_ILi0EEESC_EEENSA_ILi512EEEEEENS5_IJSW_iEEEEEEEEEEESK_S13_NS4_8TiledMMAINS4_8MMA_AtomIJNS4_21SM100_MMA_MXF8F6F4_SSISI_SI_fSJ_Li128ELi128ELNS4_4UMMA5MajorE0ELS18_0ELNS17_7ScaleInE0ELS19_0EEEEEENSM_INS5_IJSC_SC_SC_EEENS5_IJSW_SW_SW_EEEEENS5_IJNS4_10UnderscoreES1F_S1F_EEEEENS5_IJNS4_13SM90_TMA_LOADES1I_EEENS5_IJNS4_14ComposedLayoutINS4_7SwizzleILi3ELi4ELi3EEENS4_18smem_ptr_flag_bitsILi8EEENSM_INS5_IJSB_SF_EEENS5_IJSF_SC_EEEEEEENSM_INS5_IJNS5_IJNS5_IJSP_SC_EEENS5_IJSN_SC_EEEEEESC_NS5_IJSO_NSA_ILi2EEEEEEEEENS5_IJNS5_IJNS5_IJSU_SY_EEESX_EEESW_NS5_IJSC_SY_EEEEEEEEEEEvNS4_8identityENS5_IJNS4_23SM90_TMA_LOAD_MULTICASTES26_EEES24_vS25_EENS_8epilogue10collective18CollectiveEpilogueINS29_23Sm100TmaWarpSpecializedILi4ELi2ELi16ELb1ELb0EEEJNS5_IJNSA_ILi64EEESF_SG_EEENS5_IJNSM_IS2E_SC_EENSM_INS5_IJST_S1W_EEENS5_IJSC_S2E_EEEEEEEENS_10bfloat16_tESL_S2L_SL_NS29_6fusion15FusionCallbacksIS2D_NS2M_17LinearCombinationIS2L_fS2L_fLNS_15FloatRoundStyleE2EEES2F_S2K_JEEENS4_5SM1004TMEM4LOAD26SM100_TMEM_LOAD_32dp32b16xES1I_NS1K_INS1L_ILi1ELi4ELi3EEENS1N_ILi16EEENSM_INS5_IJSB_ST_EEENS5_IJST_SC_EEEEEEENS4_39AutoVectorizingCopyWithAssumedAlignmentILi128EEENS4_14SM90_TMA_STOREES31_S33_S33_EEEvvEEEEvNT_6ParamsE)
        /*0008*/ 	.word	0x0000007b


	//----- nvinfo : EIATTR_FRAME_SIZE
	.align		4
.L_19:
        /*000c*/ 	.byte	0x04, 0x11
        /*000e*/ 	.short	(.L_21 - .L_20)
	.align		4
.L_20:
        /*0010*/ 	.word	index@($__internal_2_$__cuda_sm10x_tcgen05_guardrail_trap_unallocated_columns_being_dealloced)
        /*0014*/ 	.word	0x00000000


	//----- nvinfo : EIATTR_FRAME_SIZE
	.align		4
.L_21:
        /*0018*/ 	.byte	0x04, 0x11
        /*001a*/ 	.short	(.L_23 - .L_22)
	.align		4
.L_22:
        /*001c*/ 	.word	index@($__internal_1_$__cuda_sm10x_tcgen05_guardrail_trap_phase_invalid_during_alloc)
        /*0020*/ 	.word	0x00000000


	//----- nvinfo : EIATTR_FRAME_SIZE
	.align		4
.L_23:
        /*0024*/ 	.byte	0x04, 0x11
        /*0026*/ 	.short	(.L_25 - .L_24)
	.align		4
.L_24:
        /*0028*/ 	.word	index@($__internal_0_$__cuda_sm10x_tcgen05_guardrail_trap_col_being_dealloced_not_returned_by_alloc)
        /*002c*/ 	.word	0x00000000


	//----- nvinfo : EIATTR_FRAME_SIZE
	.align		4
.L_25:
        /*0030*/ 	.byte	0x04, 0x11
        /*0032*/ 	.short	(.L_27 - .L_26)
	.align		4
.L_26:
        /*0034*/ 	.word	index@(_ZN7cutlass13device_kernelINS_4gemm6kernel13GemmUniversalIN4cute5tupleIJiiiiEEENS1_10collective13CollectiveMmaINS1_46MainloopSm100TmaUmmaWarpSpecializedBlockScaledILi3ELi2ELi2ENS5_IJNS4_1CILi8EEENSA_ILi1EEESC_EEEEENS5_IJNSA_ILi128EEESF_NSA_ILi256EEEEEENS5_IJNS_12float_e5m2_tENS_13float_ue8m0_tEEEENS5_IJNS5_IJlSC_lEEENS4_6LayoutINS5_IJNS5_IJNS5_IJNSA_ILi32EEENSA_ILi4EEEEEEiEEESQ_NS5_IJSC_iEEEEEENS5_IJNS5_IJNS5_IJNSA_ILi16EEESO_EEEiEEENS5_IJNS5_IJNSA_ILi0EEESC_EEENSA_ILi512EEEEEENS5_IJSW_iEEEEEEEEEEESK_S13_NS4_8TiledMMAINS4_8MMA_AtomIJNS4_21SM100_MMA_MXF8F6F4_SSISI_SI_fSJ_Li128ELi128ELNS4_4UMMA5MajorE0ELS18_0ELNS17_7ScaleInE0ELS19_0EEEEEENSM_INS5_IJSC_SC_SC_EEENS5_IJSW_SW_SW_EEEEENS5_IJNS4_10UnderscoreES1F_S1F_EEEEENS5_IJNS4_13SM90_TMA_LOADES1I_EEENS5_IJNS4_14ComposedLayoutINS4_7SwizzleILi3ELi4ELi3EEENS4_18smem_ptr_flag_bitsILi8EEENSM_INS5_IJSB_SF_EEENS5_IJSF_SC_EEEEEEENSM_INS5_IJNS5_IJNS5_IJSP_SC_EEENS5_IJSN_SC_EEEEEESC_NS5_IJSO_NSA_ILi2EEEEEEEEENS5_IJNS5_IJNS5_IJSU_SY_EEESX_EEESW_NS5_IJSC_SY_EEEEEEEEEEEvNS4_8identityENS5_IJNS4_23SM90_TMA_LOAD_MULTICASTES26_EEES24_vS25_EENS_8epilogue10collective18CollectiveEpilogueINS29_23Sm100TmaWarpSpecializedILi4ELi2ELi16ELb1ELb0EEEJNS5_IJNSA_ILi64EEESF_SG_EEENS5_IJNSM_IS2E_SC_EENSM_INS5_IJST_S1W_EEENS5_IJSC_S2E_EEEEEEEENS_10bfloat16_tESL_S2L_SL_NS29_6fusion15FusionCallbacksIS2D_NS2M_17LinearCombinationIS2L_fS2L_fLNS_15FloatRoundStyleE2EEES2F_S2K_JEEENS4_5SM1004TMEM4LOAD26SM100_TMEM_LOAD_32dp32b16xES1I_NS1K_INS1L_ILi1ELi4ELi3EEENS1N_ILi16EEENSM_INS5_IJSB_ST_EEENS5_IJST_SC_EEEEEEENS4_39AutoVectorizingCopyWithAssumedAlignmentILi128EEENS4_14SM90_TMA_STOREES31_S33_S33_EEEvvEEEEvNT_6ParamsE)
        /*0038*/ 	.word	0x00000000


	//----- nvinfo : EIATTR_MIN_STACK_SIZE
	.align		4
.L_27:
        /*003c*/ 	.byte	0x04, 0x12
        /*003e*/ 	.short	(.L_29 - .L_28)
	.align		4
.L_28:
        /*0040*/ 	.word	index@(_ZN7cutlass13device_kernelINS_4gemm6kernel13GemmUniversalIN4cute5tupleIJiiiiEEENS1_10collective13CollectiveMmaINS1_46MainloopSm100TmaUmmaWarpSpecializedBlockScaledILi3ELi2ELi2ENS5_IJNS4_1CILi8EEENSA_ILi1EEESC_EEEEENS5_IJNSA_ILi128EEESF_NSA_ILi256EEEEEENS5_IJNS_12float_e5m2_tENS_13float_ue8m0_tEEEENS5_IJNS5_IJlSC_lEEENS4_6LayoutINS5_IJNS5_IJNS5_IJNSA_ILi32EEENSA_ILi4EEEEEEiEEESQ_NS5_IJSC_iEEEEEENS5_IJNS5_IJNS5_IJNSA_ILi16EEESO_EEEiEEENS5_IJNS5_IJNSA_ILi0EEESC_EEENSA_ILi512EEEEEENS5_IJSW_iEEEEEEEEEEESK_S13_NS4_8TiledMMAINS4_8MMA_AtomIJNS4_21SM100_MMA_MXF8F6F4_SSISI_SI_fSJ_Li128ELi128ELNS4_4UMMA5MajorE0ELS18_0ELNS17_7ScaleInE0ELS19_0EEEEEENSM_INS5_IJSC_SC_SC_EEENS5_IJSW_SW_SW_EEEEENS5_IJNS4_10UnderscoreES1F_S1F_EEEEENS5_IJNS4_13SM90_TMA_LOADES1I_EEENS5_IJNS4_14ComposedLayoutINS4_7SwizzleILi3ELi4ELi3EEENS4_18smem_ptr_flag_bitsILi8EEENSM_INS5_IJSB_SF_EEENS5_IJSF_SC_EEEEEEENSM_INS5_IJNS5_IJNS5_IJSP_SC_EEENS5_IJSN_SC_EEEEEESC_NS5_IJSO_NSA_ILi2EEEEEEEEENS5_IJNS5_IJNS5_IJSU_SY_EEESX_EEESW_NS5_IJSC_SY_EEEEEEEEEEEvNS4_8identityENS5_IJNS4_23SM90_TMA_LOAD_MULTICASTES26_EEES24_vS25_EENS_8epilogue10collective18CollectiveEpilogueINS29_23Sm100TmaWarpSpecializedILi4ELi2ELi16ELb1ELb0EEEJNS5_IJNSA_ILi64EEESF_SG_EEENS5_IJNSM_IS2E_SC_EENSM_INS5_IJST_S1W_EEENS5_IJSC_S2E_EEEEEEEENS_10bfloat16_tESL_S2L_SL_NS29_6fusion15FusionCallbacksIS2D_NS2M_17LinearCombinationIS2L_fS2L_fLNS_15FloatRoundStyleE2EEES2F_S2K_JEEENS4_5SM1004TMEM4LOAD26SM100_TMEM_LOAD_32dp32b16xES1I_NS1K_INS1L_ILi1ELi4ELi3EEENS1N_ILi16EEENSM_INS5_IJSB_ST_EEENS5_IJST_SC_EEEEEEENS4_39AutoVectorizingCopyWithAssumedAlignmentILi128EEENS4_14SM90_TMA_STOREES31_S33_S33_EEEvvEEEEvNT_6ParamsE)
        /*0044*/ 	.word	0x00000000
.L_29:


//--------------------- .nv.compat                --------------------------
	.section	.nv.compat,"",@"SHT_CUDA_COMPAT_INFO"
	.align	4
        /*0000*/ 	.byte	0x02, 0x09, 0x01, 0x00, 0x02, 0x02, 0x02, 0x00, 0x02, 0x05, 0x05, 0x00, 0x03, 0x07, 0x01, 0x01
        /*0010*/ 	.byte	0x02, 0x03, 0x01, 0x00, 0x02, 0x06, 0x01, 0x00, 0x04, 0x0b, 0x08, 0x00, 0x09, 0x00, 0x00, 0x00
        /*0020*/ 	.byte	0x00, 0x00, 0x00, 0x00


//--------------------- .nv.info._ZN7cutlass13device_kernelINS_4gemm6kernel13GemmUniversalIN4cute5tupleIJiiiiEEENS1_10collective13CollectiveMmaINS1_46MainloopSm100TmaUmmaWarpSpecializedBlockScaledILi3ELi2ELi2ENS5_IJNS4_1CILi8EEENSA_ILi1EEESC_EEEEENS5_IJNSA_ILi128EEESF_NSA_ILi256EEEEEENS5_IJNS_12float_e5m2_tENS_13float_ue8m0_tEEEENS5_IJNS5_IJlSC_lEEENS4_6LayoutINS5_IJNS5_IJNS5_IJNSA_ILi32EEENSA_ILi4EEEEEEiEEESQ_NS5_IJSC_iEEEEEENS5_IJNS5_IJNS5_IJNSA_ILi16EEESO_EEEiEEENS5_IJNS5_IJNSA_ILi0EEESC_EEENSA_ILi512EEEEEENS5_IJSW_iEEEEEEEEEEESK_S13_NS4_8TiledMMAINS4_8MMA_AtomIJNS4_21SM100_MMA_MXF8F6F4_SSISI_SI_fSJ_Li128ELi128ELNS4_4UMMA5MajorE0ELS18_0ELNS17_7ScaleInE0ELS19_0EEEEEENSM_INS5_IJSC_SC_SC_EEENS5_IJSW_SW_SW_EEEEENS5_IJNS4_10UnderscoreES1F_S1F_EEEEENS5_IJNS4_13SM90_TMA_LOADES1I_EEENS5_IJNS4_14ComposedLayoutINS4_7SwizzleILi3ELi4ELi3EEENS4_18smem_ptr_flag_bitsILi8EEENSM_INS5_IJSB_SF_EEENS5_IJSF_SC_EEEEEEENSM_INS5_IJNS5_IJNS5_IJSP_SC_EEENS5_IJSN_SC_EEEEEESC_NS5_IJSO_NSA_ILi2EEEEEEEEENS5_IJNS5_IJNS5_IJSU_SY_EEESX_EEESW_NS5_IJSC_SY_EEEEEEEEEEEvNS4_8identityENS5_IJNS4_23SM90_TMA_LOAD_MULTICASTES26_EEES24_vS25_EENS_8epilogue10collective18CollectiveEpilogueINS29_23Sm100TmaWarpSpecializedILi4ELi2ELi16ELb1ELb0EEEJNS5_IJNSA_ILi64EEESF_SG_EEENS5_IJNSM_IS2E_SC_EENSM_INS5_IJST_S1W_EEENS5_IJSC_S2E_EEEEEEEENS_10bfloat16_tESL_S2L_SL_NS29_6fusion15FusionCallbacksIS2D_NS2M_17LinearCombinationIS2L_fS2L_fLNS_15FloatRoundStyleE2EEES2F_S2K_JEEENS4_5SM1004TMEM4LOAD26SM100_TMEM_LOAD_32dp32b16xES1I_NS1K_INS1L_ILi1ELi4ELi3EEENS1N_ILi16EEENSM_INS5_IJSB_ST_EEENS5_IJST_SC_EEEEEEENS4_39AutoVectorizingCopyWithAssumedAlignmentILi128EEENS4_14SM90_TMA_STOREES31_S33_S33_EEEvvEEEEvNT_6ParamsE --------------------------
	.section	.nv.info._ZN7cutlass13device_kernelINS_4gemm6kernel13GemmUniversalIN4cute5tupleIJiiiiEEENS1_10collective13CollectiveMmaINS1_46MainloopSm100TmaUmmaWarpSpecializedBlockScaledILi3ELi2ELi2ENS5_IJNS4_1CILi8EEENSA_ILi1EEESC_EEEEENS5_IJNSA_ILi128EEESF_NSA_ILi256EEEEEENS5_IJNS_12float_e5m2_tENS_13float_ue8m0_tEEEENS5_IJNS5_IJlSC_lEEENS4_6LayoutINS5_IJNS5_IJNS5_IJNSA_ILi32EEENSA_ILi4EEEEEEiEEESQ_NS5_IJSC_iEEEEEENS5_IJNS5_IJNS5_IJNSA_ILi16EEESO_EEEiEEENS5_IJNS5_IJNSA_ILi0EEESC_EEENSA_ILi512EEEEEENS5_IJSW_iEEEEEEEEEEESK_S13_NS4_8TiledMMAINS4_8MMA_AtomIJNS4_21SM100_MMA_MXF8F6F4_SSISI_SI_fSJ_Li128ELi128ELNS4_4UMMA5MajorE0ELS18_0ELNS17_7ScaleInE0ELS19_0EEEEEENSM_INS5_IJSC_SC_SC_EEENS5_IJSW_SW_SW_EEEEENS5_IJNS4_10UnderscoreES1F_S1F_EEEEENS5_IJNS4_13SM90_TMA_LOADES1I_EEENS5_IJNS4_14ComposedLayoutINS4_7SwizzleILi3ELi4ELi3EEENS4_18smem_ptr_flag_bitsILi8EEENSM_INS5_IJSB_SF_EEENS5_IJSF_SC_EEEEEEENSM_INS5_IJNS5_IJNS5_IJSP_SC_EEENS5_IJSN_SC_EEEEEESC_NS5_IJSO_NSA_ILi2EEEEEEEEENS5_IJNS5_IJNS5_IJSU_SY_EEESX_EEESW_NS5_IJSC_SY_EEEEEEEEEEEvNS4_8identityENS5_IJNS4_23SM90_TMA_LOAD_MULTICASTES26_EEES24_vS25_EENS_8epilogue10collective18CollectiveEpilogueINS29_23Sm100TmaWarpSpecializedILi4ELi2ELi16ELb1ELb0EEEJNS5_IJNSA_ILi64EEESF_SG_EEENS5_IJNSM_IS2E_SC_EENSM_INS5_IJST_S1W_EEENS5_IJSC_S2E_EEEEEEEENS_10bfloat16_tESL_S2L_SL_NS29_6fusion15FusionCallbacksIS2D_NS2M_17LinearCombinationIS2L_fS2L_fLNS_15FloatRoundStyleE2EEES2F_S2K_JEEENS4_5SM1004TMEM4LOAD26SM100_TMEM_LOAD_32dp32b16xES1I_NS1K_INS1L_ILi1ELi4ELi3EEENS1N_ILi16EEENSM_INS5_IJSB_ST_EEENS5_IJST_SC_EEEEEEENS4_39AutoVectorizingCopyWithAssumedAlignmentILi128EEENS4_14SM90_TMA_STOREES31_S33_S33_EEEvvEEEEvNT_6ParamsE,"",@"SHT_CUDA_INFO"
	.sectionflags	@""
	.align	4


	//----- nvinfo : EIATTR_CUDA_API_VERSION
	.align		4
        /*0000*/ 	.byte	0x04, 0x37
        /*0002*/ 	.short	(.L_31 - .L_30)
.L_30:
        /*0004*/ 	.word	0x00000082


	//----- nvinfo : EIATTR_KPARAM_INFO
	.align		4
.L_31:
        /*0008*/ 	.byte	0x04, 0x17
        /*000a*/ 	.short	(.L_33 - .L_32)
.L_32:
        /*000c*/ 	.word	0x00000000
        /*0010*/ 	.short	0x0000
        /*0012*/ 	.short	0x0000
        /*0014*/ 	.byte	0x00, 0xf0, 0x01, 0x30


	//----- nvinfo : EIATTR_AT_ENTRY_FRAGMENTS
	.align		4
.L_33:
        /*0018*/ 	.byte	0x04, 0x4f
        /*001a*/ 	.short	(.L_35 - .L_34)


	//   ....[0]....
.L_34:
        /*001c*/ 	.word	0x00000006


	//----- nvinfo : EIATTR_RESERVED_SMEM_USED
	.align		4
.L_35:
        /*0020*/ 	.byte	0x01, 0x41
	.zero		2


	//----- nvinfo : EIATTR_SPARSE_MMA_MASK
	.align		4
        /*0024*/ 	.byte	0x03, 0x50
        /*0026*/ 	.short	0x0000


	//----- nvinfo : EIATTR_TCGEN05_1CTA_USED
	.align		4
        /*0028*/ 	.byte	0x01, 0x51
	.zero		2


	//----- nvinfo : EIATTR_MAXREG_COUNT
	.align		4
        /*002c*/ 	.byte	0x03, 0x1b
        /*002e*/ 	.short	0x00ff


	//----- nvinfo : EIATTR_NUM_BARRIERS
	.align		4
        /*0030*/ 	.byte	0x02, 0x4c
        /*0032*/ 	.byte	0x07
	.zero		1


	//----- nvinfo : EIATTR_EXTERNS
	.align		4
        /*0034*/ 	.byte	0x04, 0x0f
        /*0036*/ 	.short	(.L_37 - .L_36)


	//   ....[0]....
	.align		4
.L_36:
        /*0038*/ 	.word	index@(__assertfail)


	//----- nvinfo : EIATTR_MERCURY_ISA_VERSION
	.align		4
.L_37:
        /*003c*/ 	.byte	0x03, 0x5f
        /*003e*/ 	.short	0x0101


	//----- nvinfo : EIATTR_INT_WARP_WIDE_INSTR_OFFSETS
	.align		4
        /*0040*/ 	.byte	0x04, 0x31
        /*0042*/ 	.short	(.L_39 - .L_38)


	//   ....[0]....
.L_38:
        /*0044*/ 	.word	0x000026e0


	//   ....[1]....
        /*0048*/ 	.word	0x000048c0


	//   ....[2]....
        /*004c*/ 	.word	0x000048f0


	//   ....[3]....
        /*0050*/ 	.word	0x00004910


	//   ....[4]....
        /*0054*/ 	.word	0x00005220


	//   ....[5]....
        /*0058*/ 	.word	0x00005240


	//   ....[6]....
        /*005c*/ 	.word	0x000052b0


	//   ....[7]....
        /*0060*/ 	.word	0x000053d0


	//   ....[8]....
        /*0064*/ 	.word	0x000053f0


	//   ....[9]....
        /*0068*/ 	.word	0x000054b0


	//   ....[10]....
        /*006c*/ 	.word	0x000055b0


	//   ....[11]....
        /*0070*/ 	.word	0x000055f0


	//   ....[12]....
        /*0074*/ 	.word	0x00005690


	//   ....[13]....
        /*0078*/ 	.word	0x00005790


	//   ....[14]....
        /*007c*/ 	.word	0x000057b0


	//   ....[15]....
        /*0080*/ 	.word	0x00005880


	//   ....[16]....
        /*0084*/ 	.word	0x00005980


	//   ....[17]....
        /*0088*/ 	.word	0x000059c0


	//   ....[18]....
        /*008c*/ 	.word	0x00005a80


	//   ....[19]....
        /*0090*/ 	.word	0x00005b60


	//   ....[20]....
        /*0094*/ 	.word	0x00005b80


	//   ....[21]....
        /*0098*/ 	.word	0x00005c40


	//   ....[22]....
        /*009c*/ 	.word	0x00005d40


	//   ....[23]....
        /*00a0*/ 	.word	0x00005db0


	//   ....[24]....
        /*00a4*/ 	.word	0x00005e80


	//   ....[25]....
        /*00a8*/ 	.word	0x00006010


	//   ....[26]....
        /*00ac*/ 	.word	0x00006020


	//   ....[27]....
        /*00b0*/ 	.word	0x00006120


	//----- nvinfo : EIATTR_COOP_GROUP_MASK_REGIDS
	.align		4
.L_39:
        /*00b4*/ 	.byte	0x04, 0x29
        /*00b6*/ 	.short	(.L_41 - .L_40)


	//   ....[0]....
.L_40:
        /*00b8*/ 	.word	0xffffffff


	//   ....[1]....
        /*00bc*/ 	.word	0xffffffff


	//   ....[2]....
        /*00c0*/ 	.word	0xffffffff


	//   ....[3]....
        /*00c4*/ 	.word	0xffffffff


	//   ....[4]....
        /*00c8*/ 	.word	0xffffffff


	//   ....[5]....
        /*00cc*/ 	.word	0xffffffff


	//   ....[6]....
        /*00d0*/ 	.word	0xffffffff


	//   ....[7]....
        /*00d4*/ 	.word	0xffffffff


	//   ....[8]....
        /*00d8*/ 	.word	0xffffffff


	//   ....[9]....
        /*00dc*/ 	.word	0xffffffff


	//   ....[10]....
        /*00e0*/ 	.word	0xffffffff


	//   ....[11]....
        /*00e4*/ 	.word	0xffffffff


	//   ....[12]....
        /*00e8*/ 	.word	0xffffffff


	//   ....[13]....
        /*00ec*/ 	.word	0xffffffff


	//----- nvinfo : EIATTR_COOP_GROUP_INSTR_OFFSETS
	.align		4
.L_41:
        /*00f0*/ 	.byte	0x04, 0x28
        /*00f2*/ 	.short	(.L_43 - .L_42)


	//   ....[0]....
.L_42:
        /*00f4*/ 	.word	0x00000090


	//   ....[1]....
        /*00f8*/ 	.word	0x00000530


	//   ....[2]....
        /*00fc*/ 	.word	0x000006b0


	//   ....[3]....
        /*0100*/ 	.word	0x00000850


	//   ....[4]....
        /*0104*/ 	.word	0x00000950


	//   ....[5]....
        /*0108*/ 	.word	0x00000ac0


	//   ....[6]....
        /*010c*/ 	.word	0x00000c20


	//   ....[7]....
        /*0110*/ 	.word	0x00000dd0


	//   ....[8]....
        /*0114*/ 	.word	0x000025c0


	//   ....[9]....
        /*0118*/ 	.word	0x00003330


	//   ....[10]....
        /*011c*/ 	.word	0x00003540


	//   ....[11]....
        /*0120*/ 	.word	0x00003570


	//   ....[12]....
        /*0124*/ 	.word	0x000047a0


	//   ....[13]....
        /*0128*/ 	.word	0x000049d0


	//----- nvinfo : EIATTR_VRC_CTA_INIT_COUNT
	.align		4
.L_43:
        /*012c*/ 	.byte	0x02, 0x4a
        /*012e*/ 	.byte	0x80
	.zero		1


	//----- nvinfo : EIATTR_SYSCALL_OFFSETS
	.align		4
        /*0130*/ 	.byte	0x04, 0x46
        /*0132*/ 	.short	(.L_45 - .L_44)


	//   ....[0]....
.L_44:
        /*0134*/ 	.word	0x00006c40


	//   ....[1]....
        /*0138*/ 	.word	0x00006d30


	//   ....[2]....
        /*013c*/ 	.word	0x00007620


	//   ....[3]....
        /*0140*/ 	.word	0x00007790


	//   ....[4]....
        /*0144*/ 	.word	0x000084b0


	//   ....[5]....
        /*0148*/ 	.word	0x00008620


	//   ....[6]....
        /*014c*/ 	.word	0x00009330


	//   ....[7]....
        /*0150*/ 	.word	0x000094a0


	//   ....[8]....
        /*0154*/ 	.word	0x0000a1e0


	//   ....[9]....
        /*0158*/ 	.word	0x0000a350


	//   ....[10]....
        /*015c*/ 	.word	0x0000b0b0


	//   ....[11]....
        /*0160*/ 	.word	0x0000b220


	//   ....[12]....
        /*0164*/ 	.word	0x0000bf80


	//   ....[13]....
        /*0168*/ 	.word	0x0000c0f0


	//   ....[14]....
        /*016c*/ 	.word	0x0000ce50


	//   ....[15]....
        /*0170*/ 	.word	0x0000cfc0


	//   ....[16]....
        /*0174*/ 	.word	0x0000dcb0


	//   ....[17]....
        /*0178*/ 	.word	0x0000de20


	//----- nvinfo : EIATTR_MBARRIER_INSTR_OFFSETS
	.align		4
.L_45:
        /*017c*/ 	.byte	0x04, 0x39
        /*017e*/ 	.short	(.L_47 - .L_46)


	//   ....[0]....
.L_46:
        /*0180*/ 	.word	0x00000640
        /*0184*/ 	.word	0x000000ff
        /*0188*/ 	.word	0x00000000
        /*018c*/ 	.short	0x0100
        /*018e*/ 	.byte	0x04
	.zero		1


	//   ....[1]....
        /*0190*/ 	.word	0x00000650
        /*0194*/ 	.word	0x000000ff
        /*0198*/ 	.word	0x00000018
        /*019c*/ 	.short	0x0100
        /*019e*/ 	.byte	0x04
	.zero		1


	//   ....[2]....
        /*01a0*/ 	.word	0x00000660
        /*01a4*/ 	.word	0x000000ff
        /*01a8*/ 	.word	0x00000008
        /*01ac*/ 	.short	0x0100
        /*01ae*/ 	.byte	0x04
	.zero		1


	//   ....[3]....
        /*01b0*/ 	.word	0x00000670
        /*01b4*/ 	.word	0x000000ff
        /*01b8*/ 	.word	0x00000020
        /*01bc*/ 	.short	0x0100
        /*01be*/ 	.byte	0x04
	.zero		1


	//   ....[4]....
        /*01c0*/ 	.word	0x00000680
        /*01c4*/ 	.word	0x000000ff
        /*01c8*/ 	.word	0x00000010
        /*01cc*/ 	.short	0x0100
        /*01ce*/ 	.byte	0x04
	.zero		1


	//   ....[5]....
        /*01d0*/ 	.word	0x00000690
        /*01d4*/ 	.word	0x000000ff
        /*01d8*/ 	.word	0x00000028
        /*01dc*/ 	.short	0x0100
        /*01de*/ 	.byte	0x04
	.zero		1


	//   ....[6]....
        /*01e0*/ 	.word	0x000007c0
        /*01e4*/ 	.word	0x000000ff
        /*01e8*/ 	.word	0x00000030
        /*01ec*/ 	.short	0x0100
        /*01ee*/ 	.byte	0x04
	.zero		1


	//   ....[7]....
        /*01f0*/ 	.word	0x000007d0
        /*01f4*/ 	.word	0x000000ff
        /*01f8*/ 	.word	0x00000050
        /*01fc*/ 	.short	0x0100
        /*01fe*/ 	.byte	0x04
	.zero		1


	//   ....[8]....
        /*0200*/ 	.word	0x000007e0
        /*0204*/ 	.word	0x000000ff
        /*0208*/ 	.word	0x00000038
        /*020c*/ 	.short	0x0100
        /*020e*/ 	.byte	0x04
	.zero		1


	//   ....[9]....
        /*0210*/ 	.word	0x000007f0
        /*0214*/ 	.word	0x000000ff
        /*0218*/ 	.word	0x00000058
        /*021c*/ 	.short	0x0100
        /*021e*/ 	.byte	0x04
	.zero		1


	//   ....[10]....
        /*0220*/ 	.word	0x00000800
        /*0224*/ 	.word	0x000000ff
        /*0228*/ 	.word	0x00000040
        /*022c*/ 	.short	0x0100
        /*022e*/ 	.byte	0x04
	.zero		1


	//   ....[11]....
        /*0230*/ 	.word	0x00000810
        /*0234*/ 	.word	0x000000ff
        /*0238*/ 	.word	0x00000060
        /*023c*/ 	.short	0x0100
        /*023e*/ 	.byte	0x04
	.zero		1


	//   ....[12]....
        /*0240*/ 	.word	0x00000820
        /*0244*/ 	.word	0x000000ff
        /*0248*/ 	.word	0x00000048
        /*024c*/ 	.short	0x0100
        /*024e*/ 	.byte	0x04
	.zero		1


	//   ....[13]....
        /*0250*/ 	.word	0x00000830
        /*0254*/ 	.word	0x000000ff
        /*0258*/ 	.word	0x00000068
        /*025c*/ 	.short	0x0100
        /*025e*/ 	.byte	0x04
	.zero		1


	//   ....[14]....
        /*0260*/ 	.word	0x00000920
        /*0264*/ 	.word	0x000000ff
        /*0268*/ 	.word	0x00000070
        /*026c*/ 	.short	0x0100
        /*026e*/ 	.byte	0x06
	.zero		1


	//   ....[15]....
        /*0270*/ 	.word	0x00000930
        /*0274*/ 	.word	0x000000ff
        /*0278*/ 	.word	0x00000078
        /*027c*/ 	.short	0x0100
        /*027e*/ 	.byte	0x06
	.zero		1


	//   ....[16]....
        /*0280*/ 	.word	0x00000a70
        /*0284*/ 	.word	0x000000ff
        /*0288*/ 	.word	0x00000080
        /*028c*/ 	.short	0x0100
        /*028e*/ 	.byte	0x06
	.zero		1


	//   ....[17]....
        /*0290*/ 	.word	0x00000a80
        /*0294*/ 	.word	0x000000ff
        /*0298*/ 	.word	0x00000090
        /*029c*/ 	.short	0x0100
        /*029e*/ 	.byte	0x06
	.zero		1


	//   ....[18]....
        /*02a0*/ 	.word	0x00000a90
        /*02a4*/ 	.word	0x000000ff
        /*02a8*/ 	.word	0x00000088
        /*02ac*/ 	.short	0x0100
        /*02ae*/ 	.byte	0x06
	.zero		1


	//   ....[19]....
        /*02b0*/ 	.word	0x00000aa0
        /*02b4*/ 	.word	0x000000ff
        /*02b8*/ 	.word	0x00000098
        /*02bc*/ 	.short	0x0100
        /*02be*/ 	.byte	0x06
	.zero		1


	//   ....[20]....
        /*02c0*/ 	.word	0x00000bd0
        /*02c4*/ 	.word	0x000000ff
        /*02c8*/ 	.word	0x000000a0
        /*02cc*/ 	.short	0x0100
        /*02ce*/ 	.byte	0x04
	.zero		1


	//   ....[21]....
        /*02d0*/ 	.word	0x00000be0
        /*02d4*/ 	.word	0x000000ff
        /*02d8*/ 	.word	0x000000b0
        /*02dc*/ 	.short	0x0100
        /*02de*/ 	.byte	0x04
	.zero		1


	//   ....[22]....
        /*02e0*/ 	.word	0x00000bf0
        /*02e4*/ 	.word	0x000000ff
        /*02e8*/ 	.word	0x000000a8
        /*02ec*/ 	.short	0x0100
        /*02ee*/ 	.byte	0x04
	.zero		1


	//   ....[23]....
        /*02f0*/ 	.word	0x00000c00
        /*02f4*/ 	.word	0x000000ff
        /*02f8*/ 	.word	0x000000b8
        /*02fc*/ 	.short	0x0100
        /*02fe*/ 	.byte	0x04
	.zero		1


	//   ....[24]....
        /*0300*/ 	.word	0x00000cf0
        /*0304*/ 	.word	0x000000ff
        /*0308*/ 	.word	0x000000c0
        /*030c*/ 	.short	0x0100
        /*030e*/ 	.byte	0x04
	.zero		1


	//   ....[25]....
        /*0310*/ 	.word	0x00000d00
        /*0314*/ 	.word	0x000000ff
        /*0318*/ 	.word	0x000000d0
        /*031c*/ 	.short	0x0100
        /*031e*/ 	.byte	0x04
	.zero		1


	//   ....[26]....
        /*0320*/ 	.word	0x00000d10
        /*0324*/ 	.word	0x000000ff
        /*0328*/ 	.word	0x000000c8
        /*032c*/ 	.short	0x0100
        /*032e*/ 	.byte	0x04
	.zero		1


	//   ....[27]....
        /*0330*/ 	.word	0x00000d20
        /*0334*/ 	.word	0x000000ff
        /*0338*/ 	.word	0x000000d8
        /*033c*/ 	.short	0x0100
        /*033e*/ 	.byte	0x04
	.zero		1


	//   ....[28]....
        /*0340*/ 	.word	0x000019e0
        /*0344*/ 	.word	0x00000002
        /*0348*/ 	.word	0x000000d0
        /*034c*/ 	.short	0x010a
        /*034e*/ 	.byte	0xff
	.zero		1


	//   ....[29]....
        /*0350*/ 	.word	0x00001a10
        /*0354*/ 	.word	0x00000002
        /*0358*/ 	.word	0x000000c0
        /*035c*/ 	.short	0x0101
        /*035e*/ 	.byte	0xff
	.zero		1


	//   ....[30]....
        /*0360*/ 	.word	0x00001ae0
        /*0364*/ 	.word	0x000000ff
        /*0368*/ 	.word	0x00000018
        /*036c*/ 	.short	0x010a
        /*036e*/ 	.byte	0x04
	.zero		1


	//   ....[31]....
        /*0370*/ 	.word	0x00001b60
        /*0374*/ 	.word	0x000000ff
        /*0378*/ 	.word	0x00000018
        /*037c*/ 	.short	0x010a
        /*037e*/ 	.byte	0x31
	.zero		1


	//   ....[32]....
        /*0380*/ 	.word	0x00001ca0
        /*0384*/ 	.word	0x000000ff
        /*0388*/ 	.word	0x00000018
        /*038c*/ 	.short	0x010a
        /*038e*/ 	.byte	0x04
	.zero		1


	//   ....[33]....
        /*0390*/ 	.word	0x00002050
        /*0394*/ 	.word	0x000000ff
        /*0398*/ 	.word	0x00000078
        /*039c*/ 	.short	0x0101
        /*039e*/ 	.byte	0x06
	.zero		1


	//   ....[34]....
        /*03a0*/ 	.word	0x00002070
        /*03a4*/ 	.word	0x000000ff
        /*03a8*/ 	.word	0x00000018
        /*03ac*/ 	.short	0x010a
        /*03ae*/ 	.byte	0x04
	.zero		1


	//   ....[35]....
        /*03b0*/ 	.word	0x000020f0
        /*03b4*/ 	.word	0x000000ff
        /*03b8*/ 	.word	0x00000018
        /*03bc*/ 	.short	0x010a
        /*03be*/ 	.byte	0x31
	.zero		1


	//   ....[36]....
        /*03c0*/ 	.word	0x00002230
        /*03c4*/ 	.word	0x000000ff
        /*03c8*/ 	.word	0x00000018
        /*03cc*/ 	.short	0x010a
        /*03ce*/ 	.byte	0x04
	.zero		1


	//   ....[37]....
        /*03d0*/ 	.word	0x000025f0
        /*03d4*/ 	.word	0x00000002
        /*03d8*/ 	.word	0x00000080
        /*03dc*/ 	.short	0x010a
        /*03de*/ 	.byte	0xff
	.zero		1


	//   ....[38]....
        /*03e0*/ 	.word	0x000026b0
        /*03e4*/ 	.word	0x00000002
        /*03e8*/ 	.word	0x00000000
        /*03ec*/ 	.short	0x0101
        /*03ee*/ 	.byte	0xff
	.zero		1


	//   ....[39]....
        /*03f0*/ 	.word	0x00002c40
        /*03f4*/ 	.word	0x000000ff
        /*03f8*/ 	.word	0x00000000
        /*03fc*/ 	.short	0x010a
        /*03fe*/ 	.byte	0x04
	.zero		1


	//   ....[40]....
        /*0400*/ 	.word	0x00002cd0
        /*0404*/ 	.word	0x000000ff
        /*0408*/ 	.word	0x00000000
        /*040c*/ 	.short	0x010a
        /*040e*/ 	.byte	0x05
	.zero		1


	//   ....[41]....
        /*0410*/ 	.word	0x00002d70
        /*0414*/ 	.word	0x00000000
        /*0418*/ 	.word	0x00000000
        /*041c*/ 	.short	0x010a
        /*041e*/ 	.byte	0xff
	.zero		1


	//   ....[42]....
        /*0420*/ 	.word	0x00002e90
        /*0424*/ 	.word	0x00000000
        /*0428*/ 	.word	0x000000c0
        /*042c*/ 	.short	0x010a
        /*042e*/ 	.byte	0xff
	.zero		1


	//   ....[43]....
        /*0430*/ 	.word	0x00002f00
        /*0434*/ 	.word	0x00000000
        /*0438*/ 	.word	0x00000000
        /*043c*/ 	.short	0x0101
        /*043e*/ 	.byte	0xff
	.zero		1


	//   ....[44]....
        /*0440*/ 	.word	0x00002f20
        /*0444*/ 	.word	0x000000ff
        /*0448*/ 	.word	0x00000090
        /*044c*/ 	.short	0x010a
        /*044e*/ 	.byte	0x04
	.zero		1


	//   ....[45]....
        /*0450*/ 	.word	0x00003040
        /*0454*/ 	.word	0x00000000
        /*0458*/ 	.word	0x00000080
        /*045c*/ 	.short	0x010a
        /*045e*/ 	.byte	0xff
	.zero		1


	//   ....[46]....
        /*0460*/ 	.word	0x00003140
        /*0464*/ 	.word	0x00000000
        /*0468*/ 	.word	0x00000000
        /*046c*/ 	.short	0x0101
        /*046e*/ 	.byte	0xff
	.zero		1


	//   ....[47]....
        /*0470*/ 	.word	0x000031d0
        /*0474*/ 	.word	0x000000ff
        /*0478*/ 	.word	0x00000090
        /*047c*/ 	.short	0x0106
        /*047e*/ 	.byte	0x04
	.zero		1


	//   ....[48]....
        /*0480*/ 	.word	0x000031f0
        /*0484*/ 	.word	0x000000ff
        /*0488*/ 	.word	0x00000090
        /*048c*/ 	.short	0x010a
        /*048e*/ 	.byte	0x04
	.zero		1


	//   ....[49]....
        /*0490*/ 	.word	0x00003280
        /*0494*/ 	.word	0x000000ff
        /*0498*/ 	.word	0x00000090
        /*049c*/ 	.short	0x0106
        /*049e*/ 	.byte	0x07
	.zero		1


	//   ....[50]....
        /*04a0*/ 	.word	0x000032c0
        /*04a4*/ 	.word	0x00000000
        /*04a8*/ 	.word	0x00000090
        /*04ac*/ 	.short	0x010a
        /*04ae*/ 	.byte	0xff
	.zero		1


	//   ....[51]....
        /*04b0*/ 	.word	0x00003de0
        /*04b4*/ 	.word	0x00000000
        /*04b8*/ 	.word	0x00000080
        /*04bc*/ 	.short	0x010a
        /*04be*/ 	.byte	0xff
	.zero		1


	//   ....[52]....
        /*04c0*/ 	.word	0x00003f10
        /*04c4*/ 	.word	0x00000003
        /*04c8*/ 	.word	0x00000000
        /*04cc*/ 	.short	0x0101
        /*04ce*/ 	.byte	0xff
	.zero		1


	//   ....[53]....
        /*04d0*/ 	.word	0x00003f20
        /*04d4*/ 	.word	0x000000ff
        /*04d8*/ 	.word	0x00000000
        /*04dc*/ 	.short	0x010a
        /*04de*/ 	.byte	0x04
	.zero		1


	//   ....[54]....
        /*04e0*/ 	.word	0x00003f40
        /*04e4*/ 	.word	0x000000ff
        /*04e8*/ 	.word	0x000000b0
        /*04ec*/ 	.short	0x010a
        /*04ee*/ 	.byte	0x06
	.zero		1


	//   ....[55]....
        /*04f0*/ 	.word	0x00004010
        /*04f4*/ 	.word	0x000000ff
        /*04f8*/ 	.word	0x00000000
        /*04fc*/ 	.short	0x010a
        /*04fe*/ 	.byte	0x07
	.zero		1


	//   ....[56]....
        /*0500*/ 	.word	0x00004190
        /*0504*/ 	.word	0x000000ff
        /*0508*/ 	.word	0x00000000
        /*050c*/ 	.short	0x010a
        /*050e*/ 	.byte	0x04
	.zero		1


	//   ....[57]....
        /*0510*/ 	.word	0x000046e0
        /*0514*/ 	.word	0x000000ff
        /*0518*/ 	.word	0x00000000
        /*051c*/ 	.short	0x010a
        /*051e*/ 	.byte	0x04
	.zero		1


	//   ....[58]....
        /*0520*/ 	.word	0x00004780
        /*0524*/ 	.word	0x000000ff
        /*0528*/ 	.word	0x00000000
        /*052c*/ 	.short	0x010a
        /*052e*/ 	.byte	0x04
	.zero		1


	//   ....[59]....
        /*0530*/ 	.word	0x00004be0
        /*0534*/ 	.word	0x00000000
        /*0538*/ 	.word	0x00000080
        /*053c*/ 	.short	0x010a
        /*053e*/ 	.byte	0xff
	.zero		1


	//   ....[60]....
        /*0540*/ 	.word	0x00004d00
        /*0544*/ 	.word	0x00000000
        /*0548*/ 	.word	0x00000000
        /*054c*/ 	.short	0x0101
        /*054e*/ 	.byte	0xff
	.zero		1


	//   ....[61]....
        /*0550*/ 	.word	0x00005020
        /*0554*/ 	.word	0x000000ff
        /*0558*/ 	.word	0x00000078
        /*055c*/ 	.short	0x010a
        /*055e*/ 	.byte	0x04
	.zero		1


	//   ....[62]....
        /*0560*/ 	.word	0x000051a0
        /*0564*/ 	.word	0x000000ff
        /*0568*/ 	.word	0x00000050
        /*056c*/ 	.short	0x010a
        /*056e*/ 	.byte	0x04
	.zero		1


	//   ....[63]....
        /*0570*/ 	.word	0x00005380
        /*0574*/ 	.word	0x000000ff
        /*0578*/ 	.word	0x00000030
        /*057c*/ 	.short	0x010b
        /*057e*/ 	.byte	0x04
	.zero		1


	//   ....[64]....
        /*0580*/ 	.word	0x00005390
        /*0584*/ 	.word	0x000000ff
        /*0588*/ 	.word	0x00000000
        /*058c*/ 	.short	0x0101
        /*058e*/ 	.byte	0x0d
	.zero		1


	//   ....[65]....
        /*0590*/ 	.word	0x000053a0
        /*0594*/ 	.word	0x000000ff
        /*0598*/ 	.word	0x00000058
        /*059c*/ 	.short	0x010a
        /*059e*/ 	.byte	0x04
	.zero		1


	//   ....[66]....
        /*05a0*/ 	.word	0x00005560
        /*05a4*/ 	.word	0x000000ff
        /*05a8*/ 	.word	0x00000038
        /*05ac*/ 	.short	0x010b
        /*05ae*/ 	.byte	0x04
	.zero		1


	//   ....[67]....
        /*05b0*/ 	.word	0x00005570
        /*05b4*/ 	.word	0x000000ff
        /*05b8*/ 	.word	0x00000000
        /*05bc*/ 	.short	0x0101
        /*05be*/ 	.byte	0x0e
	.zero		1


	//   ....[68]....
        /*05c0*/ 	.word	0x00005580
        /*05c4*/ 	.word	0x000000ff
        /*05c8*/ 	.word	0x00000060
        /*05cc*/ 	.short	0x010a
        /*05ce*/ 	.byte	0x04
	.zero		1


	//   ....[69]....
        /*05d0*/ 	.word	0x00005740
        /*05d4*/ 	.word	0x000000ff
        /*05d8*/ 	.word	0x00000040
        /*05dc*/ 	.short	0x010b
        /*05de*/ 	.byte	0x04
	.zero		1


	//   ....[70]....
        /*05e0*/ 	.word	0x00005750
        /*05e4*/ 	.word	0x000000ff
        /*05e8*/ 	.word	0x00000000
        /*05ec*/ 	.short	0x0101
        /*05ee*/ 	.byte	0x0f
	.zero		1


	//   ....[71]....
        /*05f0*/ 	.word	0x00005760
        /*05f4*/ 	.word	0x000000ff
        /*05f8*/ 	.word	0x00000068
        /*05fc*/ 	.short	0x010a
        /*05fe*/ 	.byte	0x04
	.zero		1


	//   ....[72]....
        /*0600*/ 	.word	0x00005930
        /*0604*/ 	.word	0x000000ff
        /*0608*/ 	.word	0x00000048
        /*060c*/ 	.short	0x010b
        /*060e*/ 	.byte	0x04
	.zero		1


	//   ....[73]....
        /*0610*/ 	.word	0x00005940
        /*0614*/ 	.word	0x000000ff
        /*0618*/ 	.word	0x00000000
        /*061c*/ 	.short	0x0101
        /*061e*/ 	.byte	0x15
	.zero		1


	//   ....[74]....
        /*0620*/ 	.word	0x00005950
        /*0624*/ 	.word	0x000000ff
        /*0628*/ 	.word	0x00000050
        /*062c*/ 	.short	0x010a
        /*062e*/ 	.byte	0x04
	.zero		1


	//   ....[75]....
        /*0630*/ 	.word	0x00005b10
        /*0634*/ 	.word	0x000000ff
        /*0638*/ 	.word	0x00000030
        /*063c*/ 	.short	0x010b
        /*063e*/ 	.byte	0x04
	.zero		1


	//   ....[76]....
        /*0640*/ 	.word	0x00005b20
        /*0644*/ 	.word	0x000000ff
        /*0648*/ 	.word	0x00000000
        /*064c*/ 	.short	0x0101
        /*064e*/ 	.byte	0x0d
	.zero		1


	//   ....[77]....
        /*0650*/ 	.word	0x00005b30
        /*0654*/ 	.word	0x000000ff
        /*0658*/ 	.word	0x00000058
        /*065c*/ 	.short	0x010a
        /*065e*/ 	.byte	0x04
	.zero		1


	//   ....[78]....
        /*0660*/ 	.word	0x00005ce0
        /*0664*/ 	.word	0x000000ff
        /*0668*/ 	.word	0x00000038
        /*066c*/ 	.short	0x010b
        /*066e*/ 	.byte	0x04
	.zero		1


	//   ....[79]....
        /*0670*/ 	.word	0x00005cf0
        /*0674*/ 	.word	0x000000ff
        /*0678*/ 	.word	0x00000000
        /*067c*/ 	.short	0x0101
        /*067e*/ 	.byte	0x0e
	.zero		1


	//   ....[80]....
        /*0680*/ 	.word	0x00005d00
        /*0684*/ 	.word	0x000000ff
        /*0688*/ 	.word	0x00000060
        /*068c*/ 	.short	0x010a
        /*068e*/ 	.byte	0x04
	.zero		1


	//   ....[81]....
        /*0690*/ 	.word	0x00005ef0
        /*0694*/ 	.word	0x000000ff
        /*0698*/ 	.word	0x00000040
        /*069c*/ 	.short	0x010b
        /*069e*/ 	.byte	0x04
	.zero		1


	//   ....[82]....
        /*06a0*/ 	.word	0x00005f60
        /*06a4*/ 	.word	0x000000ff
        /*06a8*/ 	.word	0x00000000
        /*06ac*/ 	.short	0x0101
        /*06ae*/ 	.byte	0x0f
	.zero		1


	//   ....[83]....
        /*06b0*/ 	.word	0x00005f70
        /*06b4*/ 	.word	0x000000ff
        /*06b8*/ 	.word	0x00000068
        /*06bc*/ 	.short	0x010a
        /*06be*/ 	.byte	0x04
	.zero		1


	//   ....[84]....
        /*06c0*/ 	.word	0x000061f0
        /*06c4*/ 	.word	0x000000ff
        /*06c8*/ 	.word	0x00000048
        /*06cc*/ 	.short	0x010b
        /*06ce*/ 	.byte	0x04
	.zero		1


	//   ....[85]....
        /*06d0*/ 	.word	0x00006210
        /*06d4*/ 	.word	0x000000ff
        /*06d8*/ 	.word	0x00000000
        /*06dc*/ 	.short	0x0101
        /*06de*/ 	.byte	0x15
	.zero		1


	//   ....[86]....
        /*06e0*/ 	.word	0x00006280
        /*06e4*/ 	.word	0x000000ff
        /*06e8*/ 	.word	0x00000050
        /*06ec*/ 	.short	0x010a
        /*06ee*/ 	.byte	0x04
	.zero		1


	//   ....[87]....
        /*06f0*/ 	.word	0x000062a0
        /*06f4*/ 	.word	0x000000ff
        /*06f8*/ 	.word	0x00000058
        /*06fc*/ 	.short	0x010a
        /*06fe*/ 	.byte	0x04
	.zero		1


	//   ....[88]....
        /*0700*/ 	.word	0x000062c0
        /*0704*/ 	.word	0x000000ff
        /*0708*/ 	.word	0x00000060
        /*070c*/ 	.short	0x010a
        /*070e*/ 	.byte	0x04
	.zero		1


	//   ....[89]....
        /*0710*/ 	.word	0x00006310
        /*0714*/ 	.word	0x00000002
        /*0718*/ 	.word	0x00000068
        /*071c*/ 	.short	0x010a
        /*071e*/ 	.byte	0xff
	.zero		1


	//   ....[90]....
        /*0720*/ 	.word	0x00006620
        /*0724*/ 	.word	0x00000000
        /*0728*/ 	.word	0x00000080
        /*072c*/ 	.short	0x010a
        /*072e*/ 	.byte	0xff
	.zero		1


	//   ....[91]....
        /*0730*/ 	.word	0x00006730
        /*0734*/ 	.word	0x00000000
        /*0738*/ 	.word	0x00000000
        /*073c*/ 	.short	0x0101
        /*073e*/ 	.byte	0xff
	.zero		1


	//   ....[92]....
        /*0740*/ 	.word	0x00007170
        /*0744*/ 	.word	0x000000ff
        /*0748*/ 	.word	0x00000030
        /*074c*/ 	.short	0x010a
        /*074e*/ 	.byte	0x24
	.zero		1


	//   ....[93]....
        /*0750*/ 	.word	0x00007180
        /*0754*/ 	.word	0x0000003a
        /*0758*/ 	.word	0x000000a0
        /*075c*/ 	.short	0x010a
        /*075e*/ 	.byte	0xff
	.zero		1


	//   ....[94]....
        /*0760*/ 	.word	0x000072f0
        /*0764*/ 	.word	0x000000ff
        /*0768*/ 	.word	0x00000030
        /*076c*/ 	.short	0x010a
        /*076e*/ 	.byte	0x24
	.zero		1


	//   ....[95]....
        /*0770*/ 	.word	0x000073d0
        /*0774*/ 	.word	0x0000003a
        /*0778*/ 	.word	0x000000a0
        /*077c*/ 	.short	0x010a
        /*077e*/ 	.byte	0xff
	.zero		1


	//   ....[96]....
        /*0780*/ 	.word	0x000081c0
        /*0784*/ 	.word	0x00000000
        /*0788*/ 	.word	0x00000000
        /*078c*/ 	.short	0x0101
        /*078e*/ 	.byte	0xff
	.zero		1


	//   ....[97]....
        /*0790*/ 	.word	0x000081d0
        /*0794*/ 	.word	0x00000002
        /*0798*/ 	.word	0x00000030
        /*079c*/ 	.short	0x010a
        /*079e*/ 	.byte	0xff
	.zero		1


	//   ....[98]....
        /*07a0*/ 	.word	0x00008290
        /*07a4*/ 	.word	0x00000002
        /*07a8*/ 	.word	0x00000030
        /*07ac*/ 	.short	0x010a
        /*07ae*/ 	.byte	0xff
	.zero		1


	//   ....[99]....
        /*07b0*/ 	.word	0x00009070
        /*07b4*/ 	.word	0x0000006b
        /*07b8*/ 	.word	0x00000000
        /*07bc*/ 	.short	0x0101
        /*07be*/ 	.byte	0xff
	.zero		1


	//   ....[100]....
        /*07c0*/ 	.word	0x00009090
        /*07c4*/ 	.word	0x00000000
        /*07c8*/ 	.word	0x00000030
        /*07cc*/ 	.short	0x010a
        /*07ce*/ 	.byte	0xff
	.zero		1


	//   ....[101]....
        /*07d0*/ 	.word	0x00009140
        /*07d4*/ 	.word	0x00000000
        /*07d8*/ 	.word	0x00000030
        /*07dc*/ 	.short	0x010a
        /*07de*/ 	.byte	0xff
	.zero		1


	//   ....[102]....
        /*07e0*/ 	.word	0x00009ea0
        /*07e4*/ 	.word	0x0000006b
        /*07e8*/ 	.word	0x00000000
        /*07ec*/ 	.short	0x0101
        /*07ee*/ 	.byte	0xff
	.zero		1


	//   ....[103]....
        /*07f0*/ 	.word	0x00009ec0
        /*07f4*/ 	.word	0x00000000
        /*07f8*/ 	.word	0x00000030
        /*07fc*/ 	.short	0x010a
        /*07fe*/ 	.byte	0xff
	.zero		1


	//   ....[104]....
        /*0800*/ 	.word	0x00009f80
        /*0804*/ 	.word	0x00000000
        /*0808*/ 	.word	0x00000030
        /*080c*/ 	.short	0x010a
        /*080e*/ 	.byte	0xff
	.zero		1


	//   ....[105]....
        /*0810*/ 	.word	0x0000ada0
        /*0814*/ 	.word	0x00000078
        /*0818*/ 	.word	0x00000000
        /*081c*/ 	.short	0x0101
        /*081e*/ 	.byte	0xff
	.zero		1


	//   ....[106]....
        /*0820*/ 	.word	0x0000adc0
        /*0824*/ 	.word	0x00000000
        /*0828*/ 	.word	0x00000030
        /*082c*/ 	.short	0x010a
        /*082e*/ 	.byte	0xff
	.zero		1


	//   ....[107]....
        /*0830*/ 	.word	0x0000ae70
        /*0834*/ 	.word	0x00000000
        /*0838*/ 	.word	0x00000030
        /*083c*/ 	.short	0x010a
        /*083e*/ 	.byte	0xff
	.zero		1


	//   ....[108]....
        /*0840*/ 	.word	0x0000bc40
        /*0844*/ 	.word	0x00000078
        /*0848*/ 	.word	0x00000000
        /*084c*/ 	.short	0x0101
        /*084e*/ 	.byte	0xff
	.zero		1


	//   ....[109]....
        /*0850*/ 	.word	0x0000bc60
        /*0854*/ 	.word	0x00000000
        /*0858*/ 	.word	0x00000030
        /*085c*/ 	.short	0x010a
        /*085e*/ 	.byte	0xff
	.zero		1


	//   ....[110]....
        /*0860*/ 	.word	0x0000bd10
        /*0864*/ 	.word	0x00000000
        /*0868*/ 	.word	0x00000030
        /*086c*/ 	.short	0x010a
        /*086e*/ 	.byte	0xff
	.zero		1


	//   ....[111]....
        /*0870*/ 	.word	0x0000cb40
        /*0874*/ 	.word	0x00000078
        /*0878*/ 	.word	0x00000000
        /*087c*/ 	.short	0x0101
        /*087e*/ 	.byte	0xff
	.zero		1


	//   ....[112]....
        /*0880*/ 	.word	0x0000cb60
        /*0884*/ 	.word	0x00000000
        /*0888*/ 	.word	0x00000030
        /*088c*/ 	.short	0x010a
        /*088e*/ 	.byte	0xff
	.zero		1


	//   ....[113]....
        /*0890*/ 	.word	0x0000cc10
        /*0894*/ 	.word	0x00000000
        /*0898*/ 	.word	0x00000030
        /*089c*/ 	.short	0x010a
        /*089e*/ 	.byte	0xff
	.zero		1


	//   ....[114]....
        /*08a0*/ 	.word	0x0000d9c0
        /*08a4*/ 	.word	0x00000078
        /*08a8*/ 	.word	0x00000000
        /*08ac*/ 	.short	0x0101
        /*08ae*/ 	.byte	0xff
	.zero		1


	//   ....[115]....
        /*08b0*/ 	.word	0x0000d9e0
        /*08b4*/ 	.word	0x00000000
        /*08b8*/ 	.word	0x00000030
        /*08bc*/ 	.short	0x010a
        /*08be*/ 	.byte	0xff
	.zero		1


	//   ....[116]....
        /*08c0*/ 	.word	0x0000da90
        /*08c4*/ 	.word	0x00000000
        /*08c8*/ 	.word	0x00000030
        /*08cc*/ 	.short	0x010a
        /*08ce*/ 	.byte	0xff
	.zero		1


	//   ....[117]....
        /*08d0*/ 	.word	0x0000e300
        /*08d4*/ 	.word	0x000000ff
        /*08d8*/ 	.word	0x00000000
        /*08dc*/ 	.short	0x0101
        /*08de*/ 	.byte	0x04
	.zero		1


	//   ....[118]....
        /*08e0*/ 	.word	0x0000e890
        /*08e4*/ 	.word	0x00000000
        /*08e8*/ 	.word	0x00000000
        /*08ec*/ 	.short	0x0101
        /*08ee*/ 	.byte	0xff
	.zero		1


	//   ....[119]....
        /*08f0*/ 	.word	0x0000eb30
        /*08f4*/ 	.word	0x000000ff
        /*08f8*/ 	.word	0x00000000
        /*08fc*/ 	.short	0x0101
        /*08fe*/ 	.byte	0x04
	.zero		1


	//   ....[120]....
        /*0900*/ 	.word	0x0000eb50
        /*0904*/ 	.word	0x00000002
        /*0908*/ 	.word	0x000000d0
        /*090c*/ 	.short	0x010a
        /*090e*/ 	.byte	0xff
	.zero		1


	//   ....[121]....
        /*0910*/ 	.word	0x0000ebb0
        /*0914*/ 	.word	0x00000002
        /*0918*/ 	.word	0x00000018
        /*091c*/ 	.short	0x010a
        /*091e*/ 	.byte	0xff
	.zero		1


	//   ....[122]....
        /*0920*/ 	.word	0x0000ec10
        /*0924*/ 	.word	0x00000002
        /*0928*/ 	.word	0x00000018
        /*092c*/ 	.short	0x010a
        /*092e*/ 	.byte	0xff
	.zero		1


	//   ....[123]....
        /*0930*/ 	.word	0x0000ec60
        /*0934*/ 	.word	0x00000002
        /*0938*/ 	.word	0x00000080
        /*093c*/ 	.short	0x010a
        /*093e*/ 	.byte	0xff
	.zero		1


	//   ....[124]....
        /*0940*/ 	.word	0x0000ecc0
        /*0944*/ 	.word	0x00000000
        /*0948*/ 	.word	0x00000000
        /*094c*/ 	.short	0x010a
        /*094e*/ 	.byte	0xff
	.zero		1


	//   ....[125]....
        /*0950*/ 	.word	0x0000ed20
        /*0954*/ 	.word	0x00000000
        /*0958*/ 	.word	0x00000000
        /*095c*/ 	.short	0x010a
        /*095e*/ 	.byte	0xff
	.zero		1


	//   ....[126]....
        /*0960*/ 	.word	0x0000ed70
        /*0964*/ 	.word	0x00000000
        /*0968*/ 	.word	0x000000c0
        /*096c*/ 	.short	0x010a
        /*096e*/ 	.byte	0xff
	.zero		1


	//   ....[127]....
        /*0970*/ 	.word	0x0000edd0
        /*0974*/ 	.word	0x00000000
        /*0978*/ 	.word	0x00000090
        /*097c*/ 	.short	0x010a
        /*097e*/ 	.byte	0xff
	.zero		1


	//   ....[128]....
        /*0980*/ 	.word	0x0000ee20
        /*0984*/ 	.word	0x00000000
        /*0988*/ 	.word	0x00000080
        /*098c*/ 	.short	0x010a
        /*098e*/ 	.byte	0xff
	.zero		1


	//   ....[129]....
        /*0990*/ 	.word	0x0000ee80
        /*0994*/ 	.word	0x00000000
        /*0998*/ 	.word	0x00000090
        /*099c*/ 	.short	0x010a
        /*099e*/ 	.byte	0xff
	.zero		1


	//   ....[130]....
        /*09a0*/ 	.word	0x0000eed0
        /*09a4*/ 	.word	0x00000000
        /*09a8*/ 	.word	0x00000080
        /*09ac*/ 	.short	0x010a
        /*09ae*/ 	.byte	0xff
	.zero		1


	//   ....[131]....
        /*09b0*/ 	.word	0x0000ef40
        /*09b4*/ 	.word	0x00000002
        /*09b8*/ 	.word	0x000000b0
        /*09bc*/ 	.short	0x010a
        /*09be*/ 	.byte	0xff
	.zero		1


	//   ....[132]....
        /*09c0*/ 	.word	0x0000efa0
        /*09c4*/ 	.word	0x00000000
        /*09c8*/ 	.word	0x00000000
        /*09cc*/ 	.short	0x010a
        /*09ce*/ 	.byte	0xff
	.zero		1


	//   ....[133]....
        /*09d0*/ 	.word	0x0000f000
        /*09d4*/ 	.word	0x00000000
        /*09d8*/ 	.word	0x00000000
        /*09dc*/ 	.short	0x010a
        /*09de*/ 	.byte	0xff
	.zero		1


	//   ....[134]....
        /*09e0*/ 	.word	0x0000f060
        /*09e4*/ 	.word	0x00000000
        /*09e8*/ 	.word	0x00000000
        /*09ec*/ 	.short	0x010a
        /*09ee*/ 	.byte	0xff
	.zero		1


	//   ....[135]....
        /*09f0*/ 	.word	0x0000f0b0
        /*09f4*/ 	.word	0x00000000
        /*09f8*/ 	.word	0x00000080
        /*09fc*/ 	.short	0x010a
        /*09fe*/ 	.byte	0xff
	.zero		1


	//   ....[136]....
        /*0a00*/ 	.word	0x0000f110
        /*0a04*/ 	.word	0x00000000
        /*0a08*/ 	.word	0x00000078
        /*0a0c*/ 	.short	0x010a
        /*0a0e*/ 	.byte	0xff
	.zero		1


	//   ....[137]....
        /*0a10*/ 	.word	0x0000f170
        /*0a14*/ 	.word	0x00000000
        /*0a18*/ 	.word	0x00000050
        /*0a1c*/ 	.short	0x010a
        /*0a1e*/ 	.byte	0xff
	.zero		1


	//   ....[138]....
        /*0a20*/ 	.word	0x0000f1d0
        /*0a24*/ 	.word	0x00000000
        /*0a28*/ 	.word	0x00000058
        /*0a2c*/ 	.short	0x010a
        /*0a2e*/ 	.byte	0xff
	.zero		1


	//   ....[139]....
        /*0a30*/ 	.word	0x0000f230
        /*0a34*/ 	.word	0x00000000
        /*0a38*/ 	.word	0x00000060
        /*0a3c*/ 	.short	0x010a
        /*0a3e*/ 	.byte	0xff
	.zero		1


	//   ....[140]....
        /*0a40*/ 	.word	0x0000f290
        /*0a44*/ 	.word	0x00000000
        /*0a48*/ 	.word	0x00000068
        /*0a4c*/ 	.short	0x010a
        /*0a4e*/ 	.byte	0xff
	.zero		1


	//   ....[141]....
        /*0a50*/ 	.word	0x0000f2f0
        /*0a54*/ 	.word	0x00000000
        /*0a58*/ 	.word	0x00000050
        /*0a5c*/ 	.short	0x010a
        /*0a5e*/ 	.byte	0xff
	.zero		1


	//   ....[142]....
        /*0a60*/ 	.word	0x0000f350
        /*0a64*/ 	.word	0x00000000
        /*0a68*/ 	.word	0x00000058
        /*0a6c*/ 	.short	0x010a
        /*0a6e*/ 	.byte	0xff
	.zero		1


	//   ....[143]....
        /*0a70*/ 	.word	0x0000f3b0
        /*0a74*/ 	.word	0x00000000
        /*0a78*/ 	.word	0x00000060
        /*0a7c*/ 	.short	0x010a
        /*0a7e*/ 	.byte	0xff
	.zero		1


	//   ....[144]....
        /*0a80*/ 	.word	0x0000f410
        /*0a84*/ 	.word	0x00000000
        /*0a88*/ 	.word	0x00000068
        /*0a8c*/ 	.short	0x010a
        /*0a8e*/ 	.byte	0xff
	.zero		1


	//   ....[145]....
        /*0a90*/ 	.word	0x0000f470
        /*0a94*/ 	.word	0x00000000
        /*0a98*/ 	.word	0x00000050
        /*0a9c*/ 	.short	0x010a
        /*0a9e*/ 	.byte	0xff
	.zero		1


	//   ....[146]....
        /*0aa0*/ 	.word	0x0000f4d0
        /*0aa4*/ 	.word	0x00000000
        /*0aa8*/ 	.word	0x00000058
        /*0aac*/ 	.short	0x010a
        /*0aae*/ 	.byte	0xff
	.zero		1


	//   ....[147]....
        /*0ab0*/ 	.word	0x0000f530
        /*0ab4*/ 	.word	0x00000002
        /*0ab8*/ 	.word	0x00000060
        /*0abc*/ 	.short	0x010a
        /*0abe*/ 	.byte	0xff
	.zero		1


	//   ....[148]....
        /*0ac0*/ 	.word	0x0000f580
        /*0ac4*/ 	.word	0x00000000
        /*0ac8*/ 	.word	0x00000080
        /*0acc*/ 	.short	0x010a
        /*0ace*/ 	.byte	0xff
	.zero		1


	//   ....[149]....
        /*0ad0*/ 	.word	0x0000f5e0
        /*0ad4*/ 	.word	0x00000004
        /*0ad8*/ 	.word	0x00000030
        /*0adc*/ 	.short	0x010a
        /*0ade*/ 	.byte	0xff
	.zero		1


	//   ....[150]....
        /*0ae0*/ 	.word	0x0000f630
        /*0ae4*/ 	.word	0x0000003a
        /*0ae8*/ 	.word	0x000000a0
        /*0aec*/ 	.short	0x010a
        /*0aee*/ 	.byte	0xff
	.zero		1


	//   ....[151]....
        /*0af0*/ 	.word	0x0000f680
        /*0af4*/ 	.word	0x00000002
        /*0af8*/ 	.word	0x00000030
        /*0afc*/ 	.short	0x010a
        /*0afe*/ 	.byte	0xff
	.zero		1


	//   ....[152]....
        /*0b00*/ 	.word	0x0000f6d0
        /*0b04*/ 	.word	0x00000000
        /*0b08*/ 	.word	0x00000030
        /*0b0c*/ 	.short	0x010a
        /*0b0e*/ 	.byte	0xff
	.zero		1


	//   ....[153]....
        /*0b10*/ 	.word	0x0000f720
        /*0b14*/ 	.word	0x00000000
        /*0b18*/ 	.word	0x00000030
        /*0b1c*/ 	.short	0x010a
        /*0b1e*/ 	.byte	0xff
	.zero		1


	//   ....[154]....
        /*0b20*/ 	.word	0x0000f770
        /*0b24*/ 	.word	0x00000000
        /*0b28*/ 	.word	0x00000030
        /*0b2c*/ 	.short	0x010a
        /*0b2e*/ 	.byte	0xff
	.zero		1


	//   ....[155]....
        /*0b30*/ 	.word	0x0000f7c0
        /*0b34*/ 	.word	0x00000000
        /*0b38*/ 	.word	0x00000030
        /*0b3c*/ 	.short	0x010a
        /*0b3e*/ 	.byte	0xff
	.zero		1


	//   ....[156]....
        /*0b40*/ 	.word	0x0000f810
        /*0b44*/ 	.word	0x00000000
        /*0b48*/ 	.word	0x00000030
        /*0b4c*/ 	.short	0x010a
        /*0b4e*/ 	.byte	0xff
	.zero		1


	//   ....[157]....
        /*0b50*/ 	.word	0x0000f860
        /*0b54*/ 	.word	0x00000000
        /*0b58*/ 	.word	0x00000030
        /*0b5c*/ 	.short	0x010a
        /*0b5e*/ 	.byte	0xff
	.zero		1


	//----- nvinfo : EIATTR_NUM_MBARRIERS
	.align		4
.L_47:
        /*0b60*/ 	.byte	0x03, 0x38
        /*0b62*/ 	.short	0x001c


	//----- nvinfo : EIATTR_EXIT_INSTR_OFFSETS
	.align		4
        /*0b64*/ 	.byte	0x04, 0x1c
        /*0b66*/ 	.short	(.L_49 - .L_48)


	//   ....[0]....
.L_48:
        /*0b68*/ 	.word	0x00002da0


	//   ....[1]....
        /*0b6c*/ 	.word	0x00003290


	//   ....[2]....
        /*0b70*/ 	.word	0x000032f0


	//   ....[3]....
        /*0b74*/ 	.word	0x000049e0


	//   ....[4]....
        /*0b78*/ 	.word	0x00006340


	//   ....[5]....
        /*0b7c*/ 	.word	0x00006380


	//   ....[6]....
        /*0b80*/ 	.word	0x0000ea20


	//   ....[7]....
        /*0b84*/ 	.word	0x0000eaa0


	//   ....[8]....
        /*0b88*/ 	.word	0x0000ead0


	//   ....[9]....
        /*0b8c*/ 	.word	0x0000eb40


	//----- nvinfo : EIATTR_MAX_THREADS
	.align		4
.L_49:
        /*0b90*/ 	.byte	0x04, 0x05
        /*0b92*/ 	.short	(.L_51 - .L_50)
.L_50:
        /*0b94*/ 	.word	0x00000100
        /*0b98*/ 	.word	0x00000001
        /*0b9c*/ 	.word	0x00000001


	//----- nvinfo : EIATTR_CRS_STACK_SIZE
	.align		4
.L_51:
        /*0ba0*/ 	.byte	0x04, 0x1e
        /*0ba2*/ 	.short	(.L_53 - .L_52)
.L_52:
        /*0ba4*/ 	.word	0x00000000


	//----- nvinfo : EIATTR_CBANK_PARAM_SIZE
	.align		4
.L_53:
        /*0ba8*/ 	.byte	0x03, 0x19
        /*0baa*/ 	.short	0x0c00


	//----- nvinfo : EIATTR_PARAM_CBANK
	.align		4
        /*0bac*/ 	.byte	0x04, 0x0a
        /*0bae*/ 	.short	(.L_55 - .L_54)
	.align		4
.L_54:
        /*0bb0*/ 	.word	index@(.nv.constant0._ZN7cutlass13device_kernelINS_4gemm6kernel13GemmUniversalIN4cute5tupleIJiiiiEEENS1_10collective13CollectiveMmaINS1_46MainloopSm100TmaUmmaWarpSpecializedBlockScaledILi3ELi2ELi2ENS5_IJNS4_1CILi8EEENSA_ILi1EEESC_EEEEENS5_IJNSA_ILi128EEESF_NSA_ILi256EEEEEENS5_IJNS_12float_e5m2_tENS_13float_ue8m0_tEEEENS5_IJNS5_IJlSC_lEEENS4_6LayoutINS5_IJNS5_IJNS5_IJNSA_ILi32EEENSA_ILi4EEEEEEiEEESQ_NS5_IJSC_iEEEEEENS5_IJNS5_IJNS5_IJNSA_ILi16EEESO_EEEiEEENS5_IJNS5_IJNSA_ILi0EEESC_EEENSA_ILi512EEEEEENS5_IJSW_iEEEEEEEEEEESK_S13_NS4_8TiledMMAINS4_8MMA_AtomIJNS4_21SM100_MMA_MXF8F6F4_SSISI_SI_fSJ_Li128ELi128ELNS4_4UMMA5MajorE0ELS18_0ELNS17_7ScaleInE0ELS19_0EEEEEENSM_INS5_IJSC_SC_SC_EEENS5_IJSW_SW_SW_EEEEENS5_IJNS4_10UnderscoreES1F_S1F_EEEEENS5_IJNS4_13SM90_TMA_LOADES1I_EEENS5_IJNS4_14ComposedLayoutINS4_7SwizzleILi3ELi4ELi3EEENS4_18smem_ptr_flag_bitsILi8EEENSM_INS5_IJSB_SF_EEENS5_IJSF_SC_EEEEEEENSM_INS5_IJNS5_IJNS5_IJSP_SC_EEENS5_IJSN_SC_EEEEEESC_NS5_IJSO_NSA_ILi2EEEEEEEEENS5_IJNS5_IJNS5_IJSU_SY_EEESX_EEESW_NS5_IJSC_SY_EEEEEEEEEEEvNS4_8identityENS5_IJNS4_23SM90_TMA_LOAD_MULTICASTES26_EEES24_vS25_EENS_8epilogue10collective18CollectiveEpilogueINS29_23Sm100TmaWarpSpecializedILi4ELi2ELi16ELb1ELb0EEEJNS5_IJNSA_ILi64EEESF_SG_EEENS5_IJNSM_IS2E_SC_EENSM_INS5_IJST_S1W_EEENS5_IJSC_S2E_EEEEEEEENS_10bfloat16_tESL_S2L_SL_NS29_6fusion15FusionCallbacksIS2D_NS2M_17LinearCombinationIS2L_fS2L_fLNS_15FloatRoundStyleE2EEES2F_S2K_JEEENS4_5SM1004TMEM4LOAD26SM100_TMEM_LOAD_32dp32b16xES1I_NS1K_INS1L_ILi1ELi4ELi3EEENS1N_ILi16EEENSM_INS5_IJSB_ST_EEENS5_IJST_SC_EEEEEEENS4_39AutoVectorizingCopyWithAssumedAlignmentILi128EEENS4_14SM90_TMA_STOREES31_S33_S33_EEEvvEEEEvNT_6ParamsE)
        /*0bb4*/ 	.short	0x0380
        /*0bb6*/ 	.short	0x0c00


	//----- nvinfo : EIATTR_SW_WAR
	.align		4
.L_55:
        /*0bb8*/ 	.byte	0x04, 0x36
        /*0bba*/ 	.short	(.L_57 - .L_56)
.L_56:
        /*0bbc*/ 	.word	0x00000008
.L_57:


//--------------------- .nv.callgraph             --------------------------
	.section	.nv.callgraph,"",@"SHT_CUDA_CALLGRAPH"
	.align	4
	.sectionentsize	8
	.align		4
        /*0000*/ 	.word	0x00000000
	.align		4
        /*0004*/ 	.word	0xffffffff
	.align		4
        /*0008*/ 	.word	index@(_ZN7cutlass13device_kernelINS_4gemm6kernel13GemmUniversalIN4cute5tupleIJiiiiEEENS1_10collective13CollectiveMmaINS1_46MainloopSm100TmaUmmaWarpSpecializedBlockScaledILi3ELi2ELi2ENS5_IJNS4_1CILi8EEENSA_ILi1EEESC_EEEEENS5_IJNSA_ILi128EEESF_NSA_ILi256EEEEEENS5_IJNS_12float_e5m2_tENS_13float_ue8m0_tEEEENS5_IJNS5_IJlSC_lEEENS4_6LayoutINS5_IJNS5_IJNS5_IJNSA_ILi32EEENSA_ILi4EEEEEEiEEESQ_NS5_IJSC_iEEEEEENS5_IJNS5_IJNS5_IJNSA_ILi16EEESO_EEEiEEENS5_IJNS5_IJNSA_ILi0EEESC_EEENSA_ILi512EEEEEENS5_IJSW_iEEEEEEEEEEESK_S13_NS4_8TiledMMAINS4_8MMA_AtomIJNS4_21SM100_MMA_MXF8F6F4_SSISI_SI_fSJ_Li128ELi128ELNS4_4UMMA5MajorE0ELS18_0ELNS17_7ScaleInE0ELS19_0EEEEEENSM_INS5_IJSC_SC_SC_EEENS5_IJSW_SW_SW_EEEEENS5_IJNS4_10UnderscoreES1F_S1F_EEEEENS5_IJNS4_13SM90_TMA_LOADES1I_EEENS5_IJNS4_14ComposedLayoutINS4_7SwizzleILi3ELi4ELi3EEENS4_18smem_ptr_flag_bitsILi8EEENSM_INS5_IJSB_SF_EEENS5_IJSF_SC_EEEEEEENSM_INS5_IJNS5_IJNS5_IJSP_SC_EEENS5_IJSN_SC_EEEEEESC_NS5_IJSO_NSA_ILi2EEEEEEEEENS5_IJNS5_IJNS5_IJSU_SY_EEESX_EEESW_NS5_IJSC_SY_EEEEEEEEEEEvNS4_8identityENS5_IJNS4_23SM90_TMA_LOAD_MULTICASTES26_EEES24_vS25_EENS_8epilogue10collective18CollectiveEpilogueINS29_23Sm100TmaWarpSpecializedILi4ELi2ELi16ELb1ELb0EEEJNS5_IJNSA_ILi64EEESF_SG_EEENS5_IJNSM_IS2E_SC_EENSM_INS5_IJST_S1W_EEENS5_IJSC_S2E_EEEEEEEENS_10bfloat16_tESL_S2L_SL_NS29_6fusion15FusionCallbacksIS2D_NS2M_17LinearCombinationIS2L_fS2L_fLNS_15FloatRoundStyleE2EEES2F_S2K_JEEENS4_5SM1004TMEM4LOAD26SM100_TMEM_LOAD_32dp32b16xES1I_NS1K_INS1L_ILi1ELi4ELi3EEENS1N_ILi16EEENSM_INS5_IJSB_ST_EEENS5_IJST_SC_EEEEEEENS4_39AutoVectorizingCopyWithAssumedAlignmentILi128EEENS4_14SM90_TMA_STOREES31_S33_S33_EEEvvEEEEvNT_6ParamsE)
	.align		4
        /*000c*/ 	.word	index@(__assertfail)
	.align		4
        /*0010*/ 	.word	0x00000000
	.align		4
        /*0014*/ 	.word	0xfffffffe
	.align		4
        /*0018*/ 	.word	0x00000000
	.align		4
        /*001c*/ 	.word	0xfffffffd
	.align		4
        /*0020*/ 	.word	0x00000000
	.align		4
        /*0024*/ 	.word	0xfffffffc


//--------------------- .nv.constant4             --------------------------
	.section	.nv.constant4,"a",@progbits
	.align	8
	.align		8
.nv.constant4:
        /*0000*/ 	.dword	__assertfail
	.align		8
        /*0008*/ 	.dword	__unnamed_1
	.align		8
        /*0010*/ 	.dword	__unnamed_2
	.align		8
        /*0018*/ 	.dword	_ZN40_INTERNAL_a3e7886b_4_k_cu_18a57ea3_300524cuda3std3__45__cpo5beginE
	.align		8
        /*0020*/ 	.dword	_ZN40_INTERNAL_a3e7886b_4_k_cu_18a57ea3_300524cuda3std3__45__cpo3endE
	.align		8
        /*0028*/ 	.dword	_ZN40_INTERNAL_a3e7886b_4_k_cu_18a57ea3_300524cuda3std3__45__cpo6cbeginE
	.align		8
        /*0030*/ 	.dword	_ZN40_INTERNAL_a3e7886b_4_k_cu_18a57ea3_300524cuda3std3__45__cpo4cendE
	.align		8
        /*0038*/ 	.dword	_ZN40_INTERNAL_a3e7886b_4_k_cu_18a57ea3_300524cuda3std3__442_GLOBAL__N__a3e7886b_4_k_cu_18a57ea3_300526ignoreE
	.align		8
        /*0040*/ 	.dword	_ZN40_INTERNAL_a3e7886b_4_k_cu_18a57ea3_300524cuda3std3__419piecewise_constructE
	.align		8
        /*0048*/ 	.dword	_ZN40_INTERNAL_a3e7886b_4_k_cu_18a57ea3_300524cuda3std3__48in_placeE
	.align		8
        /*0050*/ 	.dword	_ZN40_INTERNAL_a3e7886b_4_k_cu_18a57ea3_300524cuda3std6ranges3__45__cpo4swapE
	.align		8
        /*0058*/ 	.dword	_ZN40_INTERNAL_a3e7886b_4_k_cu_18a57ea3_300524cuda3std6ranges3__45__cpo9iter_moveE
	.align		8
        /*0060*/ 	.dword	_ZN40_INTERNAL_a3e7886b_4_k_cu_18a57ea3_300524cute7productE
	.align		8
        /*0068*/ 	.dword	_ZN40_INTERNAL_a3e7886b_4_k_cu_18a57ea3_300524cute1_E
	.align		8
        /*0070*/ 	.dword	$str$25
	.align		8
        /*0078*/ 	.dword	$str$26
	.align		8
        /*0080*/ 	.dword	$str$27
	.align		8
        /*0088*/ 	.dword	$str$28


//--------------------- .text._ZN7cutlass13device_kernelINS_4gemm6kernel13GemmUniversalIN4cute5tupleIJiiiiEEENS1_10collective13CollectiveMmaINS1_46MainloopSm100TmaUmmaWarpSpecializedBlockScaledILi3ELi2ELi2ENS5_IJNS4_1CILi8EEENSA_ILi1EEESC_EEEEENS5_IJNSA_ILi128EEESF_NSA_ILi256EEEEEENS5_IJNS_12float_e5m2_tENS_13float_ue8m0_tEEEENS5_IJNS5_IJlSC_lEEENS4_6LayoutINS5_IJNS5_IJNS5_IJNSA_ILi32EEENSA_ILi4EEEEEEiEEESQ_NS5_IJSC_iEEEEEENS5_IJNS5_IJNS5_IJNSA_ILi16EEESO_EEEiEEENS5_IJNS5_IJNSA_ILi0EEESC_EEENSA_ILi512EEEEEENS5_IJSW_iEEEEEEEEEEESK_S13_NS4_8TiledMMAINS4_8MMA_AtomIJNS4_21SM100_MMA_MXF8F6F4_SSISI_SI_fSJ_Li128ELi128ELNS4_4UMMA5MajorE0ELS18_0ELNS17_7ScaleInE0ELS19_0EEEEEENSM_INS5_IJSC_SC_SC_EEENS5_IJSW_SW_SW_EEEEENS5_IJNS4_10UnderscoreES1F_S1F_EEEEENS5_IJNS4_13SM90_TMA_LOADES1I_EEENS5_IJNS4_14ComposedLayoutINS4_7SwizzleILi3ELi4ELi3EEENS4_18smem_ptr_flag_bitsILi8EEENSM_INS5_IJSB_SF_EEENS5_IJSF_SC_EEEEEEENSM_INS5_IJNS5_IJNS5_IJSP_SC_EEENS5_IJSN_SC_EEEEEESC_NS5_IJSO_NSA_ILi2EEEEEEEEENS5_IJNS5_IJNS5_IJSU_SY_EEESX_EEESW_NS5_IJSC_SY_EEEEEEEEEEEvNS4_8identityENS5_IJNS4_23SM90_TMA_LOAD_MULTICASTES26_EEES24_vS25_EENS_8epilogue10collective18CollectiveEpilogueINS29_23Sm100TmaWarpSpecializedILi4ELi2ELi16ELb1ELb0EEEJNS5_IJNSA_ILi64EEESF_SG_EEENS5_IJNSM_IS2E_SC_EENSM_INS5_IJST_S1W_EEENS5_IJSC_S2E_EEEEEEEENS_10bfloat16_tESL_S2L_SL_NS29_6fusion15FusionCallbacksIS2D_NS2M_17LinearCombinationIS2L_fS2L_fLNS_15FloatRoundStyleE2EEES2F_S2K_JEEENS4_5SM1004TMEM4LOAD26SM100_TMEM_LOAD_32dp32b16xES1I_NS1K_INS1L_ILi1ELi4ELi3EEENS1N_ILi16EEENSM_INS5_IJSB_ST_EEENS5_IJST_SC_EEEEEEENS4_39AutoVectorizingCopyWithAssumedAlignmentILi128EEENS4_14SM90_TMA_STOREES31_S33_S33_EEEvvEEEEvNT_6ParamsE --------------------------
	.section	.text._ZN7cutlass13device_kernelINS_4gemm6kernel13GemmUniversalIN4cute5tupleIJiiiiEEENS1_10collective13CollectiveMmaINS1_46MainloopSm100TmaUmmaWarpSpecializedBlockScaledILi3ELi2ELi2ENS5_IJNS4_1CILi8EEENSA_ILi1EEESC_EEEEENS5_IJNSA_ILi128EEESF_NSA_ILi256EEEEEENS5_IJNS_12float_e5m2_tENS_13float_ue8m0_tEEEENS5_IJNS5_IJlSC_lEEENS4_6LayoutINS5_IJNS5_IJNS5_IJNSA_ILi32EEENSA_ILi4EEEEEEiEEESQ_NS5_IJSC_iEEEEEENS5_IJNS5_IJNS5_IJNSA_ILi16EEESO_EEEiEEENS5_IJNS5_IJNSA_ILi0EEESC_EEENSA_ILi512EEEEEENS5_IJSW_iEEEEEEEEEEESK_S13_NS4_8TiledMMAINS4_8MMA_AtomIJNS4_21SM100_MMA_MXF8F6F4_SSISI_SI_fSJ_Li128ELi128ELNS4_4UMMA5MajorE0ELS18_0ELNS17_7ScaleInE0ELS19_0EEEEEENSM_INS5_IJSC_SC_SC_EEENS5_IJSW_SW_SW_EEEEENS5_IJNS4_10UnderscoreES1F_S1F_EEEEENS5_IJNS4_13SM90_TMA_LOADES1I_EEENS5_IJNS4_14ComposedLayoutINS4_7SwizzleILi3ELi4ELi3EEENS4_18smem_ptr_flag_bitsILi8EEENSM_INS5_IJSB_SF_EEENS5_IJSF_SC_EEEEEEENSM_INS5_IJNS5_IJNS5_IJSP_SC_EEENS5_IJSN_SC_EEEEEESC_NS5_IJSO_NSA_ILi2EEEEEEEEENS5_IJNS5_IJNS5_IJSU_SY_EEESX_EEESW_NS5_IJSC_SY_EEEEEEEEEEEvNS4_8identityENS5_IJNS4_23SM90_TMA_LOAD_MULTICASTES26_EEES24_vS25_EENS_8epilogue10collective18CollectiveEpilogueINS29_23Sm100TmaWarpSpecializedILi4ELi2ELi16ELb1ELb0EEEJNS5_IJNSA_ILi64EEESF_SG_EEENS5_IJNSM_IS2E_SC_EENSM_INS5_IJST_S1W_EEENS5_IJSC_S2E_EEEEEEEENS_10bfloat16_tESL_S2L_SL_NS29_6fusion15FusionCallbacksIS2D_NS2M_17LinearCombinationIS2L_fS2L_fLNS_15FloatRoundStyleE2EEES2F_S2K_JEEENS4_5SM1004TMEM4LOAD26SM100_TMEM_LOAD_32dp32b16xES1I_NS1K_INS1L_ILi1ELi4ELi3EEENS1N_ILi16EEENSM_INS5_IJSB_ST_EEENS5_IJST_SC_EEEEEEENS4_39AutoVectorizingCopyWithAssumedAlignmentILi128EEENS4_14SM90_TMA_STOREES31_S33_S33_EEEvvEEEEvNT_6ParamsE,"ax",@progbits
	.align	128
.text._ZN7cutlass13device_kernelINS_4gemm6kernel13GemmUniversalIN4cute5tupleIJiiiiEEENS1_10collective13CollectiveMmaINS1_46MainloopSm100TmaUmmaWarpSpecializedBlockScaledILi3ELi2ELi2ENS5_IJNS4_1CILi8EEENSA_ILi1EEESC_EEEEENS5_IJNSA_ILi128EEESF_NSA_ILi256EEEEEENS5_IJNS_12float_e5m2_tENS_13float_ue8m0_tEEEENS5_IJNS5_IJlSC_lEEENS4_6LayoutINS5_IJNS5_IJNS5_IJNSA_ILi32EEENSA_ILi4EEEEEEiEEESQ_NS5_IJSC_iEEEEEENS5_IJNS5_IJNS5_IJNSA_ILi16EEESO_EEEiEEENS5_IJNS5_IJNSA_ILi0EEESC_EEENSA_ILi512EEEEEENS5_IJSW_iEEEEEEEEEEESK_S13_NS4_8TiledMMAINS4_8MMA_AtomIJNS4_21SM100_MMA_MXF8F6F4_SSISI_SI_fSJ_Li128ELi128ELNS4_4UMMA5MajorE0ELS18_0ELNS17_7ScaleInE0ELS19_0EEEEEENSM_INS5_IJSC_SC_SC_EEENS5_IJSW_SW_SW_EEEEENS5_IJNS4_10UnderscoreES1F_S1F_EEEEENS5_IJNS4_13SM90_TMA_LOADES1I_EEENS5_IJNS4_14ComposedLayoutINS4_7SwizzleILi3ELi4ELi3EEENS4_18smem_ptr_flag_bitsILi8EEENSM_INS5_IJSB_SF_EEENS5_IJSF_SC_EEEEEEENSM_INS5_IJNS5_IJNS5_IJSP_SC_EEENS5_IJSN_SC_EEEEEESC_NS5_IJSO_NSA_ILi2EEEEEEEEENS5_IJNS5_IJNS5_IJSU_SY_EEESX_EEESW_NS5_IJSC_SY_EEEEEEEEEEEvNS4_8identityENS5_IJNS4_23SM90_TMA_LOAD_MULTICASTES26_EEES24_vS25_EENS_8epilogue10collective18CollectiveEpilogueINS29_23Sm100TmaWarpSpecializedILi4ELi2ELi16ELb1ELb0EEEJNS5_IJNSA_ILi64EEESF_SG_EEENS5_IJNSM_IS2E_SC_EENSM_INS5_IJST_S1W_EEENS5_IJSC_S2E_EEEEEEEENS_10bfloat16_tESL_S2L_SL_NS29_6fusion15FusionCallbacksIS2D_NS2M_17LinearCombinationIS2L_fS2L_fLNS_15FloatRoundStyleE2EEES2F_S2K_JEEENS4_5SM1004TMEM4LOAD26SM100_TMEM_LOAD_32dp32b16xES1I_NS1K_INS1L_ILi1ELi4ELi3EEENS1N_ILi16EEENSM_INS5_IJSB_ST_EEENS5_IJST_SC_EEEEEEENS4_39AutoVectorizingCopyWithAssumedAlignmentILi128EEENS4_14SM90_TMA_STOREES31_S33_S33_EEEvvEEEEvNT_6ParamsE:
        .type           _ZN7cutlass13device_kernelINS_4gemm6kernel13GemmUniversalIN4cute5tupleIJiiiiEEENS1_10collective13CollectiveMmaINS1_46MainloopSm100TmaUmmaWarpSpecializedBlockScaledILi3ELi2ELi2ENS5_IJNS4_1CILi8EEENSA_ILi1EEESC_EEEEENS5_IJNSA_ILi128EEESF_NSA_ILi256EEEEEENS5_IJNS_12float_e5m2_tENS_13float_ue8m0_tEEEENS5_IJNS5_IJlSC_lEEENS4_6LayoutINS5_IJNS5_IJNS5_IJNSA_ILi32EEENSA_ILi4EEEEEEiEEESQ_NS5_IJSC_iEEEEEENS5_IJNS5_IJNS5_IJNSA_ILi16EEESO_EEEiEEENS5_IJNS5_IJNSA_ILi0EEESC_EEENSA_ILi512EEEEEENS5_IJSW_iEEEEEEEEEEESK_S13_NS4_8TiledMMAINS4_8MMA_AtomIJNS4_21SM100_MMA_MXF8F6F4_SSISI_SI_fSJ_Li128ELi128ELNS4_4UMMA5MajorE0ELS18_0ELNS17_7ScaleInE0ELS19_0EEEEEENSM_INS5_IJSC_SC_SC_EEENS5_IJSW_SW_SW_EEEEENS5_IJNS4_10UnderscoreES1F_S1F_EEEEENS5_IJNS4_13SM90_TMA_LOADES1I_EEENS5_IJNS4_14ComposedLayoutINS4_7SwizzleILi3ELi4ELi3EEENS4_18smem_ptr_flag_bitsILi8EEENSM_INS5_IJSB_SF_EEENS5_IJSF_SC_EEEEEEENSM_INS5_IJNS5_IJNS5_IJSP_SC_EEENS5_IJSN_SC_EEEEEESC_NS5_IJSO_NSA_ILi2EEEEEEEEENS5_IJNS5_IJNS5_IJSU_SY_EEESX_EEESW_NS5_IJSC_SY_EEEEEEEEEEEvNS4_8identityENS5_IJNS4_23SM90_TMA_LOAD_MULTICASTES26_EEES24_vS25_EENS_8epilogue10collective18CollectiveEpilogueINS29_23Sm100TmaWarpSpecializedILi4ELi2ELi16ELb1ELb0EEEJNS5_IJNSA_ILi64EEESF_SG_EEENS5_IJNSM_IS2E_SC_EENSM_INS5_IJST_S1W_EEENS5_IJSC_S2E_EEEEEEEENS_10bfloat16_tESL_S2L_SL_NS29_6fusion15FusionCallbacksIS2D_NS2M_17LinearCombinationIS2L_fS2L_fLNS_15FloatRoundStyleE2EEES2F_S2K_JEEENS4_5SM1004TMEM4LOAD26SM100_TMEM_LOAD_32dp32b16xES1I_NS1K_INS1L_ILi1ELi4ELi3EEENS1N_ILi16EEENSM_INS5_IJSB_ST_EEENS5_IJST_SC_EEEEEEENS4_39AutoVectorizingCopyWithAssumedAlignmentILi128EEENS4_14SM90_TMA_STOREES31_S33_S33_EEEvvEEEEvNT_6ParamsE,@function
        .size           _ZN7cutlass13device_kernelINS_4gemm6kernel13GemmUniversalIN4cute5tupleIJiiiiEEENS1_10collective13CollectiveMmaINS1_46MainloopSm100TmaUmmaWarpSpecializedBlockScaledILi3ELi2ELi2ENS5_IJNS4_1CILi8EEENSA_ILi1EEESC_EEEEENS5_IJNSA_ILi128EEESF_NSA_ILi256EEEEEENS5_IJNS_12float_e5m2_tENS_13float_ue8m0_tEEEENS5_IJNS5_IJlSC_lEEENS4_6LayoutINS5_IJNS5_IJNS5_IJNSA_ILi32EEENSA_ILi4EEEEEEiEEESQ_NS5_IJSC_iEEEEEENS5_IJNS5_IJNS5_IJNSA_ILi16EEESO_EEEiEEENS5_IJNS5_IJNSA_ILi0EEESC_EEENSA_ILi512EEEEEENS5_IJSW_iEEEEEEEEEEESK_S13_NS4_8TiledMMAINS4_8MMA_AtomIJNS4_21SM100_MMA_MXF8F6F4_SSISI_SI_fSJ_Li128ELi128ELNS4_4UMMA5MajorE0ELS18_0ELNS17_7ScaleInE0ELS19_0EEEEEENSM_INS5_IJSC_SC_SC_EEENS5_IJSW_SW_SW_EEEEENS5_IJNS4_10UnderscoreES1F_S1F_EEEEENS5_IJNS4_13SM90_TMA_LOADES1I_EEENS5_IJNS4_14ComposedLayoutINS4_7SwizzleILi3ELi4ELi3EEENS4_18smem_ptr_flag_bitsILi8EEENSM_INS5_IJSB_SF_EEENS5_IJSF_SC_EEEEEEENSM_INS5_IJNS5_IJNS5_IJSP_SC_EEENS5_IJSN_SC_EEEEEESC_NS5_IJSO_NSA_ILi2EEEEEEEEENS5_IJNS5_IJNS5_IJSU_SY_EEESX_EEESW_NS5_IJSC_SY_EEEEEEEEEEEvNS4_8identityENS5_IJNS4_23SM90_TMA_LOAD_MULTICASTES26_EEES24_vS25_EENS_8epilogue10collective18CollectiveEpilogueINS29_23Sm100TmaWarpSpecializedILi4ELi2ELi16ELb1ELb0EEEJNS5_IJNSA_ILi64EEESF_SG_EEENS5_IJNSM_IS2E_SC_EENSM_INS5_IJST_S1W_EEENS5_IJSC_S2E_EEEEEEEENS_10bfloat16_tESL_S2L_SL_NS29_6fusion15FusionCallbacksIS2D_NS2M_17LinearCombinationIS2L_fS2L_fLNS_15FloatRoundStyleE2EEES2F_S2K_JEEENS4_5SM1004TMEM4LOAD26SM100_TMEM_LOAD_32dp32b16xES1I_NS1K_INS1L_ILi1ELi4ELi3EEENS1N_ILi16EEENSM_INS5_IJSB_ST_EEENS5_IJST_SC_EEEEEEENS4_39AutoVectorizingCopyWithAssumedAlignmentILi128EEENS4_14SM90_TMA_STOREES31_S33_S33_EEEvvEEEEvNT_6ParamsE,(.L_x_238 - _ZN7cutlass13device_kernelINS_4gemm6kernel13GemmUniversalIN4cute5tupleIJiiiiEEENS1_10collective13CollectiveMmaINS1_46MainloopSm100TmaUmmaWarpSpecializedBlockScaledILi3ELi2ELi2ENS5_IJNS4_1CILi8EEENSA_ILi1EEESC_EEEEENS5_IJNSA_ILi128EEESF_NSA_ILi256EEEEEENS5_IJNS_12float_e5m2_tENS_13float_ue8m0_tEEEENS5_IJNS5_IJlSC_lEEENS4_6LayoutINS5_IJNS5_IJNS5_IJNSA_ILi32EEENSA_ILi4EEEEEEiEEESQ_NS5_IJSC_iEEEEEENS5_IJNS5_IJNS5_IJNSA_ILi16EEESO_EEEiEEENS5_IJNS5_IJNSA_ILi0EEESC_EEENSA_ILi512EEEEEENS5_IJSW_iEEEEEEEEEEESK_S13_NS4_8TiledMMAINS4_8MMA_AtomIJNS4_21SM100_MMA_MXF8F6F4_SSISI_SI_fSJ_Li128ELi128ELNS4_4UMMA5MajorE0ELS18_0ELNS17_7ScaleInE0ELS19_0EEEEEENSM_INS5_IJSC_SC_SC_EEENS5_IJSW_SW_SW_EEEEENS5_IJNS4_10UnderscoreES1F_S1F_EEEEENS5_IJNS4_13SM90_TMA_LOADES1I_EEENS5_IJNS4_14ComposedLayoutINS4_7SwizzleILi3ELi4ELi3EEENS4_18smem_ptr_flag_bitsILi8EEENSM_INS5_IJSB_SF_EEENS5_IJSF_SC_EEEEEEENSM_INS5_IJNS5_IJNS5_IJSP_SC_EEENS5_IJSN_SC_EEEEEESC_NS5_IJSO_NSA_ILi2EEEEEEEEENS5_IJNS5_IJNS5_IJSU_SY_EEESX_EEESW_NS5_IJSC_SY_EEEEEEEEEEEvNS4_8identityENS5_IJNS4_23SM90_TMA_LOAD_MULTICASTES26_EEES24_vS25_EENS_8epilogue10collective18CollectiveEpilogueINS29_23Sm100TmaWarpSpecializedILi4ELi2ELi16ELb1ELb0EEEJNS5_IJNSA_ILi64EEESF_SG_EEENS5_IJNSM_IS2E_SC_EENSM_INS5_IJST_S1W_EEENS5_IJSC_S2E_EEEEEEEENS_10bfloat16_tESL_S2L_SL_NS29_6fusion15FusionCallbacksIS2D_NS2M_17LinearCombinationIS2L_fS2L_fLNS_15FloatRoundStyleE2EEES2F_S2K_JEEENS4_5SM1004TMEM4LOAD26SM100_TMEM_LOAD_32dp32b16xES1I_NS1K_INS1L_ILi1ELi4ELi3EEENS1N_ILi16EEENSM_INS5_IJSB_ST_EEENS5_IJST_SC_EEEEEEENS4_39AutoVectorizingCopyWithAssumedAlignmentILi128EEENS4_14SM90_TMA_STOREES31_S33_S33_EEEvvEEEEvNT_6ParamsE)
        .other          _ZN7cutlass13device_kernelINS_4gemm6kernel13GemmUniversalIN4cute5tupleIJiiiiEEENS1_10collective13CollectiveMmaINS1_46MainloopSm100TmaUmmaWarpSpecializedBlockScaledILi3ELi2ELi2ENS5_IJNS4_1CILi8EEENSA_ILi1EEESC_EEEEENS5_IJNSA_ILi128EEESF_NSA_ILi256EEEEEENS5_IJNS_12float_e5m2_tENS_13float_ue8m0_tEEEENS5_IJNS5_IJlSC_lEEENS4_6LayoutINS5_IJNS5_IJNS5_IJNSA_ILi32EEENSA_ILi4EEEEEEiEEESQ_NS5_IJSC_iEEEEEENS5_IJNS5_IJNS5_IJNSA_ILi16EEESO_EEEiEEENS5_IJNS5_IJNSA_ILi0EEESC_EEENSA_ILi512EEEEEENS5_IJSW_iEEEEEEEEEEESK_S13_NS4_8TiledMMAINS4_8MMA_AtomIJNS4_21SM100_MMA_MXF8F6F4_SSISI_SI_fSJ_Li128ELi128ELNS4_4UMMA5MajorE0ELS18_0ELNS17_7ScaleInE0ELS19_0EEEEEENSM_INS5_IJSC_SC_SC_EEENS5_IJSW_SW_SW_EEEEENS5_IJNS4_10UnderscoreES1F_S1F_EEEEENS5_IJNS4_13SM90_TMA_LOADES1I_EEENS5_IJNS4_14ComposedLayoutINS4_7SwizzleILi3ELi4ELi3EEENS4_18smem_ptr_flag_bitsILi8EEENSM_INS5_IJSB_SF_EEENS5_IJSF_SC_EEEEEEENSM_INS5_IJNS5_IJNS5_IJSP_SC_EEENS5_IJSN_SC_EEEEEESC_NS5_IJSO_NSA_ILi2EEEEEEEEENS5_IJNS5_IJNS5_IJSU_SY_EEESX_EEESW_NS5_IJSC_SY_EEEEEEEEEEEvNS4_8identityENS5_IJNS4_23SM90_TMA_LOAD_MULTICASTES26_EEES24_vS25_EENS_8epilogue10collective18CollectiveEpilogueINS29_23Sm100TmaWarpSpecializedILi4ELi2ELi16ELb1ELb0EEEJNS5_IJNSA_ILi64EEESF_SG_EEENS5_IJNSM_IS2E_SC_EENSM_INS5_IJST_S1W_EEENS5_IJSC_S2E_EEEEEEEENS_10bfloat16_tESL_S2L_SL_NS29_6fusion15FusionCallbacksIS2D_NS2M_17LinearCombinationIS2L_fS2L_fLNS_15FloatRoundStyleE2EEES2F_S2K_JEEENS4_5SM1004TMEM4LOAD26SM100_TMEM_LOAD_32dp32b16xES1I_NS1K_INS1L_ILi1ELi4ELi3EEENS1N_ILi16EEENSM_INS5_IJSB_ST_EEENS5_IJST_SC_EEEEEEENS4_39AutoVectorizingCopyWithAssumedAlignmentILi128EEENS4_14SM90_TMA_STOREES31_S33_S33_EEEvvEEEEvNT_6ParamsE,@"STO_CUDA_ENTRY STV_DEFAULT"
_ZN7cutlass13device_kernelINS_4gemm6kernel13GemmUniversalIN4cute5tupleIJiiiiEEENS1_10collective13CollectiveMmaINS1_46MainloopSm100TmaUmmaWarpSpecializedBlockScaledILi3ELi2ELi2ENS5_IJNS4_1CILi8EEENSA_ILi1EEESC_EEEEENS5_IJNSA_ILi128EEESF_NSA_ILi256EEEEEENS5_IJNS_12float_e5m2_tENS_13float_ue8m0_tEEEENS5_IJNS5_IJlSC_lEEENS4_6LayoutINS5_IJNS5_IJNS5_IJNSA_ILi32EEENSA_ILi4EEEEEEiEEESQ_NS5_IJSC_iEEEEEENS5_IJNS5_IJNS5_IJNSA_ILi16EEESO_EEEiEEENS5_IJNS5_IJNSA_ILi0EEESC_EEENSA_ILi512EEEEEENS5_IJSW_iEEEEEEEEEEESK_S13_NS4_8TiledMMAINS4_8MMA_AtomIJNS4_21SM100_MMA_MXF8F6F4_SSISI_SI_fSJ_Li128ELi128ELNS4_4UMMA5MajorE0ELS18_0ELNS17_7ScaleInE0ELS19_0EEEEEENSM_INS5_IJSC_SC_SC_EEENS5_IJSW_SW_SW_EEEEENS5_IJNS4_10UnderscoreES1F_S1F_EEEEENS5_IJNS4_13SM90_TMA_LOADES1I_EEENS5_IJNS4_14ComposedLayoutINS4_7SwizzleILi3ELi4ELi3EEENS4_18smem_ptr_flag_bitsILi8EEENSM_INS5_IJSB_SF_EEENS5_IJSF_SC_EEEEEEENSM_INS5_IJNS5_IJNS5_IJSP_SC_EEENS5_IJSN_SC_EEEEEESC_NS5_IJSO_NSA_ILi2EEEEEEEEENS5_IJNS5_IJNS5_IJSU_SY_EEESX_EEESW_NS5_IJSC_SY_EEEEEEEEEEEvNS4_8identityENS5_IJNS4_23SM90_TMA_LOAD_MULTICASTES26_EEES24_vS25_EENS_8epilogue10collective18CollectiveEpilogueINS29_23Sm100TmaWarpSpecializedILi4ELi2ELi16ELb1ELb0EEEJNS5_IJNSA_ILi64EEESF_SG_EEENS5_IJNSM_IS2E_SC_EENSM_INS5_IJST_S1W_EEENS5_IJSC_S2E_EEEEEEEENS_10bfloat16_tESL_S2L_SL_NS29_6fusion15FusionCallbacksIS2D_NS2M_17LinearCombinationIS2L_fS2L_fLNS_15FloatRoundStyleE2EEES2F_S2K_JEEENS4_5SM1004TMEM4LOAD26SM100_TMEM_LOAD_32dp32b16xES1I_NS1K_INS1L_ILi1ELi4ELi3EEENS1N_ILi16EEENSM_INS5_IJSB_ST_EEENS5_IJST_SC_EEEEEEENS4_39AutoVectorizingCopyWithAssumedAlignmentILi128EEENS4_14SM90_TMA_STOREES31_S33_S33_EEEvvEEEEvNT_6ParamsE:
[----:B------:R-:W1:Y:S01]  /*0000*/  LDC R1, c[0x0][0x37c] ;  /* 0x0000df00ff017b82 */ /* 0x000e620000000800 */
[----:B------:R-:W2:Y:S01]  /*0010*/  S2R R3, SR_TID.X ;  /* 0x0000000000037919 */ /* 0x000ea20000002100 */
[----:B------:R-:W3:Y:S01]  /*0020*/  LDCU.64 UR12, c[0x0][0xc90] ;  /* 0x00019200ff0c77ac */ /* 0x000ee20008000a00 */
[----:B------:R-:W-:Y:S02]  /*0030*/  PRMT R86, RZ, 0x7610, R86 ;  /* 0x00007610ff567816 */ /* 0x000fe40000000056 */
[----:B------:R-:W-:Y:S01]  /*0040*/  ELECT P5, URZ, PT ;  /* 0x0000000000ff782f */ /* 0x000fe200038a0000 */
[----:B------:R-:W4:Y:S01]  /*0050*/  LDCU.64 UR60, c[0x0][0x358] ;  /* 0x00006b00ff3c77ac */ /* 0x000f220008000a00 */
[----:B---3--:R-:W-:-:S04]  /*0060*/  UISETP.NE.U32.AND UP0, UPT, UR12, URZ, UPT ;  /* 0x000000ff0c00728c */ /* 0x008fc8000bf05070 */
[----:B------:R-:W-:Y:S01]  /*0070*/  UISETP.NE.AND.EX UP0, UPT, UR13, URZ, UPT, UP0 ;  /* 0x000000ff0d00728c */ /* 0x000fe2000bf05300 */
[----:B--2---:R-:W-:-:S05]  /*0080*/  SHF.R.U32.HI R100, RZ, 0x5, R3 ;  /* 0x00000005ff647819 */ /* 0x004fca0000011603 */
[----:B------:R-:W2:Y:S02]  /*0090*/  SHFL.IDX PT, R0, R100, RZ, 0x1f ;  /* 0x00001fff64007589 */ /* 0x000ea400000e0000 */
[----:B--2---:R-:W-:Y:S01]  /*00a0*/  R2UR UR21, R0 ;  /* 0x00000000001572ca */ /* 0x004fe200000e0000 */
[----:B-1--4-:R-:W-:-:S14]  /*00b0*/  BRA.U UP0, `(.L_x_0) ;  /* 0x00000001002c7547 */ /* 0x012fdc000b800000 */
[----:B------:R-:W1:Y:S02]  /*00c0*/  LDCU.64 UR4, c[0x0][0xc88] ;  /* 0x00019100ff0477ac */ /* 0x000e640008000a00 */
[----:B-1----:R-:W-:-:S04]  /*00d0*/  UISETP.NE.U32.AND UP0, UPT, UR4, URZ, UPT ;  /* 0x000000ff0400728c */ /* 0x002fc8000bf05070 */
[----:B------:R-:W-:-:S09]  /*00e0*/  UISETP.NE.AND.EX UP0, UPT, UR5, URZ, UPT, UP0 ;  /* 0x000000ff0500728c */ /* 0x000fd2000bf05300 */
[----:B------:R-:W-:Y:S05]  /*00f0*/  BRA.U !UP0, `(.L_x_1) ;  /* 0x0000000108107547 */ /* 0x000fea000b800000 */
[----:B------:R-:W1:Y:S02]  /*0100*/  LDC.64 R4, c[0x0][0xc88] ;  /* 0x00032200ff047b82 */ /* 0x000e640000000a00 */
[----:B-1----:R1:W5:Y:S01]  /*0110*/  LDG.E R53, desc[UR60][R4.64] ;  /* 0x0000003c04357981 */ /* 0x002362000c1e1900 */
[----:B------:R-:W-:Y:S01]  /*0120*/  HFMA2 R86, -RZ, RZ, 0, 5.9604644775390625e-08 ;  /* 0x00000001ff567431 */ /* 0x000fe200000001ff */
[----:B------:R-:W-:Y:S05]  /*0130*/  BRA `(.L_x_0) ;  /* 0x00000000000c7947 */ /* 0x000fea0003800000 */
.L_x_1:
[----:B------:R-:W1:Y:S01]  /*0140*/  LDCU UR4, c[0x0][0xc80] ;  /* 0x00019000ff0477ac */ /* 0x000e620008000800 */
[----:B------:R-:W-:Y:S01]  /*0150*/  HFMA2 R86, -RZ, RZ, 0, 5.9604644775390625e-08 ;  /* 0x00000001ff567431 */ /* 0x000fe200000001ff */
[----:B-1----:R-:W-:-:S07]  /*0160*/  MOV R53, UR4 ;  /* 0x0000000400357c02 */ /* 0x002fce0008000f00 */
.L_x_0:
[----:B------:R-:W2:Y:S02]  /*0170*/  LDCU.64 UR4, c[0x0][0xcb0] ;  /* 0x00019600ff0477ac */ /* 0x000ea40008000a00 */
[----:B--2---:R-:W-:-:S04]  /*0180*/  UISETP.NE.U32.AND UP0, UPT, UR4, URZ, UPT ;  /* 0x000000ff0400728c */ /* 0x004fc8000bf05070 */
[----:B------:R-:W-:-:S09]  /*0190*/  UISETP.NE.AND.EX UP0, UPT, UR5, URZ, UPT, UP0 ;  /* 0x000000ff0500728c */ /* 0x000fd2000bf05300 */
[----:B------:R-:W-:Y:S05]  /*01a0*/  BRA.U UP0, `(.L_x_2) ;  /* 0x0000000100247547 */ /* 0x000fea000b800000 */
[----:B------:R-:W2:Y:S02]  /*01b0*/  LDCU.64 UR4, c[0x0][0xca8] ;  /* 0x00019500ff0477ac */ /* 0x000ea40008000a00 */
[----:B--2---:R-:W-:-:S04]  /*01c0*/  UISETP.NE.U32.AND UP0, UPT, UR4, URZ, UPT ;  /* 0x000000ff0400728c */ /* 0x004fc8000bf05070 */
[----:B------:R-:W-:-:S09]  /*01d0*/  UISETP.NE.AND.EX UP0, UPT, UR5, URZ, UPT, UP0 ;  /* 0x000000ff0500728c */ /* 0x000fd2000bf05300 */
[----:B------:R-:W-:Y:S05]  /*01e0*/  BRA.U !UP0, `(.L_x_3) ;  /* 0x00000001080c7547 */ /* 0x000fea000b800000 */
[----:B-1----:R-:W1:Y:S02]  /*01f0*/  LDC.64 R4, c[0x0][0xca8] ;  /* 0x00032a00ff047b82 */ /* 0x002e640000000a00 */
[----:B-1----:R2:W5:Y:S01]  /*0200*/  LDG.E R52, desc[UR60][R4.64] ;  /* 0x0000003c04347981 */ /* 0x002562000c1e1900 */
[----:B------:R-:W-:Y:S05]  /*0210*/  BRA `(.L_x_2) ;  /* 0x0000000000087947 */ /* 0x000fea0003800000 */
.L_x_3:
[----:B------:R-:W2:Y:S02]  /*0220*/  LDCU UR4, c[0x0][0xca0] ;  /* 0x00019400ff0477ac */ /* 0x000ea40008000800 */
[----:B--2---:R-:W-:Y:S02]  /*0230*/  MOV R52, UR4 ;  /* 0x0000000400347c02 */ /* 0x004fe40008000f00 */
.L_x_2:
[----:B------:R-:W-:Y:S01]  /*0240*/  IMAD.U32 R0, RZ, RZ, UR21 ;  /* 0x00000015ff007e24 */ /* 0x000fe2000f8e00ff */
[----:B------:R-:W-:Y:S04]  /*0250*/  BSSY.RECONVERGENT B0, `(.L_x_4) ;  /* 0x0000012000007945 */ /* 0x000fe80003800200 */
[C---:B------:R-:W-:Y:S02]  /*0260*/  ISETP.NE.OR P1, PT, R0.reuse, 0x1, !P5 ;  /* 0x000000010000780c */ /* 0x040fe40006f25670 */
[----:B------:R-:W-:-:S11]  /*0270*/  ISETP.NE.OR P0, PT, R0, 0x3, !P5 ;  /* 0x000000030000780c */ /* 0x000fd60006f05670 */
[----:B------:R-:W-:Y:S05]  /*0280*/  @P1 BRA `(.L_x_5) ;  /* 0x0000000000381947 */ /* 0x000fea0003800000 */
[----:B------:R-:W3:Y:S02]  /*0290*/  LDCU.64 UR4, c[0x0][0x348] ;  /* 0x00006900ff0477ac */ /* 0x000ee40008000a00 */
[----:B---3--:R-:W-:Y:S02]  /*02a0*/  UIADD3 UR10, UP3, UPT, UR4, 0x80, URZ ;  /* 0x00000080040a7890 */ /* 0x008fe4000ff7e0ff */
[----:B------:R-:W-:Y:S02]  /*02b0*/  UIADD3 UR8, UP2, UPT, UR4, 0x180, URZ ;  /* 0x0000018004087890 */ /* 0x000fe4000ff5e0ff */
[----:B------:R-:W-:Y:S02]  /*02c0*/  UIADD3 UR6, UP1, UPT, UR4, 0x280, URZ ;  /* 0x0000028004067890 */ /* 0x000fe4000ff3e0ff */
[----:B------:R-:W-:Y:S02]  /*02d0*/  UIADD3 UR4, UP0, UPT, UR4, 0x380, URZ ;  /* 0x0000038004047890 */ /* 0x000fe4000ff1e0ff */
[----:B------:R-:W-:-:S02]  /*02e0*/  UIADD3.X UR11, UPT, UPT, URZ, UR5, URZ, UP3, !UPT ;  /* 0x00000005ff0b7290 */ /* 0x000fc40009ffe4ff */
[----:B------:R-:W-:Y:S02]  /*02f0*/  UIADD3.X UR9, UPT, UPT, URZ, UR5, URZ, UP2, !UPT ;  /* 0x00000005ff097290 */ /* 0x000fe400097fe4ff */
[----:B------:R-:W-:Y:S02]  /*0300*/  UIADD3.X UR7, UPT, UPT, URZ, UR5, URZ, UP1, !UPT ;  /* 0x00000005ff077290 */ /* 0x000fe40008ffe4ff */
[----:B------:R-:W-:-:S03]  /*0310*/  UIADD3.X UR5, UPT, UPT, URZ, UR5, URZ, UP0, !UPT ;  /* 0x00000005ff057290 */ /* 0x000fc600087fe4ff */
[----:B------:R3:W-:Y:S02]  /*0320*/  UTMACCTL.PF [UR10] ;  /* 0x000000000a0079b9 */ /* 0x0007e40008040000 */
[----:B------:R3:W-:Y:S02]  /*0330*/  UTMACCTL.PF [UR8] ;  /* 0x00000000080079b9 */ /* 0x0007e40008040000 */
[----:B------:R3:W-:Y:S02]  /*0340*/  UTMACCTL.PF [UR6] ;  /* 0x00000000060079b9 */ /* 0x0007e40008040000 */
[----:B------:R3:W-:Y:S02]  /*0350*/  UTMACCTL.PF [UR4] ;  /* 0x00000000040079b9 */ /* 0x0007e40008040000 */
[----:B---3--:R-:W-:Y:S01]  /*0360*/  NOP ;  /* 0x0000000000007918 */ /* 0x008fe20000000000 */
.L_x_5:
[----:B------:R-:W-:Y:S05]  /*0370*/  BSYNC.RECONVERGENT B0 ;  /* 0x0000000000007941 */ /* 0x000fea0003800200 */
.L_x_4:
[----:B------:R-:W-:Y:S04]  /*0380*/  BSSY.RECONVERGENT B0, `(.L_x_6) ;  /* 0x000000a000007945 */ /* 0x000fe80003800200 */
[----:B------:R-:W-:Y:S05]  /*0390*/  @P0 BRA `(.L_x_7) ;  /* 0x0000000000200947 */ /* 0x000fea0003800000 */
[----:B------:R-:W3:Y:S02]  /*03a0*/  LDCU.64 UR4, c[0x0][0x348] ;  /* 0x00006900ff0477ac */ /* 0x000ee40008000a00 */
[----:B---3--:R-:W-:Y:S02]  /*03b0*/  UIADD3 UR6, UP1, UPT, UR4, 0x980, URZ ;  /* 0x0000098004067890 */ /* 0x008fe4000ff3e0ff */
[----:B------:R-:W-:Y:S02]  /*03c0*/  UIADD3 UR4, UP0, UPT, UR4, 0xa80, URZ ;  /* 0x00000a8004047890 */ /* 0x000fe4000ff1e0ff */
[----:B------:R-:W-:Y:S02]  /*03d0*/  UIADD3.X UR7, UPT, UPT, URZ, UR5, URZ, UP1, !UPT ;  /* 0x00000005ff077290 */ /* 0x000fe40008ffe4ff */
[----:B------:R-:W-:-:S07]  /*03e0*/  UIADD3.X UR5, UPT, UPT, URZ, UR5, URZ, UP0, !UPT ;  /* 0x00000005ff057290 */ /* 0x000fce00087fe4ff */
[----:B------:R3:W-:Y:S02]  /*03f0*/  UTMACCTL.PF [UR6] ;  /* 0x00000000060079b9 */ /* 0x0007e40008040000 */
[----:B------:R3:W-:Y:S02]  /*0400*/  UTMACCTL.PF [UR4] ;  /* 0x00000000040079b9 */ /* 0x0007e40008040000 */
[----:B---3--:R-:W-:Y:S01]  /*0410*/  NOP ;  /* 0x0000000000007918 */ /* 0x008fe20000000000 */
.L_x_7:
[----:B------:R-:W-:Y:S05]  /*0420*/  BSYNC.RECONVERGENT B0 ;  /* 0x0000000000007941 */ /* 0x000fea0003800200 */
.L_x_6:
[----:B------:R-:W3:Y:S01]  /*0430*/  LDCU.64 UR4, c[0x0][0xc88] ;  /* 0x00019100ff0477ac */ /* 0x000ee20008000a00 */
[----:B------:R-:W-:Y:S02]  /*0440*/  UISETP.EQ.U32.AND UP1, UPT, UR12, URZ, UPT ;  /* 0x000000ff0c00728c */ /* 0x000fe4000bf22070 */
[----:B------:R-:W-:Y:S02]  /*0450*/  UPLOP3.LUT UP6, UPT, UPT, UPT, UPT, 0x80, 0x8 ;  /* 0x000000000008789c */ /* 0x000fe40003fcf070 */
[----:B---3--:R-:W-:-:S04]  /*0460*/  UISETP.NE.U32.AND UP0, UPT, UR4, URZ, UPT ;  /* 0x000000ff0400728c */ /* 0x008fc8000bf05070 */
[----:B------:R-:W-:-:S04]  /*0470*/  UISETP.NE.AND.EX UP0, UPT, UR5, URZ, UPT, UP0 ;  /* 0x000000ff0500728c */ /* 0x000fc8000bf05300 */
[----:B------:R-:W-:-:S04]  /*0480*/  UISETP.EQ.OR.EX UP2, UPT, UR13, URZ, !UP0, UP1 ;  /* 0x000000ff0d00728c */ /* 0x000fc8000c742710 */
[----:B------:R-:W-:-:S05]  /*0490*/  UP2UR UR49, UPR, URZ, 0x4 ;  /* 0x00000004ff317883 */ /* 0x000fca0008000000 */
[----:B------:R-:W-:Y:S07]  /*04a0*/  BRA.U !UP2, `(.L_x_8) ;  /* 0x000000010a207547 */ /* 0x000fee000b800000 */
[----:B------:R-:W-:Y:S01]  /*04b0*/  UISETP.NE.U32.AND UP2, UPT, UR12, URZ, UPT ;  /* 0x000000ff0c00728c */ /* 0x000fe2000bf45070 */
[----:B-----5:R-:W-:Y:S01]  /*04c0*/  FSETP.NEU.AND P0, PT, R53, RZ, PT ;  /* 0x000000ff3500720b */ /* 0x020fe20003f0d000 */
[----:B------:R-:W-:Y:S02]  /*04d0*/  USEL UR4, URZ, 0xffffffff, UP0 ;  /* 0xffffffffff047887 */ /* 0x000fe40008000000 */
[----:B------:R-:W-:-:S10]  /*04e0*/  UISETP.NE.AND.EX UP2, UPT, UR13, URZ, UPT, UP2 ;  /* 0x000000ff0d00728c */ /* 0x000fd4000bf45320 */
[----:B------:R-:W-:Y:S01]  /*04f0*/  VOTEU.ANY UP1, P0 ;  /* 0x0000000000ff7886 */ /* 0x000fe20000020100 */
[----:B------:R-:W-:-:S04]  /*0500*/  @!UP2 USEL UR4, URZ, 0xffffffff, UP1 ;  /* 0xffffffffff04a887 */ /* 0x000fc80008800000 */
[----:B------:R-:W-:-:S04]  /*0510*/  ULOP3.LUT UR4, UR4, 0x1, URZ, 0xc0, !UPT ;  /* 0x0000000104047892 */ /* 0x000fc8000f8ec0ff */
[----:B------:R-:W-:-:S11]  /*0520*/  UISETP.NE.U32.AND UP6, UPT, UR4, 0x1, UPT ;  /* 0x000000010400788c */ /* 0x000fd6000bfc5070 */
.L_x_8:
[----:B------:R-:W3:Y:S01]  /*0530*/  SHFL.IDX PT, R2, R100, RZ, 0x1f ;  /* 0x00001fff64027589 */ /* 0x000ee200000e0000 */
[----:B------:R-:W-:Y:S01]  /*0540*/  UISETP.NE.AND UP4, UPT, UR21, 0x2, UPT ;  /* 0x000000021500788c */ /* 0x000fe2000bf85270 */
[----:B---3--:R-:W-:-:S13]  /*0550*/  ISETP.NE.AND P0, PT, R2, RZ, PT ;  /* 0x000000ff0200720c */ /* 0x008fda0003f05270 */
[----:B------:R-:W-:Y:S05]  /*0560*/  @P0 BRA `(.L_x_9) ;  /* 0x0000000000500947 */ /* 0x000fea0003800000 */
[----:B------:R-:W3:Y:S01]  /*0570*/  S2UR UR4, SR_CgaCtaId ;  /* 0x00000000000479c3 */ /* 0x000ee20000008800 */
[----:B------:R-:W-:Y:S01]  /*0580*/  UMOV UR5, 0x400 ;  /* 0x0000040000057882 */ /* 0x000fe20000000000 */
[----:B------:R-:W-:Y:S01]  /*0590*/  UMOV UR8, 0x1 ;  /* 0x0000000100087882 */ /* 0x000fe20000000000 */
[----:B------:R-:W-:Y:S01]  /*05a0*/  UMOV UR6, 0x8 ;  /* 0x0000000800067882 */ /* 0x000fe20000000000 */
[----:B------:R-:W-:-:S04]  /*05b0*/  UIADD3 UR8, UPT, UPT, -UR8, 0x100000, URZ ;  /* 0x0010000008087890 */ /* 0x000fc8000fffe1ff */
[----:B------:R-:W-:Y:S02]  /*05c0*/  USHF.L.U32 UR9, UR8, 0xb, URZ ;  /* 0x0000000b08097899 */ /* 0x000fe400080006ff */
[----:B------:R-:W-:Y:S02]  /*05d0*/  USHF.L.U32 UR8, UR8, 0x1, URZ ;  /* 0x0000000108087899 */ /* 0x000fe400080006ff */
[----:B------:R-:W-:-:S04]  /*05e0*/  UIADD3 UR6, UPT, UPT, -UR6, 0x100000, URZ ;  /* 0x0010000006067890 */ /* 0x000fc8000fffe1ff */
[----:B------:R-:W-:Y:S02]  /*05f0*/  USHF.L.U32 UR7, UR6, 0xb, URZ ;  /* 0x0000000b06077899 */ /* 0x000fe400080006ff */
[----:B------:R-:W-:Y:S01]  /*0600*/  USHF.L.U32 UR6, UR6, 0x1, URZ ;  /* 0x0000000106067899 */ /* 0x000fe200080006ff */
[----:B------:R-:W-:Y:S01]  /*0610*/  ELECT P0, URZ, PT ;  /* 0x0000000000ff782f */ /* 0x000fe20003800000 */
[----:B---3--:R-:W-:Y:S01]  /*0620*/  ULEA UR4, UR4, UR5, 0x18 ;  /* 0x0000000504047291 */ /* 0x008fe2000f8ec0ff */
[----:B------:R-:W3:Y:S11]  /*0630*/  FENCE.VIEW.ASYNC.S ;  /* 0x00000000000073c6 */ /* 0x000ef60000000000 */
[----:B---3--:R3:W4:Y:S01]  /*0640*/  SYNCS.EXCH.64 URZ, [UR4], UR8 ;  /* 0x0000000804ff75b2 */ /* 0x0087220008000100 */
[----:B------:R3:W1:Y:S01]  /*0650*/  SYNCS.EXCH.64 URZ, [UR4+0x18], UR6 ;  /* 0x0000180604ff75b2 */ /* 0x0006620008000100 */
[----:B------:R3:W1:Y:S01]  /*0660*/  SYNCS.EXCH.64 URZ, [UR4+0x8], UR8 ;  /* 0x0000080804ff75b2 */ /* 0x0006620008000100 */
[----:B------:R3:W1:Y:S01]  /*0670*/  SYNCS.EXCH.64 URZ, [UR4+0x20], UR6 ;  /* 0x0000200604ff75b2 */ /* 0x0006620008000100 */
[----:B------:R3:W1:Y:S01]  /*0680*/  SYNCS.EXCH.64 URZ, [UR4+0x10], UR8 ;  /* 0x0000100804ff75b2 */ /* 0x0006620008000100 */
[----:B------:R3:W1:Y:S01]  /*0690*/  SYNCS.EXCH.64 URZ, [UR4+0x28], UR6 ;  /* 0x0000280604ff75b2 */ /* 0x0006620008000100 */
[----:B------:R-:W-:Y:S01]  /*06a0*/  NOP ;  /* 0x0000000000007918 */ /* 0x000fe20000000000 */
.L_x_9:
[----:B------:R-:W2:Y:S01]  /*06b0*/  SHFL.IDX PT, R2, R100, RZ, 0x1f ;  /* 0x00001fff64027589 */ /* 0x000ea200000e0000 */
[----:B------:R-:W-:Y:S01]  /*06c0*/  NOP ;  /* 0x0000000000007918 */ /* 0x000fe20000000000 */
[----:B--2---:R-:W-:-:S13]  /*06d0*/  ISETP.NE.AND P0, PT, R2, 0x1, PT ;  /* 0x000000010200780c */ /* 0x004fda0003f05270 */
[----:B------:R-:W-:Y:S05]  /*06e0*/  @P0 BRA `(.L_x_10) ;  /* 0x0000000000580947 */ /* 0x000fea0003800000 */
[----:B---3--:R-:W2:Y:S01]  /*06f0*/  S2UR UR4, SR_CgaCtaId ;  /* 0x00000000000479c3 */ /* 0x008ea20000008800 */
        /* <DEDUP_REMOVED lines=10> */
[----:B--2---:R-:W-:Y:S01]  /*07a0*/  ULEA UR4, UR4, UR5, 0x18 ;  /* 0x0000000504047291 */ /* 0x004fe2000f8ec0ff */
[----:B------:R-:W2:Y:S11]  /*07b0*/  FENCE.VIEW.ASYNC.S ;  /* 0x00000000000073c6 */ /* 0x000eb60000000000 */
[----:B--2---:R2:W3:Y:S01]  /*07c0*/  SYNCS.EXCH.64 URZ, [UR4+0x30], UR8 ;  /* 0x0000300804ff75b2 */ /* 0x0044e20008000100 */
[----:B------:R2:W1:Y:S01]  /*07d0*/  SYNCS.EXCH.64 URZ, [UR4+0x50], UR6 ;  /* 0x0000500604ff75b2 */ /* 0x0004620008000100 */
[----:B------:R2:W1:Y:S01]  /*07e0*/  SYNCS.EXCH.64 URZ, [UR4+0x38], UR8 ;  /* 0x0000380804ff75b2 */ /* 0x0004620008000100 */
[----:B------:R2:W1:Y:S01]  /*07f0*/  SYNCS.EXCH.64 URZ, [UR4+0x58], UR6 ;  /* 0x0000580604ff75b2 */ /* 0x0004620008000100 */
[----:B------:R2:W1:Y:S01]  /*0800*/  SYNCS.EXCH.64 URZ, [UR4+0x40], UR8 ;  /* 0x0000400804ff75b2 */ /* 0x0004620008000100 */
[----:B------:R2:W1:Y:S01]  /*0810*/  SYNCS.EXCH.64 URZ, [UR4+0x60], UR6 ;  /* 0x0000600604ff75b2 */ /* 0x0004620008000100 */
[----:B------:R2:W1:Y:S01]  /*0820*/  SYNCS.EXCH.64 URZ, [UR4+0x48], UR8 ;  /* 0x0000480804ff75b2 */ /* 0x0004620008000100 */
[----:B------:R2:W1:Y:S01]  /*0830*/  SYNCS.EXCH.64 URZ, [UR4+0x68], UR6 ;  /* 0x0000680604ff75b2 */ /* 0x0004620008000100 */
[----:B------:R-:W-:Y:S01]  /*0840*/  NOP ;  /* 0x0000000000007918 */ /* 0x000fe20000000000 */
.L_x_10:
[----:B------:R-:W4:Y:S01]  /*0850*/  SHFL.IDX PT, R2, R100, RZ, 0x1f ;  /* 0x00001fff64027589 */ /* 0x000f2200000e0000 */
[----:B------:R-:W-:Y:S01]  /*0860*/  NOP ;  /* 0x0000000000007918 */ /* 0x000fe20000000000 */
[----:B----4-:R-:W-:-:S13]  /*0870*/  ISETP.NE.AND P0, PT, R2, 0x3, PT ;  /* 0x000000030200780c */ /* 0x010fda0003f05270 */
[----:B------:R-:W-:Y:S05]  /*0880*/  @P0 BRA `(.L_x_11) ;  /* 0x0000000000300947 */ /* 0x000fea0003800000 */
[----:B--23--:R-:W2:Y:S01]  /*0890*/  S2UR UR4, SR_CgaCtaId ;  /* 0x00000000000479c3 */ /* 0x00cea20000008800 */
[----:B------:R-:W-:Y:S01]  /*08a0*/  UMOV UR6, 0x400 ;  /* 0x0000040000067882 */ /* 0x000fe20000000000 */
[----:B------:R-:W-:Y:S01]  /*08b0*/  UMOV UR5, 0x20 ;  /* 0x0000002000057882 */ /* 0x000fe20000000000 */
[----:B------:R-:W-:Y:S01]  /*08c0*/  ELECT P0, URZ, PT ;  /* 0x0000000000ff782f */ /* 0x000fe20003800000 */
[----:B--2---:R-:W-:Y:S02]  /*08d0*/  ULEA UR6, UR4, UR6, 0x18 ;  /* 0x0000000604067291 */ /* 0x004fe4000f8ec0ff */
[----:B------:R-:W-:-:S04]  /*08e0*/  UIADD3 UR4, UPT, UPT, -UR5, 0x100000, URZ ;  /* 0x0010000005047890 */ /* 0x000fc8000fffe1ff */
[----:B------:R-:W-:Y:S02]  /*08f0*/  USHF.L.U32 UR5, UR4, 0xb, URZ ;  /* 0x0000000b04057899 */ /* 0x000fe400080006ff */
[----:B------:R-:W-:Y:S01]  /*0900*/  USHF.L.U32 UR4, UR4, 0x1, URZ ;  /* 0x0000000104047899 */ /* 0x000fe200080006ff */
[----:B------:R-:W2:Y:S11]  /*0910*/  FENCE.VIEW.ASYNC.S ;  /* 0x00000000000073c6 */ /* 0x000eb60000000000 */
[----:B--2---:R4:W2:Y:S01]  /*0920*/  SYNCS.EXCH.64 URZ, [UR6+0x70], UR4 ;  /* 0x0000700406ff75b2 */ /* 0x0048a20008000100 */
[----:B------:R4:W3:Y:S02]  /*0930*/  SYNCS.EXCH.64 URZ, [UR6+0x78], UR4 ;  /* 0x0000780406ff75b2 */ /* 0x0008e40008000100 */
[----:B----4-:R-:W-:Y:S01]  /*0940*/  NOP ;  /* 0x0000000000007918 */ /* 0x010fe20000000000 */
.L_x_11:
[----:B------:R-:W4:Y:S01]  /*0950*/  SHFL.IDX PT, R2, R100, RZ, 0x1f ;  /* 0x00001fff64027589 */ /* 0x000f2200000e0000 */
[----:B------:R-:W-:Y:S01]  /*0960*/  NOP ;  /* 0x0000000000007918 */ /* 0x000fe20000000000 */
[----:B----4-:R-:W-:-:S13]  /*0970*/  ISETP.NE.AND P0, PT, R2, 0x4, PT ;  /* 0x000000040200780c */ /* 0x010fda0003f05270 */
[----:B------:R-:W-:Y:S05]  /*0980*/  @P0 BRA `(.L_x_12) ;  /* 0x00000000004c0947 */ /* 0x000fea0003800000 */
[----:B--23--:R-:W2:Y:S01]  /*0990*/  S2UR UR6, SR_CgaCtaId ;  /* 0x00000000000679c3 */ /* 0x00cea20000008800 */
[----:B------:R-:W-:Y:S01]  /*09a0*/  UMOV UR4, 0x720 ;  /* 0x0000072000047882 */ /* 0x000fe20000000000 */
[----:B------:R-:W-:Y:S01]  /*09b0*/  UMOV UR5, 0x400 ;  /* 0x0000040000057882 */ /* 0x000fe20000000000 */
[----:B------:R-:W-:Y:S01]  /*09c0*/  USEL UR4, UR4, 0x620, UP6 ;  /* 0x0000062004047887 */ /* 0x000fe2000b000000 */
[----:B------:R-:W-:Y:S01]  /*09d0*/  UMOV UR8, 0x1 ;  /* 0x0000000100087882 */ /* 0x000fe20000000000 */
[----:B------:R-:W-:Y:S01]  /*09e0*/  ELECT P0, URZ, PT ;  /* 0x0000000000ff782f */ /* 0x000fe20003800000 */
[----:B------:R-:W-:-:S04]  /*09f0*/  UIADD3 UR8, UPT, UPT, -UR8, 0x100000, URZ ;  /* 0x0010000008087890 */ /* 0x000fc8000fffe1ff */
[----:B------:R-:W-:Y:S02]  /*0a00*/  USHF.L.U32 UR9, UR8, 0xb, URZ ;  /* 0x0000000b08097899 */ /* 0x000fe400080006ff */
[----:B------:R-:W-:Y:S02]  /*0a10*/  USHF.L.U32 UR8, UR8, 0x1, URZ ;  /* 0x0000000108087899 */ /* 0x000fe400080006ff */
[----:B--2---:R-:W-:Y:S02]  /*0a20*/  ULEA UR6, UR6, UR5, 0x18 ;  /* 0x0000000506067291 */ /* 0x004fe4000f8ec0ff */
[----:B------:R-:W-:-:S04]  /*0a30*/  UIADD3 UR4, UPT, UPT, -UR4, 0x100000, URZ ;  /* 0x0010000004047890 */ /* 0x000fc8000fffe1ff */
[----:B------:R-:W-:Y:S02]  /*0a40*/  USHF.L.U32 UR5, UR4, 0xb, URZ ;  /* 0x0000000b04057899 */ /* 0x000fe400080006ff */
[----:B------:R-:W-:Y:S01]  /*0a50*/  USHF.L.U32 UR4, UR4, 0x1, URZ ;  /* 0x0000000104047899 */ /* 0x000fe200080006ff */
[----:B------:R-:W2:Y:S03]  /*0a60*/  FENCE.VIEW.ASYNC.S ;  /* 0x00000000000073c6 */ /* 0x000ea60000000000 */
[----:B--2---:R4:W2:Y:S08]  /*0a70*/  SYNCS.EXCH.64 URZ, [UR6+0x80], UR8 ;  /* 0x0000800806ff75b2 */ /* 0x0048b00008000100 */
[----:B------:R4:W3:Y:S01]  /*0a80*/  SYNCS.EXCH.64 URZ, [UR6+0x90], UR4 ;  /* 0x0000900406ff75b2 */ /* 0x0008e20008000100 */
[----:B------:R4:W1:Y:S01]  /*0a90*/  SYNCS.EXCH.64 URZ, [UR6+0x88], UR8 ;  /* 0x0000880806ff75b2 */ /* 0x0008620008000100 */
[----:B------:R4:W1:Y:S02]  /*0aa0*/  SYNCS.EXCH.64 URZ, [UR6+0x98], UR4 ;  /* 0x0000980406ff75b2 */ /* 0x0008640008000100 */
[----:B----4-:R-:W-:Y:S01]  /*0ab0*/  NOP ;  /* 0x0000000000007918 */ /* 0x010fe20000000000 */
.L_x_12:
[----:B------:R-:W4:Y:S01]  /*0ac0*/  SHFL.IDX PT, R2, R100, RZ, 0x1f ;  /* 0x00001fff64027589 */ /* 0x000f2200000e0000 */
[----:B------:R-:W-:Y:S01]  /*0ad0*/  NOP ;  /* 0x0000000000007918 */ /* 0x000fe20000000000 */
[----:B----4-:R-:W-:-:S13]  /*0ae0*/  ISETP.NE.AND P0, PT, R2, 0x5, PT ;  /* 0x000000050200780c */ /* 0x010fda0003f05270 */
[----:B------:R-:W-:Y:S05]  /*0af0*/  @P0 BRA `(.L_x_13) ;  /* 0x0000000000480947 */ /* 0x000fea0003800000 */
[----:B--23--:R-:W2:Y:S01]  /*0b00*/  S2UR UR4, SR_CgaCtaId ;  /* 0x00000000000479c3 */ /* 0x00cea20000008800 */
        /* <DEDUP_REMOVED lines=12> */
[----:B--2---:R4:W2:Y:S01]  /*0bd0*/  SYNCS.EXCH.64 URZ, [UR4+0xa0], UR8 ;  /* 0x0000a00804ff75b2 */ /* 0x0048a20008000100 */
[----:B------:R4:W3:Y:S01]  /*0be0*/  SYNCS.EXCH.64 URZ, [UR4+0xb0], UR6 ;  /* 0x0000b00604ff75b2 */ /* 0x0008e20008000100 */
[----:B------:R4:W1:Y:S01]  /*0bf0*/  SYNCS.EXCH.64 URZ, [UR4+0xa8], UR8 ;  /* 0x0000a80804ff75b2 */ /* 0x0008620008000100 */
[----:B------:R4:W1:Y:S02]  /*0c00*/  SYNCS.EXCH.64 URZ, [UR4+0xb8], UR6 ;  /* 0x0000b80604ff75b2 */ /* 0x0008640008000100 */
[----:B----4-:R-:W-:Y:S01]  /*0c10*/  NOP ;  /* 0x0000000000007918 */ /* 0x010fe20000000000 */
.L_x_13:
[----:B------:R-:W4:Y:S01]  /*0c20*/  SHFL.IDX PT, R2, R100, RZ, 0x1f ;  /* 0x00001fff64027589 */ /* 0x000f2200000e0000 */
[----:B------:R-:W1:Y:S01]  /*0c30*/  S2UR UR58, SR_CgaCtaId ;  /* 0x00000000003a79c3 */ /* 0x000e620000008800 */
[----:B------:R-:W-:Y:S01]  /*0c40*/  NOP ;  /* 0x0000000000007918 */ /* 0x000fe20000000000 */
[----:B----4-:R-:W-:-:S13]  /*0c50*/  ISETP.NE.AND P0, PT, R2, 0x3, PT ;  /* 0x000000030200780c */ /* 0x010fda0003f05270 */
[----:B-1----:R-:W-:Y:S05]  /*0c60*/  @P0 BRA `(.L_x_14) ;  /* 0x0000000000340947 */ /* 0x002fea0003800000 */
[----:B--23--:R-:W-:Y:S01]  /*0c70*/  UMOV UR4, 0x400 ;  /* 0x0000040000047882 */ /* 0x00cfe20000000000 */
[----:B------:R-:W-:Y:S01]  /*0c80*/  UMOV UR6, 0x20 ;  /* 0x0000002000067882 */ /* 0x000fe20000000000 */
[----:B------:R-:W-:Y:S02]  /*0c90*/  ULEA UR4, UR58, UR4, 0x18 ;  /* 0x000000043a047291 */ /* 0x000fe4000f8ec0ff */
[----:B------:R-:W-:-:S04]  /*0ca0*/  UIADD3 UR6, UPT, UPT, -UR6, 0x100000, URZ ;  /* 0x0010000006067890 */ /* 0x000fc8000fffe1ff */
[----:B------:R-:W-:Y:S02]  /*0cb0*/  USHF.L.U32 UR7, UR6, 0xb, URZ ;  /* 0x0000000b06077899 */ /* 0x000fe400080006ff */
[----:B------:R-:W-:Y:S01]  /*0cc0*/  USHF.L.U32 UR6, UR6, 0x1, URZ ;  /* 0x0000000106067899 */ /* 0x000fe200080006ff */
[----:B------:R-:W-:Y:S01]  /*0cd0*/  ELECT P0, URZ, PT ;  /* 0x0000000000ff782f */ /* 0x000fe20003800000 */
[----:B------:R-:W1:Y:S10]  /*0ce0*/  FENCE.VIEW.ASYNC.S ;  /* 0x00000000000073c6 */ /* 0x000e740000000000 */
[----:B-1----:R1:W4:Y:S01]  /*0cf0*/  SYNCS.EXCH.64 URZ, [UR4+0xc0], UR6 ;  /* 0x0000c00604ff75b2 */ /* 0x0023220008000100 */
[----:B------:R1:W2:Y:S01]  /*0d00*/  SYNCS.EXCH.64 URZ, [UR4+0xd0], UR6 ;  /* 0x0000d00604ff75b2 */ /* 0x0002a20008000100 */
[----:B------:R1:W3:Y:S01]  /*0d10*/  SYNCS.EXCH.64 URZ, [UR4+0xc8], UR6 ;  /* 0x0000c80604ff75b2 */ /* 0x0002e20008000100 */
[----:B------:R1:W1:Y:S01]  /*0d20*/  SYNCS.EXCH.64 URZ, [UR4+0xd8], UR6 ;  /* 0x0000d80604ff75b2 */ /* 0x0002620008000100 */
[----:B------:R-:W-:Y:S01]  /*0d30*/  NOP ;  /* 0x0000000000007918 */ /* 0x000fe20000000000 */
.L_x_14:
[----:B-123--:R-:W1:Y:S01]  /*0d40*/  LDCU UR4, c[0x0][0x36c] ;  /* 0x00006d80ff0477ac */ /* 0x00ee620008000800 */
[----:B------:R-:W-:Y:S01]  /*0d50*/  ISETP.NE.OR P5, PT, R0, 0x2, !P5 ;  /* 0x000000020000780c */ /* 0x000fe20006fa5670 */
[----:B------:R-:W-:Y:S01]  /*0d60*/  NOP ;  /* 0x0000000000007918 */ /* 0x000fe20000000000 */
[----:B------:R-:W-:Y:S01]  /*0d70*/  LOP3.LUT R2, R3, 0x1f, RZ, 0xc0, !PT ;  /* 0x0000001f03027812 */ /* 0x000fe200078ec0ff */
[----:B------:R-:W-:Y:S02]  /*0d80*/  UISETP.NE.AND UP3, UPT, UR21, URZ, UPT ;  /* 0x000000ff1500728c */ /* 0x000fe4000bf65270 */
[----:B-1----:R-:W-:-:S09]  /*0d90*/  UISETP.EQ.U32.AND UP1, UPT, UR4, 0x1, UPT ;  /* 0x000000010400788c */ /* 0x002fd2000bf22070 */
[----:B------:R-:W-:Y:S05]  /*0da0*/  BRA.U !UP1, `(.L_x_15) ;  /* 0x0000000109087547 */ /* 0x000fea000b800000 */
[----:B----4-:R-:W-:Y:S01]  /*0db0*/  UCGABAR_ARV ;  /* 0x00000000000079c7 */ /* 0x010fe20008000000 */
[----:B------:R-:W-:Y:S05]  /*0dc0*/  BRA `(.L_x_16) ;  /* 0x0000000000047947 */ /* 0x000fea0003800000 */
.L_x_15:
[----:B----4-:R-:W-:Y:S01]  /*0dd0*/  NOP ;  /* 0x0000000000007918 */ /* 0x010fe20000000000 */
.L_x_16:
[----:B------:R-:W1:Y:S01]  /*0de0*/  S2UR UR15, SR_CTAID.Y ;  /* 0x00000000000f79c3 */ /* 0x000e620000002600 */
[----:B------:R-:W-:-:S05]  /*0df0*/  CS2R.32 R87, SR_CgaSize ;  /* 0x0000000000577805 */ /* 0x000fca0000008a00 */
[----:B------:R-:W-:-:S05]  /*0e00*/  IMAD R87, R87, -0xa0, RZ ;  /* 0xffffff6057577824 */ /* 0x000fca00078e02ff */
[----:B------:R-:W-:-:S14]  /*0e10*/  R2UR UR4, R87 ;  /* 0x00000000570472ca */ /* 0x000fdc00000e0000 */
[----:B------:R-:W2:Y:S01]  /*0e20*/  LDCU UR4, c[0x0][UR4+0x2b4] ;  /* 0x00005680040477ac */ /* 0x000ea20008000800 */
[----:B------:R-:W-:-:S05]  /*0e30*/  CS2R.32 R87, SR_CgaSize ;  /* 0x0000000000577805 */ /* 0x000fca0000008a00 */
[----:B------:R-:W-:-:S05]  /*0e40*/  IMAD R87, R87, -0xa0, RZ ;  /* 0xffffff6057577824 */ /* 0x000fca00078e02ff */
[----:B------:R-:W-:-:S14]  /*0e50*/  R2UR UR5, R87 ;  /* 0x00000000570572ca */ /* 0x000fdc00000e0000 */
[----:B------:R-:W3:Y:S01]  /*0e60*/  LDCU UR5, c[0x0][UR5+0x2b0] ;  /* 0x00005600050577ac */ /* 0x000ee20008000800 */
[----:B------:R-:W4:Y:S01]  /*0e70*/  S2UR UR20, SR_CTAID.X ;  /* 0x00000000001479c3 */ /* 0x000f220000002500 */
[----:B------:R-:W-:-:S05]  /*0e80*/  CS2R.32 R87, SR_CgaSize ;  /* 0x0000000000577805 */ /* 0x000fca0000008a00 */
[----:B------:R-:W-:-:S05]  /*0e90*/  IMAD R87, R87, -0xa0, RZ ;  /* 0xffffff6057577824 */ /* 0x000fca00078e02ff */
[----:B------:R-:W-:-:S14]  /*0ea0*/  R2UR UR7, R87 ;  /* 0x00000000570772ca */ /* 0x000fdc00000e0000 */
[----:B------:R-:W3:Y:S01]  /*0eb0*/  LDCU UR7, c[0x0][UR7+0x2a4] ;  /* 0x00005480070777ac */ /* 0x000ee20008000800 */
[----:B------:R-:W-:-:S05]  /*0ec0*/  CS2R.32 R87, SR_CgaSize ;  /* 0x0000000000577805 */ /* 0x000fca0000008a00 */
[----:B------:R-:W-:-:S05]  /*0ed0*/  IMAD R87, R87, -0xa0, RZ ;  /* 0xffffff6057577824 */ /* 0x000fca00078e02ff */
[----:B------:R-:W-:-:S14]  /*0ee0*/  R2UR UR63, R87 ;  /* 0x00000000573f72ca */ /* 0x000fdc00000e0000 */
[----:B------:R-:W3:Y:S01]  /*0ef0*/  LDCU UR63, c[0x0][UR63+0x2a0] ;  /* 0x000054003f3f77ac */ /* 0x000ee20008000800 */
[----:B------:R-:W3:Y:S01]  /*0f00*/  LDC R43, c[0x0][0xf24] ;  /* 0x0003c900ff2b7b82 */ /* 0x000ee20000000800 */
[----:B------:R-:W-:Y:S02]  /*0f10*/  USHF.L.U32 UR37, UR58, 0x7, URZ ;  /* 0x000000073a257899 */ /* 0x000fe400080006ff */
[----:B------:R-:W-:Y:S01]  /*0f20*/  USHF.L.U32 UR10, UR58, 0x6, URZ ;  /* 0x000000063a0a7899 */ /* 0x000fe200080006ff */
[----:B------:R-:W3:Y:S01]  /*0f30*/  LDCU UR24, c[0x0][0xf24] ;  /* 0x0001e480ff1877ac */ /* 0x000ee20008000800 */
[----:B-1----:R-:W-:Y:S01]  /*0f40*/  I2FP.F32.U32 R0, UR15 ;  /* 0x0000000f00007c45 */ /* 0x002fe20008201000 */
[----:B------:R-:W1:Y:S04]  /*0f50*/  LDCU UR26, c[0x0][0xf30] ;  /* 0x0001e600ff1a77ac */ /* 0x000e680008000800 */
[----:B--2---:R-:W-:Y:S01]  /*0f60*/  FMUL R0, R0, UR4 ;  /* 0x0000000400007c20 */ /* 0x004fe20008400000 */
[----:B------:R-:W-:Y:S01]  /*0f70*/  USHF.L.U32 UR4, UR58, 0xb, URZ ;  /* 0x0000000b3a047899 */ /* 0x000fe200080006ff */
[----:B----4-:R-:W-:Y:S01]  /*0f80*/  I2FP.F32.U32 R4, UR20 ;  /* 0x0000001400047c45 */ /* 0x010fe20008201000 */
[----:B------:R-:W-:-:S03]  /*0f90*/  ULOP3.LUT UR37, UR37, 0x380, URZ, 0xc0, !UPT ;  /* 0x0000038025257892 */ /* 0x000fc6000f8ec0ff */
[----:B------:R-:W2:Y:S01]  /*0fa0*/  F2I.U32.TRUNC.NTZ R0, R0 ;  /* 0x0000000000007305 */ /* 0x000ea2000020f000 */
[----:B------:R-:W-:Y:S01]  /*0fb0*/  ULOP3.LUT UR56, UR4, 0x3800, URZ, 0xc0, !UPT ;  /* 0x0000380004387892 */ /* 0x000fe2000f8ec0ff */
[----:B---3--:R-:W-:Y:S01]  /*0fc0*/  FMUL R4, R4, UR5 ;  /* 0x0000000504047c20 */ /* 0x008fe20008400000 */
[----:B------:R-:W-:-:S05]  /*0fd0*/  ULOP3.LUT UR10, UR10, 0xc0, URZ, 0xc0, !UPT ;  /* 0x000000c00a0a7892 */ /* 0x000fca000f8ec0ff */
[----:B------:R-:W3:Y:S01]  /*0fe0*/  F2I.U32.TRUNC.NTZ R4, R4 ;  /* 0x0000000400047305 */ /* 0x000ee2000020f000 */
[----:B--2---:R-:W-:Y:S02]  /*0ff0*/  R2UR UR6, R0 ;  /* 0x00000000000672ca */ /* 0x004fe400000e0000 */
[----:B------:R-:W-:Y:S02]  /*1000*/  PRMT R0, RZ, 0x7610, R0 ;  /* 0x00007610ff007816 */ /* 0x000fe40000000000 */
[----:B---3--:R-:W-:-:S09]  /*1010*/  R2UR UR5, R4 ;  /* 0x00000000040572ca */ /* 0x008fd200000e0000 */
[----:B------:R-:W-:-:S04]  /*1020*/  UIADD3 UR4, UPT, UPT, -UR6, URZ, URZ ;  /* 0x000000ff06047290 */ /* 0x000fc8000fffe1ff */
[----:B------:R-:W-:Y:S02]  /*1030*/  UIMAD UR4, UR7, UR4, UR15 ;  /* 0x00000004070472a4 */ /* 0x000fe4000f8e020f */
[----:B------:R-:W-:-:S04]  /*1040*/  UIADD3 UR5, UPT, UPT, -UR5, URZ, URZ ;  /* 0x000000ff05057290 */ /* 0x000fc8000fffe1ff */
[----:B------:R-:W-:Y:S01]  /*1050*/  IMAD.U32 R87, RZ, RZ, UR4 ;  /* 0x00000004ff577e24 */ /* 0x000fe2000f8e00ff */
[----:B------:R-:W-:Y:S01]  /*1060*/  UIMAD UR63, UR63, UR5, UR20 ;  /* 0x000000053f3f72a4 */ /* 0x000fe2000f8e0214 */
[----:B-1----:R-:W-:Y:S11]  /*1070*/  BRA.U UP3, `(.L_x_17) ;  /* 0x00000001037c7547 */ /* 0x002ff6000b800000 */
[----:B------:R-:W-:-:S13]  /*1080*/  R2UR UR9, R87 ;  /* 0x00000000570972ca */ /* 0x000fda00000e0000 */
[----:B------:R-:W-:-:S04]  /*1090*/  UISETP.NE.AND UP2, UPT, UR9, URZ, UPT ;  /* 0x000000ff0900728c */ /* 0x000fc8000bf45270 */
[----:B------:R-:W-:Y:S02]  /*10a0*/  USEL UR5, URZ, 0x2, UP2 ;  /* 0x00000002ff057887 */ /* 0x000fe40009000000 */
[----:B------:R-:W-:Y:S02]  /*10b0*/  USEL UR4, URZ, 0x4, UP2 ;  /* 0x00000004ff047887 */ /* 0x000fe40009000000 */
[----:B------:R-:W-:Y:S02]  /*10c0*/  USEL UR7, URZ, 0x8, UP2 ;  /* 0x00000008ff077887 */ /* 0x000fe40009000000 */
[----:B------:R-:W-:Y:S02]  /*10d0*/  USEL UR6, URZ, 0x10, UP2 ;  /* 0x00000010ff067887 */ /* 0x000fe40009000000 */
[----:B------:R-:W-:Y:S02]  /*10e0*/  USEL UR8, URZ, 0x20, UP2 ;  /* 0x00000020ff087887 */ /* 0x000fe40009000000 */
[----:B------:R-:W-:-:S02]  /*10f0*/  USEL UR13, URZ, 0x40, UP2 ;  /* 0x00000040ff0d7887 */ /* 0x000fc40009000000 */
[----:B------:R-:W-:Y:S02]  /*1100*/  USEL UR14, URZ, 0x80, UP2 ;  /* 0x00000080ff0e7887 */ /* 0x000fe40009000000 */
[----:B------:R-:W-:-:S04]  /*1110*/  UISETP.NE.AND UP2, UPT, UR9, URZ, UPT ;  /* 0x000000ff0900728c */ /* 0x000fc8000bf45270 */
[----:B------:R-:W-:-:S04]  /*1120*/  UISETP.EQ.OR UP2, UPT, UR63, URZ, !UP2 ;  /* 0x000000ff3f00728c */ /* 0x000fc8000d742670 */
[----:B------:R-:W-:Y:S02]  /*1130*/  USEL UR12, URZ, 0x1, !UP2 ;  /* 0x00000001ff0c7887 */ /* 0x000fe4000d000000 */
[----:B------:R-:W-:-:S04]  /*1140*/  UISETP.NE.AND UP2, UPT, UR63, 0x1, UPT ;  /* 0x000000013f00788c */ /* 0x000fc8000bf45270 */
[----:B------:R-:W-:Y:S02]  /*1150*/  USEL UR11, UR5, 0x2, UP2 ;  /* 0x00000002050b7887 */ /* 0x000fe40009000000 */
[----:B------:R-:W-:-:S04]  /*1160*/  UISETP.NE.AND UP2, UPT, UR63, 0x2, UPT ;  /* 0x000000023f00788c */ /* 0x000fc8000bf45270 */
[----:B------:R-:W-:Y:S02]  /*1170*/  USEL UR4, UR4, 0x4, UP2 ;  /* 0x0000000404047887 */ /* 0x000fe40009000000 */
[----:B------:R-:W-:Y:S02]  /*1180*/  UISETP.NE.AND UP2, UPT, UR63, 0x3, UPT ;  /* 0x000000033f00788c */ /* 0x000fe4000bf45270 */
[----:B------:R-:W-:Y:S02]  /*1190*/  UIADD3 UR4, UPT, UPT, UR4, UR11, UR12 ;  /* 0x0000000b04047290 */ /* 0x000fe4000fffe00c */
        /* <DEDUP_REMOVED lines=10> */
[----:B------:R-:W-:-:S04]  /*1240*/  USEL UR5, UR14, 0x80, UP2 ;  /* 0x000000800e057887 */ /* 0x000fc80009000000 */
[----:B------:R-:W-:-:S06]  /*1250*/  UIADD3 UR4, UPT, UPT, UR4, UR5, URZ ;  /* 0x0000000504047290 */ /* 0x000fcc000fffe0ff */
[----:B------:R-:W-:-:S07]  /*1260*/  MOV R0, UR4 ;  /* 0x0000000400007c02 */ /* 0x000fce0008000f00 */
.L_x_17:
[----:B------:R-:W1:Y:S01]  /*1270*/  S2UR UR52, SR_CTAID.Z ;  /* 0x00000000003479c3 */ /* 0x000e620000002700 */
[----:B------:R-:W-:Y:S01]  /*1280*/  UISETP.GE.AND UP2, UPT, UR24, 0x1, UPT ;  /* 0x000000011800788c */ /* 0x000fe2000bf46270 */
[----:B------:R-:W-:-:S08]  /*1290*/  UMOV UR12, UR15 ;  /* 0x0000000f000c7c82 */ /* 0x000fd00008000000 */
[----:B------:R-:W-:Y:S05]  /*12a0*/  BRA.U !UP2, `(.L_x_18) ;  /* 0x000000010ad07547 */ /* 0x000fea000b800000 */
[----:B------:R-:W2:Y:S01]  /*12b0*/  LDCU UR25, c[0x0][0xf0c] ;  /* 0x0001e180ff1977ac */ /* 0x000ea20008000800 */
[----:B------:R-:W3:Y:S01]  /*12c0*/  LDCU.128 UR16, c[0x0][0xf10] ;  /* 0x0001e200ff1077ac */ /* 0x000ee20008000c00 */
[----:B------:R-:W4:Y:S01]  /*12d0*/  LDCU UR6, c[0x0][0x370] ;  /* 0x00006e00ff0677ac */ /* 0x000f220008000800 */
[----:B------:R-:W1:Y:S01]  /*12e0*/  LDCU UR7, c[0x0][0x374] ;  /* 0x00006e80ff0777ac */ /* 0x000e620008000800 */
[----:B------:R-:W1:Y:S01]  /*12f0*/  LDCU UR11, c[0x0][0xf20] ;  /* 0x0001e400ff0b77ac */ /* 0x000e620008000800 */
[----:B--2---:R-:W-:Y:S02]  /*1300*/  UISETP.NE.AND UP2, UPT, UR25, 0x1, UPT ;  /* 0x000000011900788c */ /* 0x004fe4000bf45270 */
[----:B---3--:R-:W-:Y:S01]  /*1310*/  UIMAD.WIDE.U32 UR4, UR20, UR16, URZ ;  /* 0x00000010140472a5 */ /* 0x008fe2000f8e00ff */
[----:B------:R-:W2:Y:S01]  /*1320*/  LDCU.64 UR8, c[0x0][0xf28] ;  /* 0x0001e500ff0877ac */ /* 0x000ea20008000a00 */
[----:B----4-:R-:W-:Y:S02]  /*1330*/  UIMAD.WIDE.U32 UR14, UR6, UR16, URZ ;  /* 0x00000010060e72a5 */ /* 0x010fe4000f8e00ff */
[----:B------:R-:W-:-:S02]  /*1340*/  USHF.R.U32.HI UR5, URZ, UR17, UR5 ;  /* 0x00000011ff057299 */ /* 0x000fc40008011605 */
[----:B------:R-:W-:Y:S02]  /*1350*/  UIMAD.WIDE.U32 UR22, UR12, UR19, URZ ;  /* 0x000000130c1672a5 */ /* 0x000fe4000f8e00ff */
[----:B------:R-:W-:Y:S01]  /*1360*/  USEL UR5, UR20, UR5, !UP2 ;  /* 0x0000000514057287 */ /* 0x000fe2000d000000 */
[----:B------:R-:W-:Y:S02]  /*1370*/  UMOV UR14, UR15 ;  /* 0x0000000f000e7c82 */ /* 0x000fe40008000000 */
[----:B------:R-:W-:Y:S02]  /*1380*/  @UP2 USHF.R.U32.HI UR6, URZ, UR17, UR14 ;  /* 0x00000011ff062299 */ /* 0x000fe4000801160e */
[----:B------:R-:W-:Y:S02]  /*1390*/  UISETP.NE.AND UP2, UPT, UR18, 0x1, UPT ;  /* 0x000000011200788c */ /* 0x000fe4000bf45270 */
[----:B-1----:R-:W-:Y:S01]  /*13a0*/  UIMAD.WIDE.U32 UR14, UR7, UR19, URZ ;  /* 0x00000013070e72a5 */ /* 0x002fe2000f8e00ff */
[----:B------:R-:W-:Y:S01]  /*13b0*/  UMOV UR4, UR23 ;  /* 0x0000001700047c82 */ /* 0x000fe20008000000 */
[----:B--2---:R-:W-:-:S02]  /*13c0*/  UIMAD.WIDE.U32 UR16, UR6, UR8, URZ ;  /* 0x00000008061072a5 */ /* 0x004fc4000f8e00ff */
[----:B------:R-:W-:-:S03]  /*13d0*/  USHF.R.U32.HI UR4, URZ, UR11, UR4 ;  /* 0x0000000bff047299 */ /* 0x000fc60008011604 */
[----:B------:R-:W-:Y:S01]  /*13e0*/  UMOV UR14, UR15 ;  /* 0x0000000f000e7c82 */ /* 0x000fe20008000000 */
[----:B------:R-:W-:Y:S02]  /*13f0*/  UIADD3 UR13, UPT, UPT, -UR5, URZ, URZ ;  /* 0x000000ff050d7290 */ /* 0x000fe4000fffe1ff */
[----:B------:R-:W-:Y:S02]  /*1400*/  @UP2 USHF.R.U32.HI UR7, URZ, UR11, UR14 ;  /* 0x0000000bff072299 */ /* 0x000fe4000801160e */
[----:B------:R-:W-:Y:S02]  /*1410*/  USEL UR4, UR12, UR4, !UP2 ;  /* 0x000000040c047287 */ /* 0x000fe4000d000000 */
[----:B------:R-:W-:Y:S02]  /*1420*/  UISETP.NE.AND UP2, UPT, UR24, 0x1, UPT ;  /* 0x000000011800788c */ /* 0x000fe4000bf45270 */
[----:B------:R-:W-:Y:S01]  /*1430*/  UIMAD.WIDE.U32 UR14, UR7, UR8, URZ ;  /* 0x00000008070e72a5 */ /* 0x000fe2000f8e00ff */
[----:B------:R-:W-:Y:S01]  /*1440*/  UMOV UR16, UR17 ;  /* 0x0000001100107c82 */ /* 0x000fe20008000000 */
[----:B------:R-:W-:-:S05]  /*1450*/  UIMAD UR20, UR25, UR13, UR20 ;  /* 0x0000000d191472a4 */ /* 0x000fca000f8e0214 */
[----:B------:R-:W-:Y:S02]  /*1460*/  UMOV UR14, UR15 ;  /* 0x0000000f000e7c82 */ /* 0x000fe40008000000 */
[----:B------:R-:W-:Y:S02]  /*1470*/  @UP2 USHF.R.U32.HI UR7, URZ, UR9, UR14 ;  /* 0x00000009ff072299 */ /* 0x000fe4000801160e */
[----:B------:R-:W-:Y:S02]  /*1480*/  @UP2 USHF.R.U32.HI UR6, URZ, UR9, UR16 ;  /* 0x00000009ff062299 */ /* 0x000fe40008011610 */
[----:B------:R-:W-:Y:S02]  /*1490*/  UIMAD UR7, UR7, UR24, URZ ;  /* 0x00000018070772a4 */ /* 0x000fe4000f8e02ff */
[----:B------:R-:W-:Y:S02]  /*14a0*/  UIMAD UR11, UR6, UR24, URZ ;  /* 0x00000018060b72a4 */ /* 0x000fe4000f8e02ff */
[----:B------:R-:W-:-:S02]  /*14b0*/  UISETP.GE.AND UP5, UPT, UR4, UR7, UPT ;  /* 0x000000070400728c */ /* 0x000fc4000bfa6270 */
[----:B------:R-:W-:Y:S02]  /*14c0*/  UIMAD.WIDE.U32 UR16, UR4, UR8, URZ ;  /* 0x00000008041072a5 */ /* 0x000fe4000f8e00ff */
[----:B------:R-:W-:Y:S02]  /*14d0*/  UISETP.GE.OR UP5, UPT, UR5, UR11, UP5 ;  /* 0x0000000b0500728c */ /* 0x000fe4000afa6670 */
[----:B------:R-:W-:Y:S02]  /*14e0*/  UIMAD.WIDE.U32 UR14, UR5, UR8, URZ ;  /* 0x00000008050e72a5 */ /* 0x000fe4000f8e00ff */
[----:B------:R-:W-:Y:S01]  /*14f0*/  UIADD3 UR11, UPT, UPT, -UR4, URZ, URZ ;  /* 0x000000ff040b7290 */ /* 0x000fe2000fffe1ff */
[----:B------:R-:W-:Y:S02]  /*1500*/  UMOV UR7, UR17 ;  /* 0x0000001100077c82 */ /* 0x000fe40008000000 */
[----:B------:R-:W-:Y:S02]  /*1510*/  USHF.R.U32.HI UR7, URZ, UR9, UR7 ;  /* 0x00000009ff077299 */ /* 0x000fe40008011607 */
[----:B------:R-:W-:-:S02]  /*1520*/  UIMAD UR11, UR18, UR11, UR12 ;  /* 0x0000000b120b72a4 */ /* 0x000fc4000f8e020c */
[----:B------:R-:W-:Y:S01]  /*1530*/  USEL UR7, UR4, UR7, !UP2 ;  /* 0x0000000704077287 */ /* 0x000fe2000d000000 */
[----:B------:R-:W-:Y:S02]  /*1540*/  @!UP5 UMOV UR8, UR15 ;  /* 0x0000000f0008dc82 */ /* 0x000fe40008000000 */
[----:B------:R-:W-:Y:S02]  /*1550*/  @!UP5 USHF.R.U32.HI UR8, URZ, UR9, UR8 ;  /* 0x00000009ff08d299 */ /* 0x000fe40008011608 */
[----:B------:R-:W-:Y:S02]  /*1560*/  UIADD3 UR9, UPT, UPT, -UR7, URZ, URZ ;  /* 0x000000ff07097290 */ /* 0x000fe4000fffe1ff */
[----:B------:R-:W-:Y:S02]  /*1570*/  @!UP5 USEL UR8, UR5, UR8, !UP2 ;  /* 0x000000080508d287 */ /* 0x000fe4000d000000 */
[----:B------:R-:W-:Y:S02]  /*1580*/  UIMAD UR9, UR24, UR9, UR4 ;  /* 0x00000009180972a4 */ /* 0x000fe4000f8e0204 */
[----:B------:R-:W-:-:S02]  /*1590*/  @!UP5 UIADD3 UR7, UPT, UPT, UR7, -UR8, URZ ;  /* 0x800000080707d290 */ /* 0x000fc4000fffe0ff */
[----:B------:R-:W-:Y:S02]  /*15a0*/  @!UP5 UIMAD UR6, UR9, UR6, UR8 ;  /* 0x000000060906d2a4 */ /* 0x000fe4000f8e0208 */
[----:B------:R-:W-:-:S04]  /*15b0*/  @!UP5 UIMAD UR4, UR7, UR24, UR5 ;  /* 0x000000180704d2a4 */ /* 0x000fc8000f8e0205 */
[----:B------:R-:W-:Y:S01]  /*15c0*/  UIMAD UR12, UR4, UR18, UR11 ;  /* 0x00000012040c72a4 */ /* 0x000fe2000f8e020b */
[----:B------:R-:W-:Y:S02]  /*15d0*/  @!UP5 UMOV UR5, UR6 ;  /* 0x000000060005dc82 */ /* 0x000fe40008000000 */
[----:B------:R-:W-:-:S12]  /*15e0*/  UIMAD UR20, UR5, UR25, UR20 ;  /* 0x00000019051472a4 */ /* 0x000fd8000f8e0214 */
.L_x_18:
[----:B------:R-:W-:-:S09]  /*15f0*/  UISETP.NE.AND UP2, UPT, UR26, 0x1, UPT ;  /* 0x000000011a00788c */ /* 0x000fd2000bf45270 */
[----:B------:R-:W-:Y:S05]  /*1600*/  BRA.U UP2, `(.L_x_19) ;  /* 0x0000000102407547 */ /* 0x000fea000b800000 */
[----:B------:R-:W2:Y:S01]  /*1610*/  LDCU.128 UR16, c[0x0][0xf10] ;  /* 0x0001e200ff1077ac */ /* 0x000ea20008000c00 */
[----:B------:R-:W3:Y:S01]  /*1620*/  LDCU UR8, c[0x0][0xf0c] ;  /* 0x0001e180ff0877ac */ /* 0x000ee20008000800 */
[----:B------:R-:W4:Y:S01]  /*1630*/  LDCU UR9, c[0x0][0xf20] ;  /* 0x0001e400ff0977ac */ /* 0x000f220008000800 */
[----:B--2---:R-:W-:Y:S02]  /*1640*/  UIMAD.WIDE.U32 UR4, UR20, UR16, URZ ;  /* 0x00000010140472a5 */ /* 0x004fe4000f8e00ff */
[----:B------:R-:W-:Y:S02]  /*1650*/  UIMAD.WIDE.U32 UR6, UR12, UR19, URZ ;  /* 0x000000130c0672a5 */ /* 0x000fe4000f8e00ff */
[----:B---3--:R-:W-:Y:S02]  /*1660*/  UISETP.NE.AND UP2, UPT, UR8, 0x1, UPT ;  /* 0x000000010800788c */ /* 0x008fe4000bf45270 */
[----:B------:R-:W-:-:S03]  /*1670*/  USHF.R.U32.HI UR5, URZ, UR17, UR5 ;  /* 0x00000011ff057299 */ /* 0x000fc60008011605 */
[----:B------:R-:W-:Y:S01]  /*1680*/  UMOV UR4, UR7 ;  /* 0x0000000700047c82 */ /* 0x000fe20008000000 */
[----:B------:R-:W-:Y:S02]  /*1690*/  USEL UR5, UR20, UR5, !UP2 ;  /* 0x0000000514057287 */ /* 0x000fe4000d000000 */
[----:B------:R-:W-:Y:S02]  /*16a0*/  UISETP.NE.AND UP2, UPT, UR18, 0x1, UPT ;  /* 0x000000011200788c */ /* 0x000fe4000bf45270 */
[----:B----4-:R-:W-:-:S04]  /*16b0*/  USHF.R.U32.HI UR4, URZ, UR9, UR4 ;  /* 0x00000009ff047299 */ /* 0x010fc80008011604 */
[----:B------:R-:W-:-:S04]  /*16c0*/  USEL UR4, UR12, UR4, !UP2 ;  /* 0x000000040c047287 */ /* 0x000fc8000d000000 */
[----:B------:R-:W-:Y:S02]  /*16d0*/  UIADD3 UR6, UPT, UPT, UR5, -UR4, URZ ;  /* 0x8000000405067290 */ /* 0x000fe4000fffe0ff */
[----:B------:R-:W-:Y:S02]  /*16e0*/  UIADD3 UR4, UPT, UPT, -UR5, UR4, URZ ;  /* 0x0000000405047290 */ /* 0x000fe4000fffe1ff */
[----:B------:R-:W-:Y:S02]  /*16f0*/  UIMAD UR12, UR6, UR18, UR12 ;  /* 0x00000012060c72a4 */ /* 0x000fe4000f8e020c */
[----:B------:R-:W-:-:S12]  /*1700*/  UIMAD UR20, UR4, UR8, UR20 ;  /* 0x00000008041472a4 */ /* 0x000fd8000f8e0214 */
.L_x_19:
[----:B------:R-:W-:Y:S01]  /*1710*/  UISETP.NE.AND UP2, UPT, UR21, 0x2, UPT ;  /* 0x000000021500788c */ /* 0x000fe2000bf45270 */
[----:B------:R-:W-:Y:S09]  /*1720*/  BRA.U !UP1, `(.L_x_20) ;  /* 0x00000001090c7547 */ /* 0x000ff2000b800000 */
[----:B------:R-:W-:Y:S01]  /*1730*/  UCGABAR_WAIT ;  /* 0x0000000000007dc7 */ /* 0x000fe20008000000 */
[----:B------:R-:W-:Y:S01]  /*1740*/  CCTL.IVALL ;  /* 0x00000000ff00798f */ /* 0x000fe20002000000 */
[----:B------:R-:W-:Y:S05]  /*1750*/  BRA `(.L_x_21) ;  /* 0x0000000000047947 */ /* 0x000fea0003800000 */
.L_x_20:
[----:B------:R-:W-:Y:S06]  /*1760*/  BAR.SYNC.DEFER_BLOCKING 0x0 ;  /* 0x0000000000007b1d */ /* 0x000fec0000010000 */
.L_x_21:
[----:B------:R-:W-:Y:S05]  /*1770*/  BRA.U UP2, `(.L_x_22) ;  /* 0x0000001502907547 */ /* 0x000fea000b800000 */
[----:B------:R-:W2:Y:S01]  /*1780*/  LDCU UR6, c[0x0][0x38c] ;  /* 0x00007180ff0677ac */ /* 0x000ea20008000800 */
[----:B------:R-:W3:Y:S01]  /*1790*/  LDC R8, c[0x0][0x370] ;  /* 0x0000dc00ff087b82 */ /* 0x000ee20000000800 */
[----:B------:R-:W-:Y:S01]  /*17a0*/  PLOP3.LUT P1, PT, PT, PT, UP6, 0x80, 0x8 ;  /* 0x000000000008781c */ /* 0x000fe20003f2f068 */
[----:B------:R-:W-:Y:S01]  /*17b0*/  IMAD.MOV.U32 R15, RZ, RZ, 0x1 ;  /* 0x00000001ff0f7424 */ /* 0x000fe200078e00ff */
[----:B------:R-:W-:Y:S01]  /*17c0*/  UISETP.NE.AND UP0, UPT, UR21, URZ, UPT ;  /* 0x000000ff1500728c */ /* 0x000fe2000bf05270 */
[----:B------:R-:W-:Y:S01]  /*17d0*/  ISETP.EQ.OR P4, PT, R2, RZ, P5 ;  /* 0x000000ff0200720c */ /* 0x000fe20002f82670 */
[----:B------:R-:W-:Y:S01]  /*17e0*/  USEL UR53, URZ, 0x1, UP4 ;  /* 0x00000001ff357887 */ /* 0x000fe2000a000000 */
[----:B------:R-:W-:Y:S01]  /*17f0*/  PLOP3.LUT P1, PT, P1, PT, PT, 0x8, 0x80 ;  /* 0x000000000080781c */ /* 0x000fe20000f2e170 */
[----:B------:R-:W-:Y:S01]  /*1800*/  IMAD.MOV.U32 R14, RZ, RZ, RZ ;  /* 0x000000ffff0e7224 */ /* 0x000fe200078e00ff */
[----:B------:R-:W4:Y:S01]  /*1810*/  LDC R0, c[0x0][0x374] ;  /* 0x0000dd00ff007b82 */ /* 0x000f220000000800 */
[----:B------:R-:W-:Y:S01]  /*1820*/  CS2R R12, SRZ ;  /* 0x00000000000c7805 */ /* 0x000fe2000001ff00 */
[----:B------:R-:W-:Y:S01]  /*1830*/  IMAD.MOV.U32 R11, RZ, RZ, 0x1 ;  /* 0x00000001ff0b7424 */ /* 0x000fe200078e00ff */
[----:B------:R-:W1:Y:S01]  /*1840*/  LDCU.64 UR46, c[0x0][0x348] ;  /* 0x00006900ff2e77ac */ /* 0x000e620008000a00 */
[----:B------:R-:W-:-:S02]  /*1850*/  USEL UR53, UR53, 0x2, UP0 ;  /* 0x0000000235357887 */ /* 0x000fc40008000000 */
[----:B--2---:R-:W-:Y:S02]  /*1860*/  UIADD3 UR5, UPT, UPT, UR6, 0xff, URZ ;  /* 0x000000ff06057890 */ /* 0x004fe4000fffe0ff */
[----:B------:R-:W-:Y:S02]  /*1870*/  UIADD3 UR64, UPT, UPT, UR6, 0x1fe, URZ ;  /* 0x000001fe06407890 */ /* 0x000fe4000fffe0ff */
[----:B------:R-:W-:Y:S01]  /*1880*/  USHF.R.S32.HI UR4, URZ, 0x1f, UR5 ;  /* 0x0000001fff047899 */ /* 0x000fe20008011405 */
[----:B------:R-:W-:-:S03]  /*1890*/  UMOV UR29, URZ ;  /* 0x000000ff001d7c82 */ /* 0x000fc60008000000 */
[----:B------:R-:W-:Y:S02]  /*18a0*/  ULEA.HI UR5, UR4, UR5, URZ, 0x8 ;  /* 0x0000000504057291 */ /* 0x000fe4000f8f40ff */
[----:B------:R-:W-:Y:S02]  /*18b0*/  USHF.L.U32 UR4, UR58, 0x4, URZ ;  /* 0x000000043a047899 */ /* 0x000fe400080006ff */
[----:B------:R-:W-:Y:S02]  /*18c0*/  USHF.R.S32.HI UR60, URZ, 0x8, UR5 ;  /* 0x00000008ff3c7899 */ /* 0x000fe40008011405 */
[----:B------:R-:W-:Y:S02]  /*18d0*/  UIADD3 UR5, UPT, UPT, UR6, -0x1, URZ ;  /* 0xffffffff06057890 */ /* 0x000fe4000fffe0ff */
[----:B------:R-:W-:Y:S02]  /*18e0*/  UISETP.LT.U32.AND UP1, UPT, UR60, 0x3, UPT ;  /* 0x000000033c00788c */ /* 0x000fe4000bf21070 */
[----:B------:R-:W-:-:S02]  /*18f0*/  UISETP.GE.U32.AND UP2, UPT, UR5, -0x1ff, UPT ;  /* 0xfffffe010500788c */ /* 0x000fc4000bf46070 */
[----:B------:R-:W-:Y:S02]  /*1900*/  USEL UR59, UR60, 0x3, UP1 ;  /* 0x000000033c3b7887 */ /* 0x000fe40008800000 */
[----:B------:R-:W-:Y:S02]  /*1910*/  ULOP3.LUT UR62, UR4, 0x70, URZ, 0xe2, !UPT ;  /* 0x00000070043e7892 */ /* 0x000fe4000f8ee2ff */
[----:B------:R-:W-:Y:S02]  /*1920*/  UIADD3 UR45, UPT, UPT, UR59, -0x1, URZ ;  /* 0xffffffff3b2d7890 */ /* 0x000fe4000fffe0ff */
[----:B------:R-:W-:-:S03]  /*1930*/  UIADD3 UR61, UPT, UPT, UR60, -UR59, URZ ;  /* 0x8000003b3c3d7290 */ /* 0x000fc6000fffe0ff */
[----:B------:R-:W-:-:S04]  /*1940*/  @UP2 UIADD3 UR45, UPT, UPT, UR59, URZ, URZ ;  /* 0x000000ff3b2d2290 */ /* 0x000fc8000fffe0ff */
[----:B-1-3--:R-:W-:-:S12]  /*1950*/  UIADD3 UR45, UPT, UPT, UR45, 0x1, URZ ;  /* 0x000000012d2d7890 */ /* 0x00afd8000fffe0ff */
.L_x_46:
[----:B------:R-:W-:Y:S01]  /*1960*/  UISETP.NE.AND UP0, UPT, UR58, URZ, UPT ;  /* 0x000000ff3a00728c */ /* 0x000fe2000bf05270 */
[----:B------:R-:W1:Y:S08]  /*1970*/  S2UR UR58, SR_CgaCtaId ;  /* 0x00000000003a79c3 */ /* 0x000e700000008800 */
[----:B------:R-:W-:Y:S05]  /*1980*/  BRA.U UP0, `(.L_x_23) ;  /* 0x0000000100347547 */ /* 0x000fea000b800000 */
[----:B------:R-:W2:Y:S01]  /*1990*/  S2R R2, SR_CgaCtaId ;  /* 0x0000000000027919 */ /* 0x000ea20000008800 */
[----:B------:R-:W-:-:S04]  /*19a0*/  MOV R3, 0x400 ;  /* 0x0000040000037802 */ /* 0x000fc80000000f00 */
[----:B--2---:R-:W-:Y:S02]  /*19b0*/  LEA R2, R2, R3, 0x18 ;  /* 0x0000000302027211 */ /* 0x004fe400078ec0ff */
[----:B------:R-:W-:-:S03]  /*19c0*/  SHF.L.U32 R3, R11, 0x1f, RZ ;  /* 0x0000001f0b037819 */ /* 0x000fc600000006ff */
[----:B------:R-:W-:-:S04]  /*19d0*/  IMAD R2, R12, 0x8, R2 ;  /* 0x000000080c027824 */ /* 0x000fc800078e0202 */
[----:B------:R-:W2:Y:S02]  /*19e0*/  SYNCS.PHASECHK.TRANS64.TRYWAIT P0, [R2+URZ+0xd0], R3 ;  /* 0x0000d003020075a7 */ /* 0x000ea400080011ff */
[----:B--2---:R-:W-:Y:S05]  /*19f0*/  @!P0 BRA `(.L_x_24) ;  /* 0x000000d000548947 */ /* 0x004fea0003800000 */
.L_x_191:
[----:B------:R-:W-:Y:S01]  /*1a00*/  VIADD R12, R12, 0x1 ;  /* 0x000000010c0c7836 */ /* 0x000fe20000000000 */
[----:B------:R2:W-:Y:S04]  /*1a10*/  SYNCS.ARRIVE.TRANS64.A1T0 RZ, [R2+URZ+0xc0], RZ ;  /* 0x0000c0ff02ff79a7 */ /* 0x0005e800081000ff */
[----:B------:R-:W-:-:S04]  /*1a20*/  ISETP.NE.AND P0, PT, R12, 0x2, PT ;  /* 0x000000020c00780c */ /* 0x000fc80003f05270 */
[----:B------:R-:W-:Y:S02]  /*1a30*/  SEL R12, R12, RZ, P0 ;  /* 0x000000ff0c0c7207 */ /* 0x000fe40000000000 */
[----:B--2---:R-:W-:-:S04]  /*1a40*/  SEL R2, RZ, 0x1, P0 ;  /* 0x00000001ff027807 */ /* 0x004fc80000000000 */
[----:B------:R-:W-:-:S07]  /*1a50*/  LOP3.LUT R11, R11, R2, RZ, 0x3c, !PT ;  /* 0x000000020b0b7212 */ /* 0x000fce00078e3cff */
.L_x_23:
[----:B------:R-:W-:Y:S01]  /*1a60*/  UMOV UR6, 0x400 ;  /* 0x0000040000067882 */ /* 0x000fe20000000000 */
[----:B------:R-:W-:Y:S01]  /*1a70*/  SHF.L.U32 R2, R15, 0x1f, RZ ;  /* 0x0000001f0f027819 */ /* 0x000fe200000006ff */
[----:B-1----:R-:W-:Y:S02]  /*1a80*/  ULEA UR6, UR58, UR6, 0x18 ;  /* 0x000000063a067291 */ /* 0x002fe4000f8ec0ff */
[----:B------:R-:W-:Y:S02]  /*1a90*/  UISETP.GE.U32.AND UP0, UPT, UR64, 0x1ff, UPT ;  /* 0x000001ff4000788c */ /* 0x000fe4000bf06070 */
[----:B------:R-:W-:Y:S02]  /*1aa0*/  ULEA UR4, UR29, UR6, 0x3 ;  /* 0x000000061d047291 */ /* 0x000fe4000f8e18ff */
[----:B------:R-:W-:Y:S02]  /*1ab0*/  USHF.L.U32 UR51, UR20, 0x7, URZ ;  /* 0x0000000714337899 */ /* 0x000fe400080006ff */
[----:B------:R-:W-:Y:S01]  /*1ac0*/  ULEA UR35, UR12, UR62, 0x7 ;  /* 0x0000003e0c237291 */ /* 0x000fe2000f8e38ff */
[----:B------:R-:W-:-:S04]  /*1ad0*/  UMOV UR14, URZ ;  /* 0x000000ff000e7c82 */ /* 0x000fc80008000000 */
[----:B------:R1:W2:Y:S01]  /*1ae0*/  SYNCS.PHASECHK.TRANS64.TRYWAIT P2, [UR4+0x18], R2 ;  /* 0x00001802ff0075a7 */ /* 0x0002a20008041104 */
[----:B------:R-:W-:Y:S06]  /*1af0*/  BRA.U !UP0, `(.L_x_25) ;  /* 0x00000005084c7547 */ /* 0x000fec000b800000 */
[----:B------:R-:W-:Y:S01]  /*1b00*/  UMOV UR7, URZ ;  /* 0x000000ff00077c82 */ /* 0x000fe20008000000 */
[----:B------:R-:W-:-:S05]  /*1b10*/  UMOV UR5, UR29 ;  /* 0x0000001d00057c82 */ /* 0x000fca0008000000 */
.L_x_33:
[----:B------:R-:W-:Y:S01]  /*1b20*/  ULEA UR49, UR5, UR6, 0x3 ;  /* 0x0000000605317291 */ /* 0x000fe2000f8e18ff */
[----:B--2---:R-:W-:Y:S01]  /*1b30*/  @!P5 MOV R3, 0x10800 ;  /* 0x000108000003d802 */ /* 0x004fe20000000f00 */
[----:B--23--:R-:W-:Y:S10]  /*1b40*/  @P2 BRA `(.L_x_26) ;  /* 0x00000000000c2947 */ /* 0x00cff40003800000 */
[----:B------:R-:W-:-:S04]  /*1b50*/  SHF.L.U32 R4, R15, 0x1f, RZ ;  /* 0x0000001f0f047819 */ /* 0x000fc800000006ff */
[----:B------:R-:W2:Y:S02]  /*1b60*/  SYNCS.PHASECHK.TRANS64.TRYWAIT P0, [UR49+0x18], R4 ;  /* 0x00001804ff0075a7 */ /* 0x000ea40008001131 */
[----:B--2---:R-:W-:Y:S05]  /*1b70*/  @!P0 BRA `(.L_x_27) ;  /* 0x000000d000088947 */ /* 0x004fea0003800000 */
.L_x_26:
[----:B------:R2:W-:Y:S01]  /*1b80*/  @!P5 SYNCS.ARRIVE.TRANS64 RZ, [UR49], R3 ;  /* 0x00000003ffffd9a7 */ /* 0x0005e20008000031 */
[----:B------:R-:W-:-:S04]  /*1b90*/  ULOP3.LUT UR4, UR53, 0x2, URZ, 0xfc, !UPT ;  /* 0x0000000235047892 */ /* 0x000fc8000f8efcff */
[----:B------:R-:W-:-:S09]  /*1ba0*/  UISETP.NE.AND UP0, UPT, UR4, 0x2, UPT ;  /* 0x000000020400788c */ /* 0x000fd2000bf05270 */
[----:B------:R-:W-:Y:S05]  /*1bb0*/  BRA.U UP0, `(.L_x_28) ;  /* 0x0000000100047547 */ /* 0x000fea000b800000 */
[----:B------:R-:W-:Y:S05]  /*1bc0*/  BPT.TRAP 0x1 ;  /* 0x000000040000795c */ /* 0x000fea0000300000 */
.L_x_28:
[----:B------:R-:W-:Y:S04]  /*1bd0*/  BSSY.RECONVERGENT B0, `(.L_x_29) ;  /* 0x0000003000007945 */ /* 0x000fe80003800200 */
[----:B------:R-:W-:Y:S05]  /*1be0*/  @P4 BRA `(.L_x_30) ;  /* 0x0000000000044947 */ /* 0x000fea0003800000 */
[----:B------:R-:W-:Y:S05]  /*1bf0*/  BPT.TRAP 0x1 ;  /* 0x000000040000795c */ /* 0x000fea0000300000 */
.L_x_30:
[----:B------:R-:W-:Y:S05]  /*1c00*/  BSYNC.RECONVERGENT B0 ;  /* 0x0000000000007941 */ /* 0x000fea0003800200 */
.L_x_29:
[----:B------:R-:W-:Y:S01]  /*1c10*/  UIADD3 UR4, UPT, UPT, UR5, 0x1, URZ ;  /* 0x0000000105047890 */ /* 0x000fe2000fffe0ff */
[----:B------:R-:W-:Y:S01]  /*1c20*/  BSSY.RECONVERGENT B0, `(.L_x_31) ;  /* 0x000003b000007945 */ /* 0x000fe20003800200 */
[----:B------:R-:W-:Y:S02]  /*1c30*/  ELECT P0, URZ, PT ;  /* 0x0000000000ff782f */ /* 0x000fe40003800000 */
[----:B------:R-:W-:-:S04]  /*1c40*/  UISETP.NE.AND UP0, UPT, UR4, 0x3, UPT ;  /* 0x000000030400788c */ /* 0x000fc8000bf05270 */
[----:B------:R-:W-:Y:S02]  /*1c50*/  USEL UR8, URZ, 0x1, UP0 ;  /* 0x00000001ff087887 */ /* 0x000fe40008000000 */
[----:B------:R-:W-:-:S04]  /*1c60*/  USEL UR29, UR4, URZ, UP0 ;  /* 0x000000ff041d7287 */ /* 0x000fc80008000000 */
[----:B------:R-:W-:Y:S01]  /*1c70*/  ULEA UR4, UR29, UR6, 0x3 ;  /* 0x000000061d047291 */ /* 0x000fe2000f8e18ff */
[----:B------:R-:W-:-:S04]  /*1c80*/  LOP3.LUT R15, R15, UR8, RZ, 0x3c, !PT ;  /* 0x000000080f0f7c12 */ /* 0x000fc8000f8e3cff */
[----:B-1----:R-:W-:-:S04]  /*1c90*/  SHF.L.U32 R2, R15, 0x1f, RZ ;  /* 0x0000001f0f027819 */ /* 0x002fc800000006ff */
[----:B------:R1:W3:Y:S01]  /*1ca0*/  SYNCS.PHASECHK.TRANS64.TRYWAIT P2, [UR4+0x18], R2 ;  /* 0x00001802ff0075a7 */ /* 0x0002e20008041104 */
[----:B------:R-:W-:Y:S05]  /*1cb0*/  @!P0 BRA `(.L_x_32) ;  /* 0x0000000000c48947 */ /* 0x000fea0003800000 */
[----:B------:R-:W-:Y:S02]  /*1cc0*/  USHF.L.U32 UR4, UR5, 0xf, URZ ;  /* 0x0000000f05047899 */ /* 0x000fe400080006ff */
[----:B------:R-:W-:Y:S02]  /*1cd0*/  UIADD3 UR8, UP3, UPT, UR46, 0x80, URZ ;  /* 0x000000802e087890 */ /* 0x000fe4000ff7e0ff */
[----:B------:R-:W-:Y:S02]  /*1ce0*/  UIADD3 UR40, UPT, UPT, UR6, UR4, URZ ;  /* 0x0000000406287290 */ /* 0x000fe4000fffe0ff */
[----:B------:R-:W-:Y:S02]  /*1cf0*/  USHF.L.U32 UR50, UR7, 0x8, URZ ;  /* 0x0000000807327899 */ /* 0x000fe400080006ff */
[----:B------:R-:W-:Y:S02]  /*1d00*/  UIADD3.X UR9, UPT, UPT, URZ, UR47, URZ, UP3, !UPT ;  /* 0x0000002fff097290 */ /* 0x000fe40009ffe4ff */
[----:B------:R-:W-:-:S02]  /*1d10*/  ULOP3.LUT UR24, UR4, UR56, URZ, 0xfc, !UPT ;  /* 0x0000003804187292 */ /* 0x000fc4000f8efcff */
[----:B------:R-:W-:Y:S02]  /*1d20*/  UIADD3 UR48, UPT, UPT, UR40, 0x4300, URZ ;  /* 0x0000430028307890 */ /* 0x000fe4000fffe0ff */
[----:B------:R-:W-:Y:S02]  /*1d30*/  UIADD3 UR42, UPT, UPT, UR50, 0x80, URZ ;  /* 0x00000080322a7890 */ /* 0x000fe4000fffe0ff */
[----:B------:R-:W-:Y:S02]  /*1d40*/  UIADD3 UR40, UPT, UPT, UR40, 0x8300, URZ ;  /* 0x0000830028287890 */ /* 0x000fe4000fffe0ff */
[----:B------:R-:W-:Y:S02]  /*1d50*/  USHF.L.U32 UR16, UR5, 0xa, URZ ;  /* 0x0000000a05107899 */ /* 0x000fe400080006ff */
[----:B------:R-:W-:Y:S02]  /*1d60*/  UIADD3 UR14, UP2, UPT, UR46, 0x180, URZ ;  /* 0x000001802e0e7890 */ /* 0x000fe4000ff5e0ff */
[----:B------:R-:W-:-:S02]  /*1d70*/  UIADD3 UR24, UPT, UPT, UR6, UR24, URZ ;  /* 0x0000001806187290 */ /* 0x000fc4000fffe0ff */
[----:B------:R-:W-:Y:S01]  /*1d80*/  UIADD3 UR30, UP1, UPT, UR46, 0x280, URZ ;  /* 0x000002802e1e7890 */ /* 0x000fe2000ff3e0ff */
[----:B------:R-:W-:Y:S01]  /*1d90*/  UMOV UR38, 0x0 ;  /* 0x0000000000267882 */ /* 0x000fe20000000000 */
[----:B------:R-:W-:Y:S01]  /*1da0*/  UMOV UR39, 0x10000000 ;  /* 0x1000000000277882 */ /* 0x000fe20000000000 */
[----:B------:R-:W-:Y:S01]  /*1db0*/  UIADD3 UR22, UP0, UPT, UR46, 0x380, URZ ;  /* 0x000003802e167890 */ /* 0x000fe2000ff1e0ff */
[----:B------:R-:W-:Y:S01]  /*1dc0*/  UTMALDG.3D [UR48], [UR8], desc[UR38] ;  /* 0x00002630080075b4 */ /* 0x000fe20008011000 */
[----:B------:R-:W-:Y:S02]  /*1dd0*/  USHF.L.U32 UR19, UR7, 0x1, URZ ;  /* 0x0000000107137899 */ /* 0x000fe400080006ff */
[----:B------:R-:W-:Y:S01]  /*1de0*/  ULOP3.LUT UR4, UR16, UR37, URZ, 0xfc, !UPT ;  /* 0x0000002510047292 */ /* 0x000fe2000f8efcff */
[----:B------:R-:W-:Y:S01]  /*1df0*/  UMOV UR41, UR49 ;  /* 0x0000003100297c82 */ /* 0x000fe20008000000 */
[----:B------:R-:W-:Y:S01]  /*1e00*/  UMOV UR43, UR51 ;  /* 0x00000033002b7c82 */ /* 0x000fe20008000000 */
[----:B------:R-:W-:Y:S01]  /*1e10*/  UMOV UR44, UR52 ;  /* 0x00000034002c7c82 */ /* 0x000fe20008000000 */
[----:B------:R-:W-:Y:S01]  /*1e20*/  UIADD3.X UR15, UPT, UPT, URZ, UR47, URZ, UP2, !UPT ;  /* 0x0000002fff0f7290 */ /* 0x000fe200097fe4ff */
[----:B------:R2:W-:Y:S01]  /*1e30*/  UTMALDG.3D [UR40], [UR8], desc[UR38] ;  /* 0x00002628080075b4 */ /* 0x0005e20008011000 */
[----:B------:R-:W-:-:S02]  /*1e40*/  UIADD3 UR32, UPT, UPT, UR24, 0x1c300, URZ ;  /* 0x0001c30018207890 */ /* 0x000fc4000fffe0ff */
[----:B------:R-:W-:Y:S02]  /*1e50*/  UIADD3 UR24, UPT, UPT, UR24, 0x20300, URZ ;  /* 0x0002030018187890 */ /* 0x000fe4000fffe0ff */
[----:B------:R-:W-:Y:S02]  /*1e60*/  UIADD3.X UR31, UPT, UPT, URZ, UR47, URZ, UP1, !UPT ;  /* 0x0000002fff1f7290 */ /* 0x000fe40008ffe4ff */
[----:B------:R-:W-:Y:S02]  /*1e70*/  UIADD3 UR16, UPT, UPT, UR6, 0x34300, UR16 ;  /* 0x0003430006107890 */ /* 0x000fe4000fffe010 */
[----:B------:R-:W-:Y:S02]  /*1e80*/  ULEA.HI UR11, UR37, UR19, URZ, 0x17 ;  /* 0x00000013250b7291 */ /* 0x000fe4000f8fb8ff */
[----:B------:R-:W-:Y:S01]  /*1e90*/  UIADD3.X UR23, UPT, UPT, URZ, UR47, URZ, UP0, !UPT ;  /* 0x0000002fff177290 */ /* 0x000fe200087fe4ff */
[----:B------:R-:W-:Y:S01]  /*1ea0*/  UMOV UR54, 0xff0000 ;  /* 0x00ff000000367882 */ /* 0x000fe20000000000 */
[----:B------:R-:W-:Y:S01]  /*1eb0*/  UMOV UR33, UR49 ;  /* 0x0000003100217c82 */ /* 0x000fe20008000000 */
[----:B------:R-:W-:Y:S01]  /*1ec0*/  UMOV UR36, UR52 ;  /* 0x0000003400247c82 */ /* 0x000fe20008000000 */
[----:B------:R-:W-:Y:S01]  /*1ed0*/  UMOV UR34, UR50 ;  /* 0x0000003200227c82 */ /* 0x000fe20008000000 */
[----:B------:R-:W-:Y:S01]  /*1ee0*/  UMOV UR25, UR49 ;  /* 0x0000003100197c82 */ /* 0x000fe20008000000 */
[----:B------:R-:W-:Y:S01]  /*1ef0*/  UMOV UR27, UR35 ;  /* 0x00000023001b7c82 */ /* 0x000fe20008000000 */
[----:B------:R-:W-:Y:S01]  /*1f00*/  UMOV UR28, UR52 ;  /* 0x00000034001c7c82 */ /* 0x000fe20008000000 */
[----:B------:R-:W-:Y:S01]  /*1f10*/  UMOV UR26, UR42 ;  /* 0x0000002a001a7c82 */ /* 0x000fe20008000000 */
[----:B------:R-:W-:Y:S01]  /*1f20*/  UMOV UR18, URZ ;  /* 0x000000ff00127c82 */ /* 0x000fe20008000000 */
[----:B------:R1:W-:Y:S01]  /*1f30*/  UTMALDG.3D.MULTICAST [UR32], [UR14], UR54, desc[UR38] ;  /* 0x000026200e0073b4 */ /* 0x0003e20008011836 */
[----:B------:R-:W-:Y:S01]  /*1f40*/  UMOV UR17, UR49 ;  /* 0x0000003100117c82 */ /* 0x000fe20008000000 */
[----:B------:R-:W-:Y:S01]  /*1f50*/  UMOV UR21, UR52 ;  /* 0x0000003400157c82 */ /* 0x000fe20008000000 */
[----:B------:R-:W-:Y:S01]  /*1f60*/  UMOV UR13, UR52 ;  /* 0x00000034000d7c82 */ /* 0x000fe20008000000 */
[----:B------:R1:W-:Y:S01]  /*1f70*/  UTMALDG.3D.MULTICAST [UR24], [UR14], UR54, desc[UR38] ;  /* 0x000026180e0073b4 */ /* 0x0003e20008011836 */
[----:B------:R1:W-:Y:S01]  /*1f80*/  UTMALDG.4D [UR16], [UR30], desc[UR38] ;  /* 0x000026101e0075b4 */ /* 0x0003e20008019000 */
[----:B--2---:R-:W-:Y:S01]  /*1f90*/  UIADD3 UR8, UPT, UPT, UR6, 0x34f00, UR4 ;  /* 0x00034f0006087890 */ /* 0x004fe2000fffe004 */
[----:B------:R-:W-:-:S08]  /*1fa0*/  UMOV UR9, UR49 ;  /* 0x0000003100097c82 */ /* 0x000fd00008000000 */
[----:B------:R1:W-:Y:S02]  /*1fb0*/  UTMALDG.4D.MULTICAST [UR8], [UR22], UR54, desc[UR38] ;  /* 0x00002608160073b4 */ /* 0x0003e40008019836 */
[----:B-1----:R-:W-:Y:S01]  /*1fc0*/  NOP ;  /* 0x0000000000007918 */ /* 0x002fe20000000000 */
.L_x_32:
[----:B------:R-:W-:Y:S05]  /*1fd0*/  BSYNC.RECONVERGENT B0 ;  /* 0x0000000000007941 */ /* 0x000fea0003800200 */
.L_x_31:
[----:B------:R-:W-:Y:S01]  /*1fe0*/  UIADD3 UR7, UPT, UPT, UR7, 0x1, URZ ;  /* 0x0000000107077890 */ /* 0x000fe2000fffe0ff */
[----:B------:R-:W-:Y:S01]  /*1ff0*/  UMOV UR5, UR29 ;  /* 0x0000001d00057c82 */ /* 0x000fe20008000000 */
[----:B------:R-:W-:Y:S02]  /*2000*/  UMOV UR14, UR45 ;  /* 0x0000002d000e7c82 */ /* 0x000fe40008000000 */
[----:B------:R-:W-:-:S09]  /*2010*/  UISETP.NE.AND UP0, UPT, UR7, UR45, UPT ;  /* 0x0000002d0700728c */ /* 0x000fd2000bf05270 */
[----:B------:R-:W-:Y:S05]  /*2020*/  BRA.U UP0, `(.L_x_33) ;  /* 0xfffffff900bc7547 */ /* 0x000fea000b83ffff */
.L_x_25:
[----:B------:R-:W-:Y:S01]  /*2030*/  ULEA UR4, UR29, UR6, 0x3 ;  /* 0x000000061d047291 */ /* 0x000fe2000f8e18ff */
[----:B-1----:R-:W-:Y:S01]  /*2040*/  SHF.L.U32 R2, R15, 0x1f, RZ ;  /* 0x0000001f0f027819 */ /* 0x002fe200000006ff */
[----:B------:R-:W-:Y:S01]  /*2050*/  @!P1 SYNCS.ARRIVE.TRANS64.A1T0 RZ, [UR6+0x78], RZ ;  /* 0x000078ffffff99a7 */ /* 0x000fe20008100006 */
[----:B------:R-:W-:-:S06]  /*2060*/  UISETP.GT.AND UP0, UPT, UR60, UR59, UPT ;  /* 0x0000003b3c00728c */ /* 0x000fcc000bf04270 */
[----:B------:R1:W1:Y:S03]  /*2070*/  SYNCS.PHASECHK.TRANS64.TRYWAIT P1, [UR4+0x18], R2 ;  /* 0x00001802ff0075a7 */ /* 0x0002660008021104 */
[----:B------:R-:W-:Y:S05]  /*2080*/  BRA.U !UP0, `(.L_x_34) ;  /* 0x0000000508487547 */ /* 0x000fea000b800000 */
[----:B------:R-:W-:Y:S01]  /*2090*/  UIADD3 UR15, UPT, UPT, UR61, UR14, URZ ;  /* 0x0000000e3d0f7290 */ /* 0x000fe2000fffe0ff */
[----:B------:R-:W-:-:S11]  /*20a0*/  UMOV UR7, UR29 ;  /* 0x0000001d00077c82 */ /* 0x000fd60008000000 */
.L_x_42:
[----:B------:R-:W-:Y:S01]  /*20b0*/  ULEA UR49, UR7, UR6, 0x3 ;  /* 0x0000000607317291 */ /* 0x000fe2000f8e18ff */
[----:B--2---:R-:W-:Y:S01]  /*20c0*/  @!P5 MOV R3, 0x10800 ;  /* 0x000108000003d802 */ /* 0x004fe20000000f00 */
[----:B-1----:R-:W-:Y:S10]  /*20d0*/  @P1 BRA `(.L_x_35) ;  /* 0x00000000000c1947 */ /* 0x002ff40003800000 */
[----:B------:R-:W-:-:S04]  /*20e0*/  SHF.L.U32 R4, R15, 0x1f, RZ ;  /* 0x0000001f0f047819 */ /* 0x000fc800000006ff */
[----:B------:R-:W1:Y:S02]  /*20f0*/  SYNCS.PHASECHK.TRANS64.TRYWAIT P0, [UR49+0x18], R4 ;  /* 0x00001804ff0075a7 */ /* 0x000e640008001131 */
[----:B-1----:R-:W-:Y:S05]  /*2100*/  @!P0 BRA `(.L_x_36) ;  /* 0x000000c800bc8947 */ /* 0x002fea0003800000 */
.L_x_35:
[----:B------:R2:W-:Y:S01]  /*2110*/  @!P5 SYNCS.ARRIVE.TRANS64 RZ, [UR49], R3 ;  /* 0x00000003ffffd9a7 */ /* 0x0005e20008000031 */
[----:B------:R-:W-:-:S04]  /*2120*/  ULOP3.LUT UR4, UR53, 0x2, URZ, 0xfc, !UPT ;  /* 0x0000000235047892 */ /* 0x000fc8000f8efcff */
[----:B------:R-:W-:-:S09]  /*2130*/  UISETP.NE.AND UP0, UPT, UR4, 0x2, UPT ;  /* 0x000000020400788c */ /* 0x000fd2000bf05270 */
[----:B------:R-:W-:Y:S05]  /*2140*/  BRA.U UP0, `(.L_x_37) ;  /* 0x0000000100047547 */ /* 0x000fea000b800000 */
[----:B------:R-:W-:Y:S05]  /*2150*/  BPT.TRAP 0x1 ;  /* 0x000000040000795c */ /* 0x000fea0000300000 */
.L_x_37:
[----:B------:R-:W-:Y:S04]  /*2160*/  BSSY.RECONVERGENT B0, `(.L_x_38) ;  /* 0x0000003000007945 */ /* 0x000fe80003800200 */
[----:B------:R-:W-:Y:S05]  /*2170*/  @P4 BRA `(.L_x_39) ;  /* 0x0000000000044947 */ /* 0x000fea0003800000 */
[----:B------:R-:W-:Y:S05]  /*2180*/  BPT.TRAP 0x1 ;  /* 0x000000040000795c */ /* 0x000fea0000300000 */
.L_x_39:
[----:B------:R-:W-:Y:S05]  /*2190*/  BSYNC.RECONVERGENT B0 ;  /* 0x0000000000007941 */ /* 0x000fea0003800200 */
.L_x_38:
        /* <DEDUP_REMOVED lines=9> */
[----:B------:R1:W1:Y:S01]  /*2230*/  SYNCS.PHASECHK.TRANS64.TRYWAIT P1, [UR4+0x18], R2 ;  /* 0x00001802ff0075a7 */ /* 0x0002620008021104 */
[----:B------:R-:W-:Y:S05]  /*2240*/  @!P0 BRA `(.L_x_41) ;  /* 0x0000000000c48947 */ /* 0x000fea0003800000 */
[----:B------:R-:W-:Y:S02]  /*2250*/  USHF.L.U32 UR8, UR7, 0xf, URZ ;  /* 0x0000000f07087899 */ /* 0x000fe400080006ff */
[----:B------:R-:W-:Y:S02]  /*2260*/  UIADD3 UR4, UP3, UPT, UR46, 0x80, URZ ;  /* 0x000000802e047890 */ /* 0x000fe4000ff7e0ff */
[----:B------:R-:W-:Y:S02]  /*2270*/  ULOP3.LUT UR24, UR8, UR56, URZ, 0xfc, !UPT ;  /* 0x0000003808187292 */ /* 0x000fe4000f8efcff */
[----:B------:R-:W-:Y:S02]  /*2280*/  UIADD3 UR40, UPT, UPT, UR6, UR8, URZ ;  /* 0x0000000806287290 */ /* 0x000fe4000fffe0ff */
[----:B------:R-:W-:Y:S02]  /*2290*/  USHF.L.U32 UR16, UR7, 0xa, URZ ;  /* 0x0000000a07107899 */ /* 0x000fe400080006ff */
[----:B------:R-:W-:-:S02]  /*22a0*/  USHF.L.U32 UR50, UR14, 0x8, URZ ;  /* 0x000000080e327899 */ /* 0x000fc400080006ff */
[----:B------:R-:W-:Y:S02]  /*22b0*/  UIADD3 UR22, UP2, UPT, UR46, 0x180, URZ ;  /* 0x000001802e167890 */ /* 0x000fe4000ff5e0ff */
[----:B------:R-:W-:Y:S02]  /*22c0*/  UIADD3 UR24, UPT, UPT, UR6, UR24, URZ ;  /* 0x0000001806187290 */ /* 0x000fe4000fffe0ff */
[----:B------:R-:W-:Y:S02]  /*22d0*/  UIADD3 UR30, UP1, UPT, UR46, 0x280, URZ ;  /* 0x000002802e1e7890 */ /* 0x000fe4000ff3e0ff */
[----:B------:R-:W-:Y:S02]  /*22e0*/  UIADD3.X UR5, UPT, UPT, URZ, UR47, URZ, UP3, !UPT ;  /* 0x0000002fff057290 */ /* 0x000fe40009ffe4ff */
[----:B------:R-:W-:Y:S02]  /*22f0*/  UIADD3 UR48, UPT, UPT, UR40, 0x4300, URZ ;  /* 0x0000430028307890 */ /* 0x000fe4000fffe0ff */
[----:B------:R-:W-:-:S02]  /*2300*/  UIADD3 UR38, UP0, UPT, UR46, 0x380, URZ ;  /* 0x000003802e267890 */ /* 0x000fc4000ff1e0ff */
[----:B------:R-:W-:Y:S02]  /*2310*/  USHF.L.U32 UR19, UR14, 0x1, URZ ;  /* 0x000000010e137899 */ /* 0x000fe400080006ff */
[----:B------:R-:W-:Y:S02]  /*2320*/  ULOP3.LUT UR8, UR16, UR37, URZ, 0xfc, !UPT ;  /* 0x0000002510087292 */ /* 0x000fe4000f8efcff */
[----:B------:R-:W-:Y:S02]  /*2330*/  UIADD3 UR42, UPT, UPT, UR50, 0x80, URZ ;  /* 0x00000080322a7890 */ /* 0x000fe4000fffe0ff */
[----:B------:R-:W-:Y:S02]  /*2340*/  UIADD3 UR40, UPT, UPT, UR40, 0x8300, URZ ;  /* 0x0000830028287890 */ /* 0x000fe4000fffe0ff */
[----:B------:R-:W-:Y:S02]  /*2350*/  UIADD3.X UR23, UPT, UPT, URZ, UR47, URZ, UP2, !UPT ;  /* 0x0000002fff177290 */ /* 0x000fe400097fe4ff */
[----:B------:R-:W-:-:S02]  /*2360*/  UIADD3 UR32, UPT, UPT, UR24, 0x1c300, URZ ;  /* 0x0001c30018207890 */ /* 0x000fc4000fffe0ff */
[----:B------:R-:W-:Y:S02]  /*2370*/  UIADD3 UR24, UPT, UPT, UR24, 0x20300, URZ ;  /* 0x0002030018187890 */ /* 0x000fe4000fffe0ff */
[----:B------:R-:W-:Y:S02]  /*2380*/  UIADD3.X UR31, UPT, UPT, URZ, UR47, URZ, UP1, !UPT ;  /* 0x0000002fff1f7290 */ /* 0x000fe40008ffe4ff */
[----:B------:R-:W-:Y:S02]  /*2390*/  UIADD3 UR16, UPT, UPT, UR6, 0x34300, UR16 ;  /* 0x0003430006107890 */ /* 0x000fe4000fffe010 */
[----:B------:R-:W-:Y:S02]  /*23a0*/  ULEA.HI UR11, UR37, UR19, URZ, 0x17 ;  /* 0x00000013250b7291 */ /* 0x000fe4000f8fb8ff */
[----:B------:R-:W-:Y:S02]  /*23b0*/  UIADD3 UR8, UPT, UPT, UR6, 0x34f00, UR8 ;  /* 0x00034f0006087890 */ /* 0x000fe4000fffe008 */
[----:B------:R-:W-:Y:S01]  /*23c0*/  UIADD3.X UR39, UPT, UPT, URZ, UR47, URZ, UP0, !UPT ;  /* 0x0000002fff277290 */ /* 0x000fe200087fe4ff */
[----:B------:R-:W-:Y:S01]  /*23d0*/  UMOV UR54, 0x0 ;  /* 0x0000000000367882 */ /* 0x000fe20000000000 */
[----:B------:R-:W-:Y:S01]  /*23e0*/  UMOV UR55, 0x10000000 ;  /* 0x1000000000377882 */ /* 0x000fe20000000000 */
[----:B------:R-:W-:Y:S01]  /*23f0*/  UMOV UR41, UR49 ;  /* 0x0000003100297c82 */ /* 0x000fe20008000000 */
[----:B------:R-:W-:Y:S01]  /*2400*/  UMOV UR43, UR51 ;  /* 0x00000033002b7c82 */ /* 0x000fe20008000000 */
[----:B------:R-:W-:Y:S01]  /*2410*/  UMOV UR44, UR52 ;  /* 0x00000034002c7c82 */ /* 0x000fe20008000000 */
[----:B------:R-:W-:Y:S01]  /*2420*/  UMOV UR57, 0xff0000 ;  /* 0x00ff000000397882 */ /* 0x000fe20000000000 */
[----:B------:R-:W-:Y:S01]  /*2430*/  UMOV UR33, UR49 ;  /* 0x0000003100217c82 */ /* 0x000fe20008000000 */
[----:B------:R-:W-:Y:S01]  /*2440*/  UMOV UR36, UR52 ;  /* 0x0000003400247c82 */ /* 0x000fe20008000000 */
[----:B------:R-:W-:Y:S01]  /*2450*/  UMOV UR34, UR50 ;  /* 0x0000003200227c82 */ /* 0x000fe20008000000 */
[----:B------:R1:W-:Y:S01]  /*2460*/  UTMALDG.3D [UR48], [UR4], desc[UR54] ;  /* 0x00003630040075b4 */ /* 0x0003e20008011000 */
[----:B------:R-:W-:Y:S01]  /*2470*/  UMOV UR25, UR49 ;  /* 0x0000003100197c82 */ /* 0x000fe20008000000 */
[----:B------:R-:W-:Y:S01]  /*2480*/  UMOV UR27, UR35 ;  /* 0x00000023001b7c82 */ /* 0x000fe20008000000 */
[----:B------:R-:W-:Y:S01]  /*2490*/  UMOV UR28, UR52 ;  /* 0x00000034001c7c82 */ /* 0x000fe20008000000 */
[----:B------:R-:W-:Y:S01]  /*24a0*/  UMOV UR26, UR42 ;  /* 0x0000002a001a7c82 */ /* 0x000fe20008000000 */
[----:B------:R-:W-:Y:S01]  /*24b0*/  UMOV UR18, URZ ;  /* 0x000000ff00127c82 */ /* 0x000fe20008000000 */
[----:B------:R-:W-:Y:S01]  /*24c0*/  UMOV UR17, UR49 ;  /* 0x0000003100117c82 */ /* 0x000fe20008000000 */
[----:B------:R-:W-:Y:S01]  /*24d0*/  UMOV UR21, UR52 ;  /* 0x0000003400157c82 */ /* 0x000fe20008000000 */
[----:B------:R1:W-:Y:S01]  /*24e0*/  UTMALDG.3D [UR40], [UR4], desc[UR54] ;  /* 0x00003628040075b4 */ /* 0x0003e20008011000 */
[----:B------:R-:W-:Y:S01]  /*24f0*/  UMOV UR9, UR49 ;  /* 0x0000003100097c82 */ /* 0x000fe20008000000 */
[----:B------:R-:W-:Y:S01]  /*2500*/  UMOV UR13, UR52 ;  /* 0x00000034000d7c82 */ /* 0x000fe20008000000 */
[----:B------:R1:W-:Y:S01]  /*2510*/  UTMALDG.3D.MULTICAST [UR32], [UR22], UR57, desc[UR54] ;  /* 0x00003620160073b4 */ /* 0x0003e20008011839 */
[----:B------:R1:W-:Y:S01]  /*2520*/  UTMALDG.3D.MULTICAST [UR24], [UR22], UR57, desc[UR54] ;  /* 0x00003618160073b4 */ /* 0x0003e20008011839 */
[----:B------:R1:W-:Y:S01]  /*2530*/  UTMALDG.4D [UR16], [UR30], desc[UR54] ;  /* 0x000036101e0075b4 */ /* 0x0003e20008019000 */
[----:B------:R1:W-:Y:S01]  /*2540*/  UTMALDG.4D.MULTICAST [UR8], [UR38], UR57, desc[UR54] ;  /* 0x00003608260073b4 */ /* 0x0003e20008019839 */
[----:B------:R-:W-:Y:S01]  /*2550*/  NOP ;  /* 0x0000000000007918 */ /* 0x000fe20000000000 */
.L_x_41:
[----:B-1----:R-:W-:Y:S05]  /*2560*/  BSYNC.RECONVERGENT B0 ;  /* 0x0000000000007941 */ /* 0x002fea0003800200 */
.L_x_40:
[----:B------:R-:W-:Y:S01]  /*2570*/  UIADD3 UR14, UPT, UPT, UR14, 0x1, URZ ;  /* 0x000000010e0e7890 */ /* 0x000fe2000fffe0ff */
[----:B------:R-:W-:-:S03]  /*2580*/  UMOV UR7, UR29 ;  /* 0x0000001d00077c82 */ /* 0x000fc60008000000 */
[----:B------:R-:W-:-:S09]  /*2590*/  UISETP.NE.AND UP0, UPT, UR14, UR15, UPT ;  /* 0x0000000f0e00728c */ /* 0x000fd2000bf05270 */
[----:B------:R-:W-:Y:S05]  /*25a0*/  BRA.U UP0, `(.L_x_42) ;  /* 0xfffffff900c07547 */ /* 0x000fea000b83ffff */
.L_x_34:
[C---:B-1----:R-:W-:Y:S01]  /*25b0*/  LEA R2, R14.reuse, UR6, 0x3 ;  /* 0x000000060e027c11 */ /* 0x042fe2000f8e18ff */
[----:B------:R-:W-:Y:S01]  /*25c0*/  NOP ;  /* 0x0000000000007918 */ /* 0x000fe20000000000 */
[----:B--2---:R-:W-:Y:S02]  /*25d0*/  SHF.L.U32 R3, R13, 0x1f, RZ ;  /* 0x0000001f0d037819 */ /* 0x004fe400000006ff */
[----:B------:R-:W-:Y:S02]  /*25e0*/  LEA R4, R14, UR6, 0x4 ;  /* 0x000000060e047c11 */ /* 0x000fe4000f8e20ff */
[----:B------:R-:W1:Y:S02]  /*25f0*/  SYNCS.PHASECHK.TRANS64.TRYWAIT P0, [R2+URZ+0x80], R3 ;  /* 0x00008003020075a7 */ /* 0x000e6400080011ff */
[----:B-1----:R-:W-:Y:S05]  /*2600*/  @!P0 BRA `(.L_x_43) ;  /* 0x000000c400948947 */ /* 0x002fea0003800000 */
.L_x_194:
[----:B------:R-:W3:Y:S01]  /*2610*/  LDS.128 R4, [R4+0xf0] ;  /* 0x0000f00004047984 */ /* 0x000ee20000000c00 */
[----:B------:R-:W-:Y:S01]  /*2620*/  ISETP.GE.AND P0, PT, R43, 0x1, PT ;  /* 0x000000012b00780c */ /* 0x000fe20003f06270 */
[----:B-1----:R-:W-:Y:S01]  /*2630*/  VIADD R2, R2, 0x90 ;  /* 0x0000009002027836 */ /* 0x002fe20000000000 */
[----:B------:R-:W-:Y:S01]  /*2640*/  @!PT LDS RZ, [RZ] ;  /* 0x00000000fffff984 */ /* 0x000fe20000000800 */
[----:B------:R-:W-:Y:S01]  /*2650*/  @!PT LDS RZ, [RZ] ;  /* 0x00000000fffff984 */ /* 0x000fe20000000800 */
[----:B------:R-:W-:Y:S01]  /*2660*/  @!PT LDS RZ, [RZ] ;  /* 0x00000000fffff984 */ /* 0x000fe20000000800 */
[----:B------:R-:W-:Y:S01]  /*2670*/  @!PT LDS RZ, [RZ] ;  /* 0x00000000fffff984 */ /* 0x000fe20000000800 */
[----:B------:R1:W-:Y:S06]  /*2680*/  MEMBAR.ALL.CTA ;  /* 0x0000000000007992 */ /* 0x0003ec0000008000 */
[----:B-1----:R-:W1:Y:S01]  /*2690*/  FENCE.VIEW.ASYNC.S ;  /* 0x00000000000073c6 */ /* 0x002e620000000000 */
[----:B------:R-:W-:-:S04]  /*26a0*/  PRMT R2, RZ, 0x654, R2 ;  /* 0x00000654ff027816 */ /* 0x000fc80000000002 */
[----:B-1----:R1:W-:Y:S01]  /*26b0*/  SYNCS.ARRIVE.TRANS64.RED.A1T0 RZ, [R2+URZ], RZ ;  /* 0x000000ff02ff79a7 */ /* 0x0023e200081004ff */
[----:B---3--:R-:W-:-:S13]  /*26c0*/  LOP3.LUT P2, RZ, R6, 0x1, RZ, 0xc0, !PT ;  /* 0x0000000106ff7812 */ /* 0x008fda000784c0ff */
[----:B------:R-:W-:Y:S01]  /*26d0*/  @P2 SHF.R.U32.HI R3, RZ, 0x10, R5 ;  /* 0x00000010ff032819 */ /* 0x000fe20000011605 */
[----:B------:R-:W-:Y:S01]  /*26e0*/  VOTEU.ANY UP0, P2 ;  /* 0x0000000000ff7886 */ /* 0x000fe20001000100 */
[----:B------:R-:W-:Y:S02]  /*26f0*/  @P2 MOV R10, R4 ;  /* 0x00000004000a2202 */ /* 0x000fe40000000f00 */
[----:B------:R-:W-:Y:S02]  /*2700*/  @P2 R2UR.BROADCAST UR4, R3 ;  /* 0x00000000030422ca */ /* 0x000fe400008e0000 */
[----:B------:R-:W-:-:S11]  /*2710*/  @P2 LOP3.LUT R9, R5, 0xffff, RZ, 0xc0, !PT ;  /* 0x0000ffff05092812 */ /* 0x000fd600078ec0ff */
[----:B------:R-:W-:Y:S01]  /*2720*/  @UP0 UMOV UR52, UR4 ;  /* 0x0000000400340c82 */ /* 0x000fe20008000000 */
[----:B-1----:R-:W-:Y:S05]  /*2730*/  @!P0 BRA `(.L_x_44) ;  /* 0x0000000000b88947 */ /* 0x002fea0003800000 */
[----:B------:R-:W4:Y:S01]  /*2740*/  LDC.64 R4, c[0x0][0xf18] ;  /* 0x0003c600ff047b82 */ /* 0x000f220000000a00 */
[----:B------:R-:W-:-:S07]  /*2750*/  ISETP.NE.AND P3, PT, R43, 0x1, PT ;  /* 0x000000012b00780c */ /* 0x000fce0003f65270 */
[----:B------:R-:W1:Y:S08]  /*2760*/  LDC.64 R6, c[0x0][0xf10] ;  /* 0x0003c400ff067b82 */ /* 0x000e700000000a00 */
[----:B------:R-:W2:Y:S08]  /*2770*/  LDC R16, c[0x0][0xf20] ;  /* 0x0003c800ff107b82 */ /* 0x000eb00000000800 */
[----:B------:R-:W3:Y:S01]  /*2780*/  LDC R17, c[0x0][0xf0c] ;  /* 0x0003c300ff117b82 */ /* 0x000ee20000000800 */
[----:B----4-:R-:W-:Y:S01]  /*2790*/  IMAD.HI.U32 R19, R0, R5, RZ ;  /* 0x0000000500137227 */ /* 0x010fe200078e00ff */
[----:B------:R-:W-:-:S03]  /*27a0*/  ISETP.NE.AND P0, PT, R4, 0x1, PT ;  /* 0x000000010400780c */ /* 0x000fc60003f05270 */
[----:B------:R-:W-:-:S03]  /*27b0*/  IMAD.HI.U32 R5, R9, R5, RZ ;  /* 0x0000000509057227 */ /* 0x000fc600078e00ff */
[----:B------:R-:W4:Y:S01]  /*27c0*/  LDC.64 R2, c[0x0][0xf28] ;  /* 0x0003ca00ff027b82 */ /* 0x000f220000000a00 */
[----:B-1----:R-:W-:-:S04]  /*27d0*/  IMAD.HI.U32 R20, R8, R6, RZ ;  /* 0x0000000608147227 */ /* 0x002fc800078e00ff */
[----:B------:R-:W-:Y:S01]  /*27e0*/  IMAD.HI.U32 R21, R10, R6, RZ ;  /* 0x000000060a157227 */ /* 0x000fe200078e00ff */
[----:B------:R-:W-:Y:S02]  /*27f0*/  SHF.R.U32.HI R20, RZ, R7, R20 ;  /* 0x00000007ff147219 */ /* 0x000fe40000011614 */
[-C--:B--2---:R-:W-:Y:S02]  /*2800*/  SHF.R.U32.HI R19, RZ, R16.reuse, R19 ;  /* 0x00000010ff137219 */ /* 0x084fe40000011613 */
[----:B------:R-:W-:Y:S02]  /*2810*/  SHF.R.U32.HI R5, RZ, R16, R5 ;  /* 0x00000010ff057219 */ /* 0x000fe40000011605 */
[----:B------:R-:W-:Y:S02]  /*2820*/  SEL R19, R0, R19, !P0 ;  /* 0x0000001300137207 */ /* 0x000fe40004000000 */
[----:B------:R-:W-:Y:S02]  /*2830*/  SHF.R.U32.HI R21, RZ, R7, R21 ;  /* 0x00000007ff157219 */ /* 0x000fe40000011615 */
[----:B---3--:R-:W-:-:S02]  /*2840*/  ISETP.NE.AND P1, PT, R17, 0x1, PT ;  /* 0x000000011100780c */ /* 0x008fc40003f25270 */
[----:B------:R-:W-:Y:S02]  /*2850*/  SEL R5, R9, R5, !P0 ;  /* 0x0000000509057207 */ /* 0x000fe40004000000 */
[----:B------:R-:W-:Y:S02]  /*2860*/  SEL R20, R8, R20, !P1 ;  /* 0x0000001408147207 */ /* 0x000fe40004800000 */
[----:B------:R-:W-:Y:S01]  /*2870*/  SEL R21, R10, R21, !P1 ;  /* 0x000000150a157207 */ /* 0x000fe20004800000 */
[----:B----4-:R-:W-:-:S04]  /*2880*/  IMAD.HI.U32 R18, R19, R2, RZ ;  /* 0x0000000213127227 */ /* 0x010fc800078e00ff */
[----:B------:R-:W-:Y:S01]  /*2890*/  IMAD.HI.U32 R6, R20, R2, RZ ;  /* 0x0000000214067227 */ /* 0x000fe200078e00ff */
[----:B------:R-:W-:-:S04]  /*28a0*/  @P3 SHF.R.U32.HI R19, RZ, R3, R18 ;  /* 0x00000003ff133219 */ /* 0x000fc80000011612 */
[----:B------:R-:W-:Y:S01]  /*28b0*/  @P3 SHF.R.U32.HI R20, RZ, R3, R6 ;  /* 0x00000003ff143219 */ /* 0x000fe20000011606 */
[----:B------:R-:W-:-:S04]  /*28c0*/  IMAD R19, R43, R19, RZ ;  /* 0x000000132b137224 */ /* 0x000fc800078e02ff */
[----:B------:R-:W-:Y:S01]  /*28d0*/  IMAD R6, R43, R20, RZ ;  /* 0x000000142b067224 */ /* 0x000fe200078e02ff */
[----:B------:R-:W-:-:S04]  /*28e0*/  ISETP.GE.AND P0, PT, R5, R19, PT ;  /* 0x000000130500720c */ /* 0x000fc80003f06270 */
[----:B------:R-:W-:Y:S01]  /*28f0*/  ISETP.GE.OR P0, PT, R21, R6, P0 ;  /* 0x000000061500720c */ /* 0x000fe20000706670 */
[----:B------:R-:W-:-:S05]  /*2900*/  IMAD.HI.U32 R6, R5, R2, RZ ;  /* 0x0000000205067227 */ /* 0x000fca00078e00ff */
[----:B------:R-:W-:-:S04]  /*2910*/  SHF.R.U32.HI R6, RZ, R3, R6 ;  /* 0x00000003ff067219 */ /* 0x000fc80000011606 */
[----:B------:R-:W-:-:S03]  /*2920*/  SEL R6, R5, R6, !P3 ;  /* 0x0000000605067207 */ /* 0x000fc60005800000 */
[----:B------:R-:W-:-:S04]  /*2930*/  @!P0 IMAD.HI.U32 R7, R21, R2, RZ ;  /* 0x0000000215078227 */ /* 0x000fc800078e00ff */
[----:B------:R-:W-:Y:S01]  /*2940*/  IMAD.MOV R2, RZ, RZ, -R6 ;  /* 0x000000ffff027224 */ /* 0x000fe200078e0a06 */
[----:B------:R-:W-:Y:S02]  /*2950*/  @!P0 SHF.R.U32.HI R3, RZ, R3, R7 ;  /* 0x00000003ff038219 */ /* 0x000fe40000011607 */
[----:B------:R-:W-:Y:S01]  /*2960*/  IADD3 R7, PT, PT, -R5, RZ, RZ ;  /* 0x000000ff05077210 */ /* 0x000fe20007ffe1ff */
[----:B------:R-:W-:Y:S01]  /*2970*/  IMAD R2, R43, R2, R5 ;  /* 0x000000022b027224 */ /* 0x000fe200078e0205 */
[----:B------:R-:W-:-:S03]  /*2980*/  @!P0 SEL R3, R21, R3, !P3 ;  /* 0x0000000315038207 */ /* 0x000fc60005800000 */
[----:B------:R-:W-:Y:S02]  /*2990*/  IMAD R7, R4, R7, R9 ;  /* 0x0000000704077224 */ /* 0x000fe400078e0209 */
[--C-:B------:R-:W-:Y:S02]  /*29a0*/  @!P0 IMAD.IADD R6, R6, 0x1, -R3.reuse ;  /* 0x0000000106068824 */ /* 0x100fe400078e0a03 */
[----:B------:R-:W-:Y:S01]  /*29b0*/  @!P0 IMAD R3, R2, R20, R3 ;  /* 0x0000001402038224 */ /* 0x000fe200078e0203 */
[----:B------:R-:W-:Y:S01]  /*29c0*/  IADD3 R2, PT, PT, -R21, RZ, RZ ;  /* 0x000000ff15027210 */ /* 0x000fe20007ffe1ff */
[----:B------:R-:W-:Y:S02]  /*29d0*/  @!P0 IMAD R5, R43, R6, R21 ;  /* 0x000000062b058224 */ /* 0x000fe400078e0215 */
[----:B------:R-:W-:Y:S02]  /*29e0*/  @!P0 IMAD.MOV.U32 R21, RZ, RZ, R3 ;  /* 0x000000ffff158224 */ /* 0x000fe400078e0003 */
[----:B------:R-:W-:-:S02]  /*29f0*/  IMAD R2, R17, R2, R10 ;  /* 0x0000000211027224 */ /* 0x000fc400078e020a */
[----:B------:R-:W-:Y:S02]  /*2a00*/  IMAD R9, R5, R4, R7 ;  /* 0x0000000405097224 */ /* 0x000fe400078e0207 */
[----:B------:R-:W-:Y:S02]  /*2a10*/  IMAD R10, R21, R17, R2 ;  /* 0x00000011150a7224 */ /* 0x000fe400078e0202 */
.L_x_44:
[----:B------:R-:W1:Y:S02]  /*2a20*/  LDCU UR4, c[0x0][0xf30] ;  /* 0x0001e600ff0477ac */ /* 0x000e640008000800 */
[----:B-1----:R-:W-:-:S09]  /*2a30*/  UISETP.NE.AND UP0, UPT, UR4, 0x1, UPT ;  /* 0x000000010400788c */ /* 0x002fd2000bf05270 */
[----:B------:R-:W-:Y:S05]  /*2a40*/  BRA.U UP0, `(.L_x_45) ;  /* 0x0000000100407547 */ /* 0x000fea000b800000 */
[----:B------:R-:W1:Y:S08]  /*2a50*/  LDC.64 R4, c[0x0][0xf10] ;  /* 0x0003c400ff047b82 */ /* 0x000e700000000a00 */
[----:B------:R-:W2:Y:S08]  /*2a60*/  LDC.64 R2, c[0x0][0xf18] ;  /* 0x0003c600ff027b82 */ /* 0x000eb00000000a00 */
[----:B------:R-:W3:Y:S08]  /*2a70*/  LDC R6, c[0x0][0xf20] ;  /* 0x0003c800ff067b82 */ /* 0x000ef00000000800 */
[----:B------:R-:W4:Y:S01]  /*2a80*/  LDC R7, c[0x0][0xf0c] ;  /* 0x0003c300ff077b82 */ /* 0x000f220000000800 */
[----:B-1----:R-:W-:-:S05]  /*2a90*/  IMAD.HI.U32 R4, R10, R4, RZ ;  /* 0x000000040a047227 */ /* 0x002fca00078e00ff */
[----:B------:R-:W-:Y:S01]  /*2aa0*/  SHF.R.U32.HI R4, RZ, R5, R4 ;  /* 0x00000005ff047219 */ /* 0x000fe20000011604 */
[----:B--2---:R-:W-:Y:S01]  /*2ab0*/  IMAD.HI.U32 R3, R9, R3, RZ ;  /* 0x0000000309037227 */ /* 0x004fe200078e00ff */
[----:B------:R-:W-:-:S04]  /*2ac0*/  ISETP.NE.AND P0, PT, R2, 0x1, PT ;  /* 0x000000010200780c */ /* 0x000fc80003f05270 */
[----:B---3--:R-:W-:-:S04]  /*2ad0*/  SHF.R.U32.HI R3, RZ, R6, R3 ;  /* 0x00000006ff037219 */ /* 0x008fc80000011603 */
[----:B------:R-:W-:Y:S02]  /*2ae0*/  SEL R3, R9, R3, !P0 ;  /* 0x0000000309037207 */ /* 0x000fe40004000000 */
[----:B----4-:R-:W-:-:S04]  /*2af0*/  ISETP.NE.AND P1, PT, R7, 0x1, PT ;  /* 0x000000010700780c */ /* 0x010fc80003f25270 */
[----:B------:R-:W-:-:S05]  /*2b00*/  SEL R4, R10, R4, !P1 ;  /* 0x000000040a047207 */ /* 0x000fca0004800000 */
[----:B------:R-:W-:Y:S02]  /*2b10*/  IMAD.IADD R5, R3, 0x1, -R4 ;  /* 0x0000000103057824 */ /* 0x000fe400078e0a04 */
[----:B------:R-:W-:Y:S02]  /*2b20*/  IMAD.IADD R3, R4, 0x1, -R3 ;  /* 0x0000000104037824 */ /* 0x000fe400078e0a03 */
[----:B------:R-:W-:Y:S02]  /*2b30*/  IMAD R10, R5, R7, R10 ;  /* 0x00000007050a7224 */ /* 0x000fe400078e020a */
[----:B------:R-:W-:-:S07]  /*2b40*/  IMAD R9, R3, R2, R9 ;  /* 0x0000000203097224 */ /* 0x000fce00078e0209 */
.L_x_45:
[----:B------:R-:W-:Y:S01]  /*2b50*/  R2UR UR4, R87 ;  /* 0x00000000570472ca */ /* 0x000fe200000e0000 */
[----:B------:R-:W-:Y:S01]  /*2b60*/  VIADD R14, R14, 0x1 ;  /* 0x000000010e0e7836 */ /* 0x000fe20000000000 */
[----:B------:R-:W-:Y:S01]  /*2b70*/  PLOP3.LUT P1, PT, PT, PT, PT, 0x80, 0x8 ;  /* 0x000000000008781c */ /* 0x000fe20003f2f070 */
[----:B------:R-:W-:-:S03]  /*2b80*/  VIADD R2, R10, UR63 ;  /* 0x0000003f0a027c36 */ /* 0x000fc60008000000 */
[----:B------:R-:W-:Y:S02]  /*2b90*/  ISETP.NE.AND P0, PT, R14, 0x2, PT ;  /* 0x000000020e00780c */ /* 0x000fe40003f05270 */
[----:B------:R-:W-:Y:S02]  /*2ba0*/  R2UR UR20, R2 ;  /* 0x00000000021472ca */ /* 0x000fe400000e0000 */
[----:B------:R-:W-:Y:S02]  /*2bb0*/  SEL R2, RZ, 0x1, P0 ;  /* 0x00000001ff027807 */ /* 0x000fe40000000000 */
[----:B------:R-:W-:Y:S01]  /*2bc0*/  SEL R14, R14, RZ, P0 ;  /* 0x000000ff0e0e7207 */ /* 0x000fe20000000000 */
[----:B------:R-:W-:Y:S01]  /*2bd0*/  VIADD R3, R9, UR4 ;  /* 0x0000000409037c36 */ /* 0x000fe20008000000 */
[----:B------:R-:W-:-:S04]  /*2be0*/  LOP3.LUT R13, R13, R2, RZ, 0x3c, !PT ;  /* 0x000000020d0d7212 */ /* 0x000fc800078e3cff */
[----:B------:R-:W-:Y:S01]  /*2bf0*/  R2UR UR12, R3 ;  /* 0x00000000030c72ca */ /* 0x000fe200000e0000 */
[----:B------:R-:W-:-:S14]  /*2c00*/  @P2 BRA `(.L_x_46) ;  /* 0xffffffec00542947 */ /* 0x000fdc000383ffff */
[----:B------:R-:W-:Y:S01]  /*2c10*/  UIADD3 UR6, UPT, UPT, UR6, 0x18, URZ ;  /* 0x0000001806067890 */ /* 0x000fe2000fffe0ff */
[----:B------:R-:W-:-:S03]  /*2c20*/  SHF.L.U32 R2, R15, 0x1f, RZ ;  /* 0x0000001f0f027819 */ /* 0x000fc600000006ff */
[----:B------:R-:W-:-:S09]  /*2c30*/  ULEA UR4, UR29, UR6, 0x3 ;  /* 0x000000061d047291 */ /* 0x000fd2000f8e18ff */
[----:B------:R-:W1:Y:S02]  /*2c40*/  SYNCS.PHASECHK.TRANS64.TRYWAIT P0, [UR4], R2 ;  /* 0x00000002ff0075a7 */ /* 0x000e640008001104 */
[----:B-1----:R-:W-:Y:S05]  /*2c50*/  @!P0 BRA `(.L_x_47) ;  /* 0x000000c000148947 */ /* 0x002fea0003800000 */
.L_x_196:
[----:B------:R-:W-:-:S04]  /*2c60*/  UIADD3 UR4, UPT, UPT, UR29, 0x1, URZ ;  /* 0x000000011d047890 */ /* 0x000fc8000fffe0ff */
[----:B------:R-:W-:-:S04]  /*2c70*/  UISETP.NE.AND UP0, UPT, UR4, 0x3, UPT ;  /* 0x000000030400788c */ /* 0x000fc8000bf05270 */
[----:B------:R-:W-:Y:S02]  /*2c80*/  USEL UR7, URZ, 0x1, UP0 ;  /* 0x00000001ff077887 */ /* 0x000fe40008000000 */
[----:B------:R-:W-:-:S04]  /*2c90*/  USEL UR4, UR4, URZ, UP0 ;  /* 0x000000ff04047287 */ /* 0x000fc80008000000 */
[----:B------:R-:W-:Y:S01]  /*2ca0*/  ULEA UR5, UR4, UR6, 0x3 ;  /* 0x0000000604057291 */ /* 0x000fe2000f8e18ff */
[----:B------:R-:W-:-:S04]  /*2cb0*/  LOP3.LUT R15, R15, UR7, RZ, 0x3c, !PT ;  /* 0x000000070f0f7c12 */ /* 0x000fc8000f8e3cff */
[----:B-1----:R-:W-:-:S04]  /*2cc0*/  SHF.L.U32 R2, R15, 0x1f, RZ ;  /* 0x0000001f0f027819 */ /* 0x002fc800000006ff */
[----:B------:R-:W1:Y:S02]  /*2cd0*/  SYNCS.PHASECHK.TRANS64.TRYWAIT P0, [UR5], R2 ;  /* 0x00000002ff0075a7 */ /* 0x000e640008001105 */
[----:B-1----:R-:W-:Y:S05]  /*2ce0*/  @!P0 BRA `(.L_x_48) ;  /* 0x000000c000088947 */ /* 0x002fea0003800000 */
.L_x_198:
[----:B------:R-:W-:-:S04]  /*2cf0*/  UIADD3 UR4, UPT, UPT, UR4, 0x1, URZ ;  /* 0x0000000104047890 */ /* 0x000fc8000fffe0ff */
[----:B------:R-:W-:-:S04]  /*2d00*/  UISETP.NE.AND UP0, UPT, UR4, 0x3, UPT ;  /* 0x000000030400788c */ /* 0x000fc8000bf05270 */
[----:B------:R-:W-:Y:S02]  /*2d10*/  USEL UR5, URZ, 0x1, UP0 ;  /* 0x00000001ff057887 */ /* 0x000fe40008000000 */
[----:B------:R-:W-:-:S04]  /*2d20*/  USEL UR4, UR4, URZ, UP0 ;  /* 0x000000ff04047287 */ /* 0x000fc80008000000 */
[----:B------:R-:W-:Y:S01]  /*2d30*/  ULEA UR4, UR4, UR6, 0x3 ;  /* 0x0000000604047291 */ /* 0x000fe2000f8e18ff */
[----:B-1----:R-:W-:-:S04]  /*2d40*/  LOP3.LUT R2, R15, UR5, RZ, 0x3c, !PT ;  /* 0x000000050f027c12 */ /* 0x002fc8000f8e3cff */
[----:B------:R-:W-:Y:S01]  /*2d50*/  SHF.L.U32 R2, R2, 0x1f, RZ ;  /* 0x0000001f02027819 */ /* 0x000fe200000006ff */
[----:B----4-:R-:W-:-:S07]  /*2d60*/  IMAD.U32 R0, RZ, RZ, UR4 ;  /* 0x00000004ff007e24 */ /* 0x010fce000f8e00ff */
.L_x_49:
[----:B-1----:R1:W2:Y:S02]  /*2d70*/  SYNCS.PHASECHK.TRANS64.TRYWAIT P0, [R0+URZ], R2 ;  /* 0x00000002000075a7 */ /* 0x0022a400080011ff */
[----:B--2---:R-:W-:Y:S05]  /*2d80*/  @!P0 NANOSLEEP.SYNCS 0x989680 ;  /* 0x009896800000895d */ /* 0x004fea0003900000 */
[----:B------:R-:W2:Y:S02]  /*2d90*/  @!P0 SYNCS.PHASECHK.TRANS64 P0, [R0+URZ], R2 ;  /* 0x00000002000085a7 */ /* 0x000ea400080010ff */
[----:B--2---:R-:W-:Y:S05]  /*2da0*/  @P0 EXIT ;  /* 0x000000000000094d */ /* 0x004fea0003800000 */
[----:B------:R-:W-:Y:S05]  /*2db0*/  BRA `(.L_x_49) ;  /* 0xfffffffc00ec7947 */ /* 0x000fea000383ffff */
.L_x_22:
[----:B------:R-:W-:-:S04]  /*2dc0*/  UISETP.NE.AND UP1, UPT, UR58, URZ, UPT ;  /* 0x000000ff3a00728c */ /* 0x000fc8000bf25270 */
[----:B------:R-:W-:-:S09]  /*2dd0*/  UISETP.NE.OR UP1, UPT, UR21, 0x1, UP1 ;  /* 0x000000011500788c */ /* 0x000fd20008f25670 */
[----:B------:R-:W-:Y:S05]  /*2de0*/  BRA.U UP1, `(.L_x_50) ;  /* 0x0000000501487547 */ /* 0x000fea000b800000 */
[----:B------:R-:W-:Y:S01]  /*2df0*/  ISETP.GE.U32.AND P2, PT, R2, 0x8, PT ;  /* 0x000000080200780c */ /* 0x000fe20003f46070 */
[----:B------:R-:W-:Y:S01]  /*2e00*/  IMAD.MOV.U32 R12, RZ, RZ, 0x1 ;  /* 0x00000001ff0c7424 */ /* 0x000fe200078e00ff */
[----:B------:R-:W-:Y:S02]  /*2e10*/  CS2R R10, SRZ ;  /* 0x00000000000a7805 */ /* 0x000fe4000001ff00 */
[----:B------:R-:W-:Y:S01]  /*2e20*/  CS2R R8, SRZ ;  /* 0x0000000000087805 */ /* 0x000fe2000001ff00 */
[----:B------:R-:W-:Y:S01]  /*2e30*/  UMOV UR6, 0x400 ;  /* 0x0000040000067882 */ /* 0x000fe20000000000 */
[----:B------:R-:W-:Y:S01]  /*2e40*/  UMOV UR5, URZ ;  /* 0x000000ff00057c82 */ /* 0x000fe20008000000 */
[----:B------:R-:W-:-:S12]  /*2e50*/  ULEA UR6, UR58, UR6, 0x18 ;  /* 0x000000063a067291 */ /* 0x000fd8000f8ec0ff */
.L_x_54:
[----:B------:R-:W-:Y:S02]  /*2e60*/  LEA R0, R8, UR6, 0x3 ;  /* 0x0000000608007c11 */ /* 0x000fe4000f8e18ff */
[----:B------:R-:W-:-:S03]  /*2e70*/  SHF.L.U32 R4, R9, 0x1f, RZ ;  /* 0x0000001f09047819 */ /* 0x000fc600000006ff */
[----:B------:R-:W-:Y:S01]  /*2e80*/  VIADD R5, R0, 0xd0 ;  /* 0x000000d000057836 */ /* 0x000fe20000000000 */
[----:B------:R-:W2:Y:S02]  /*2e90*/  SYNCS.PHASECHK.TRANS64.TRYWAIT P0, [R0+URZ+0xc0], R4 ;  /* 0x0000c004000075a7 */ /* 0x000ea400080011ff */
[----:B--2---:R-:W-:Y:S05]  /*2ea0*/  @!P0 BRA `(.L_x_51) ;  /* 0x000000bc00b08947 */ /* 0x004fea0003800000 */
.L_x_199:
[----:B------:R-:W-:Y:S01]  /*2eb0*/  ULEA UR4, UR5, UR6, 0x3 ;  /* 0x0000000605047291 */ /* 0x000fe2000f8e18ff */
[----:B--2---:R-:W-:Y:S01]  /*2ec0*/  PRMT R0, RZ, 0x654, R5 ;  /* 0x00000654ff007816 */ /* 0x004fe20000000005 */
[----:B------:R-:W-:Y:S01]  /*2ed0*/  @!P2 IMAD.MOV.U32 R4, RZ, RZ, 0x10 ;  /* 0x00000010ff04a424 */ /* 0x000fe200078e00ff */
[----:B------:R-:W-:Y:S01]  /*2ee0*/  SHF.L.U32 R5, R12, 0x1f, RZ ;  /* 0x0000001f0c057819 */ /* 0x000fe200000006ff */
[----:B------:R-:W-:Y:S01]  /*2ef0*/  UIADD3 UR7, UPT, UPT, UR4, 0x80, URZ ;  /* 0x0000008004077890 */ /* 0x000fe2000fffe0ff */
[----:B------:R2:W-:Y:S05]  /*2f00*/  SYNCS.ARRIVE.TRANS64.RED.A1T0 RZ, [R0+URZ], RZ ;  /* 0x000000ff00ff79a7 */ /* 0x0005ea00081004ff */
[----:B------:R-:W-:Y:S01]  /*2f10*/  IMAD.U32 R6, RZ, RZ, UR7 ;  /* 0x00000007ff067e24 */ /* 0x000fe2000f8e00ff */
[----:B------:R-:W3:Y:S04]  /*2f20*/  SYNCS.PHASECHK.TRANS64.TRYWAIT P0, [UR4+0x90], R5 ;  /* 0x00009005ff0075a7 */ /* 0x000ee80008001104 */
[----:B------:R-:W-:Y:S01]  /*2f30*/  PRMT R6, R2, 0x654, R6 ;  /* 0x0000065402067816 */ /* 0x000fe20000000006 */
[----:B--23--:R-:W-:Y:S06]  /*2f40*/  @!P0 BRA `(.L_x_52) ;  /* 0x000000bc009c8947 */ /* 0x00cfec0003800000 */
.L_x_201:
[----:B------:R-:W-:Y:S01]  /*2f50*/  ULEA UR8, UR5, UR6, 0x4 ;  /* 0x0000000605087291 */ /* 0x000fe2000f8e20ff */
[----:B------:R-:W-:Y:S01]  /*2f60*/  SEL R3, R6, R3, !P2 ;  /* 0x0000000306037207 */ /* 0x000fe20005000000 */
[----:B------:R-:W-:Y:S01]  /*2f70*/  UIADD3 UR9, UPT, UPT, UR4, 0x80, URZ ;  /* 0x0000008004097890 */ /* 0x000fe2000fffe0ff */
[----:B--2---:R-:W-:Y:S01]  /*2f80*/  LEA R0, R11, UR6, 0x3 ;  /* 0x000000060b007c11 */ /* 0x004fe2000f8e18ff */
[----:B------:R-:W-:Y:S01]  /*2f90*/  UIADD3 UR8, UPT, UPT, UR8, 0xf0, URZ ;  /* 0x000000f008087890 */ /* 0x000fe2000fffe0ff */
[----:B------:R2:W-:Y:S01]  /*2fa0*/  @!P2 SYNCS.ARRIVE.TRANS64.RED RZ, [R3+URZ], R4 ;  /* 0x0000000403ffa9a7 */ /* 0x0005e200080004ff */
[----:B------:R-:W-:Y:S01]  /*2fb0*/  UIADD3 UR4, UPT, UPT, UR5, 0x1, URZ ;  /* 0x0000000105047890 */ /* 0x000fe2000fffe0ff */
[----:B------:R-:W-:-:S03]  /*2fc0*/  VIADD R8, R8, 0x1 ;  /* 0x0000000108087836 */ /* 0x000fc60000000000 */
[----:B------:R-:W-:Y:S02]  /*2fd0*/  UISETP.NE.AND UP0, UPT, UR4, 0x2, UPT ;  /* 0x000000020400788c */ /* 0x000fe4000bf05270 */
[----:B------:R-:W-:Y:S01]  /*2fe0*/  ISETP.NE.AND P0, PT, R8, 0x2, PT ;  /* 0x000000020800780c */ /* 0x000fe20003f05270 */
[----:B------:R-:W-:Y:S06]  /*2ff0*/  UGETNEXTWORKID.BROADCAST [UR8], [UR9] ;  /* 0x00000000080073ca */ /* 0x000fec0008000100 */
[----:B------:R-:W-:Y:S02]  /*3000*/  USEL UR7, URZ, 0x1, UP0 ;  /* 0x00000001ff077887 */ /* 0x000fe40008000000 */
[----:B------:R-:W-:-:S04]  /*3010*/  USEL UR5, UR4, URZ, UP0 ;  /* 0x000000ff04057287 */ /* 0x000fc80008000000 */
[----:B------:R-:W-:Y:S02]  /*3020*/  LOP3.LUT R12, R12, UR7, RZ, 0x3c, !PT ;  /* 0x000000070c0c7c12 */ /* 0x000fe4000f8e3cff */
[----:B--2---:R-:W-:-:S04]  /*3030*/  SHF.L.U32 R4, R10, 0x1f, RZ ;  /* 0x0000001f0a047819 */ /* 0x004fc800000006ff */
[----:B------:R-:W2:Y:S02]  /*3040*/  SYNCS.PHASECHK.TRANS64.TRYWAIT P1, [R0+URZ+0x80], R4 ;  /* 0x00008004000075a7 */ /* 0x000ea400080211ff */
[----:B--2---:R-:W-:Y:S05]  /*3050*/  @!P1 BRA `(.L_x_53) ;  /* 0x000000bc00709947 */ /* 0x004fea0003800000 */
.L_x_202:
[C---:B--2---:R-:W-:Y:S01]  /*3060*/  LEA R4, R11.reuse, UR6, 0x4 ;  /* 0x000000060b047c11 */ /* 0x044fe2000f8e20ff */
[----:B------:R-:W-:Y:S01]  /*3070*/  VIADD R0, R0, 0x90 ;  /* 0x0000009000007836 */ /* 0x000fe20000000000 */
[----:B------:R-:W-:Y:S01]  /*3080*/  SEL R8, R8, RZ, P0 ;  /* 0x000000ff08087207 */ /* 0x000fe20000000000 */
[----:B------:R-:W-:-:S03]  /*3090*/  VIADD R11, R11, 0x1 ;  /* 0x000000010b0b7836 */ /* 0x000fc60000000000 */
[----:B------:R-:W2:Y:S01]  /*30a0*/  LDS.128 R4, [R4+0xf0] ;  /* 0x0000f00004047984 */ /* 0x000ea20000000c00 */
[----:B------:R-:W-:Y:S02]  /*30b0*/  PRMT R0, RZ, 0x654, R0 ;  /* 0x00000654ff007816 */ /* 0x000fe40000000000 */
[C---:B------:R-:W-:Y:S01]  /*30c0*/  ISETP.NE.AND P1, PT, R11.reuse, 0x2, PT ;  /* 0x000000020b00780c */ /* 0x040fe20003f25270 */
[----:B------:R-:W-:Y:S01]  /*30d0*/  @!PT LDS RZ, [RZ] ;  /* 0x00000000fffff984 */ /* 0x000fe20000000800 */
[----:B------:R-:W-:Y:S01]  /*30e0*/  @!PT LDS RZ, [RZ] ;  /* 0x00000000fffff984 */ /* 0x000fe20000000800 */
[----:B------:R-:W-:Y:S01]  /*30f0*/  @!PT LDS RZ, [RZ] ;  /* 0x00000000fffff984 */ /* 0x000fe20000000800 */
[----:B------:R-:W-:Y:S01]  /*3100*/  @!PT LDS RZ, [RZ] ;  /* 0x00000000fffff984 */ /* 0x000fe20000000800 */
[----:B------:R3:W-:Y:S06]  /*3110*/  MEMBAR.ALL.CTA ;  /* 0x0000000000007992 */ /* 0x0007ec0000008000 */
[----:B---3--:R-:W3:Y:S01]  /*3120*/  FENCE.VIEW.ASYNC.S ;  /* 0x00000000000073c6 */ /* 0x008ee20000000000 */
[----:B------:R-:W-:Y:S01]  /*3130*/  SEL R11, R11, RZ, P1 ;  /* 0x000000ff0b0b7207 */ /* 0x000fe20000800000 */
[----:B---3--:R3:W-:Y:S01]  /*3140*/  SYNCS.ARRIVE.TRANS64.RED.A1T0 RZ, [R0+URZ], RZ ;  /* 0x000000ff00ff79a7 */ /* 0x0087e200081004ff */
[----:B--2---:R-:W-:-:S02]  /*3150*/  LOP3.LUT P3, RZ, R6, 0x1, RZ, 0xc0, !PT ;  /* 0x0000000106ff7812 */ /* 0x004fc4000786c0ff */
[----:B------:R-:W-:-:S04]  /*3160*/  SEL R4, RZ, 0x1, P1 ;  /* 0x00000001ff047807 */ /* 0x000fc80000800000 */
[----:B------:R-:W-:Y:S02]  /*3170*/  LOP3.LUT R10, R10, R4, RZ, 0x3c, !PT ;  /* 0x000000040a0a7212 */ /* 0x000fe400078e3cff */
[----:B---3--:R-:W-:-:S04]  /*3180*/  SEL R0, RZ, 0x1, P0 ;  /* 0x00000001ff007807 */ /* 0x008fc80000000000 */
[----:B------:R-:W-:Y:S01]  /*3190*/  LOP3.LUT R9, R9, R0, RZ, 0x3c, !PT ;  /* 0x0000000009097212 */ /* 0x000fe200078e3cff */
[----:B------:R-:W-:Y:S06]  /*31a0*/  @P3 BRA `(.L_x_54) ;  /* 0xfffffffc002c3947 */ /* 0x000fec000383ffff */
[----:B------:R-:W-:Y:S01]  /*31b0*/  ULEA UR4, UR5, UR6, 0x3 ;  /* 0x0000000605047291 */ /* 0x000fe2000f8e18ff */
[----:B------:R-:W-:-:S08]  /*31c0*/  SHF.L.U32 R2, R12, 0x1f, RZ ;  /* 0x0000001f0c027819 */ /* 0x000fd000000006ff */
[----:B------:R-:W2:Y:S02]  /*31d0*/  SYNCS.PHASECHK.TRANS64 P0, [UR4+0x90], R2 ;  /* 0x00009002ff0075a7 */ /* 0x000ea40008001004 */
[----:B--2---:R-:W-:Y:S05]  /*31e0*/  @P0 BRA `(.L_x_55) ;  /* 0x0000000000080947 */ /* 0x004fea0003800000 */
[----:B------:R-:W2:Y:S02]  /*31f0*/  SYNCS.PHASECHK.TRANS64.TRYWAIT P0, [UR4+0x90], R2 ;  /* 0x00009002ff0075a7 */ /* 0x000ea40008001104 */
[----:B--2---:R-:W-:Y:S05]  /*3200*/  @!P0 BRA `(.L_x_56) ;  /* 0x000000bc00188947 */ /* 0x004fea0003800000 */
.L_x_55:
[----:B------:R-:W-:-:S04]  /*3210*/  UIADD3 UR7, UPT, UPT, UR5, 0x1, URZ ;  /* 0x0000000105077890 */ /* 0x000fc8000fffe0ff */
[----:B------:R-:W-:-:S04]  /*3220*/  UISETP.NE.AND UP0, UPT, UR7, 0x2, UPT ;  /* 0x000000020700788c */ /* 0x000fc8000bf05270 */
[----:B------:R-:W-:Y:S02]  /*3230*/  USEL UR8, URZ, 0x1, UP0 ;  /* 0x00000001ff087887 */ /* 0x000fe40008000000 */
[----:B------:R-:W-:-:S04]  /*3240*/  USEL UR7, UR7, URZ, UP0 ;  /* 0x000000ff07077287 */ /* 0x000fc80008000000 */
[----:B------:R-:W-:Y:S01]  /*3250*/  ULEA UR7, UR7, UR6, 0x3 ;  /* 0x0000000607077291 */ /* 0x000fe2000f8e18ff */
[----:B--2---:R-:W-:-:S04]  /*3260*/  LOP3.LUT R2, R12, UR8, RZ, 0x3c, !PT ;  /* 0x000000080c027c12 */ /* 0x004fc8000f8e3cff */
[----:B------:R-:W-:-:S04]  /*3270*/  SHF.L.U32 R0, R2, 0x1f, RZ ;  /* 0x0000001f02007819 */ /* 0x000fc800000006ff */
[----:B------:R-:W2:Y:S02]  /*3280*/  SYNCS.PHASECHK.TRANS64 P0, [UR7+0x90], R0 ;  /* 0x00009000ff0075a7 */ /* 0x000ea40008001007 */
[----:B-12---:R-:W-:Y:S05]  /*3290*/  @P0 EXIT ;  /* 0x000000000000094d */ /* 0x006fea0003800000 */
[----:B------:R-:W-:Y:S02]  /*32a0*/  SHF.L.U32 R2, R2, 0x1f, RZ ;  /* 0x0000001f02027819 */ /* 0x000fe400000006ff */
[----:B------:R-:W-:-:S07]  /*32b0*/  MOV R0, UR7 ;  /* 0x0000000700007c02 */ /* 0x000fce0008000f00 */
.L_x_57:
[----:B-1----:R1:W2:Y:S02]  /*32c0*/  SYNCS.PHASECHK.TRANS64.TRYWAIT P0, [R0+URZ+0x90], R2 ;  /* 0x00009002000075a7 */ /* 0x0022a400080011ff */
[----:B--2---:R-:W-:Y:S05]  /*32d0*/  @!P0 NANOSLEEP.SYNCS 0x989680 ;  /* 0x009896800000895d */ /* 0x004fea0003900000 */
[----:B------:R-:W2:Y:S02]  /*32e0*/  @!P0 SYNCS.PHASECHK.TRANS64 P0, [R0+URZ+0x90], R2 ;  /* 0x00009002000085a7 */ /* 0x000ea400080010ff */
[----:B--2---:R-:W-:Y:S05]  /*32f0*/  @P0 EXIT ;  /* 0x000000000000094d */ /* 0x004fea0003800000 */
[----:B------:R-:W-:Y:S05]  /*3300*/  BRA `(.L_x_57) ;  /* 0xfffffffc00ec7947 */ /* 0x000fea000383ffff */
.L_x_50:
[----:B------:R-:W-:Y:S05]  /*3310*/  BRA.U UP3, `(.L_x_58) ;  /* 0x0000001503b47547 */ /* 0x000fea000b800000 */
[----:B------:R-:W-:Y:S01]  /*3320*/  UMOV UR4, 0x40 ;  /* 0x0000004000047882 */ /* 0x000fe20000000000 */
[----:B------:R-:W-:Y:S01]  /*3330*/  NOP ;  /* 0x0000000000007918 */ /* 0x000fe20000000000 */
[----:B------:R-:W-:Y:S01]  /*3340*/  ULEA UR5, UR58, UR4, 0x18 ;  /* 0x000000043a057291 */ /* 0x000fe2000f8ec0ff */
[----:B------:R-:W-:Y:S02]  /*3350*/  UMOV UR6, 0x400 ;  /* 0x0000040000067882 */ /* 0x000fe40000000000 */
[----:B------:R-:W-:-:S06]  /*3360*/  ULEA UR6, UR58, UR6, 0x18 ;  /* 0x000000063a067291 */ /* 0x000fcc000f8ec0ff */
[----:B------:R-:W2:Y:S02]  /*3370*/  LDS.U8 R2, [UR5+0x1c] ;  /* 0x00001c05ff027984 */ /* 0x000ea40008000000 */
[----:B--2---:R-:W-:-:S13]  /*3380*/  ISETP.NE.AND P0, PT, R2, RZ, PT ;  /* 0x000000ff0200720c */ /* 0x004fda0003f05270 */
[----:B------:R-:W-:Y:S05]  /*3390*/  @P0 BRA `(.L_x_59) ;  /* 0x0000000000580947 */ /* 0x000fea0003800000 */
[----:B------:R-:W-:-:S13]  /*33a0*/  ELECT P0, URZ, PT ;  /* 0x0000000000ff782f */ /* 0x000fda0003800000 */
[----:B------:R-:W-:Y:S05]  /*33b0*/  @!P0 BRA `(.L_x_60) ;  /* 0x0000000000608947 */ /* 0x000fea0003800000 */
[----:B------:R-:W-:Y:S01]  /*33c0*/  UMOV UR4, 0x10 ;  /* 0x0000001000047882 */ /* 0x000fe20000000000 */
[----:B------:R-:W-:Y:S01]  /*33d0*/  HFMA2 R2, -RZ, RZ, 0, 5.9604644775390625e-08 ;  /* 0x00000001ff027431 */ /* 0x000fe200000001ff */
[----:B------:R-:W-:-:S03]  /*33e0*/  MOV R3, 0xffff ;  /* 0x0000ffff00037802 */ /* 0x000fc60000000f00 */
[----:B------:R-:W-:Y:S04]  /*33f0*/  DEPBAR.LE SB2, 0x36 ;  /* 0x0000ad800000791a */ /* 0x000fe80000000000 */
[----:B------:R-:W2:Y:S02]  /*3400*/  UTCATOMSWS.FIND_AND_SET.ALIGN UP0, UR4, UR4 ;  /* 0x00000004000475e3 */ /* 0x000ea40008000800 */
[----:B--2---:R-:W-:Y:S01]  /*3410*/  MOV R4, UR4 ;  /* 0x0000000400047c02 */ /* 0x004fe20008000f00 */
[----:B------:R-:W-:Y:S06]  /*3420*/  BRA.U UP0, `(.L_x_61) ;  /* 0x0000000100187547 */ /* 0x000fec000b800000 */
.L_x_62:
[----:B------:R-:W-:Y:S05]  /*3430*/  NANOSLEEP 0x64 ;  /* 0x000000640000795d */ /* 0x000fea0003800000 */
[----:B------:R-:W-:-:S05]  /*3440*/  UMOV UR4, 0x10 ;  /* 0x0000001000047882 */ /* 0x000fca0000000000 */
[----:B------:R-:W-:Y:S04]  /*3450*/  DEPBAR.LE SB2, 0x36 ;  /* 0x0000ad800000791a */ /* 0x000fe80000000000 */
[----:B------:R-:W2:Y:S02]  /*3460*/  UTCATOMSWS.FIND_AND_SET.ALIGN UP0, UR4, UR4 ;  /* 0x00000004000475e3 */ /* 0x000ea40008000800 */
[----:B--2---:R-:W-:Y:S01]  /*3470*/  MOV R4, UR4 ;  /* 0x0000000400047c02 */ /* 0x004fe20008000f00 */
[----:B------:R-:W-:Y:S05]  /*3480*/  BRA.U !UP0, `(.L_x_62) ;  /* 0xfffffffd08e87547 */ /* 0x000fea000b83ffff */
.L_x_61:
[-C--:B------:R-:W-:Y:S02]  /*3490*/  SHF.L.U32 R3, R3, R4.reuse, RZ ;  /* 0x0000000403037219 */ /* 0x080fe400000006ff */
[----:B------:R-:W-:Y:S01]  /*34a0*/  SHF.L.U32 R2, R2, R4, RZ ;  /* 0x0000000402027219 */ /* 0x000fe200000006ff */
[----:B------:R-:W-:Y:S02]  /*34b0*/  IMAD.SHL.U32 R4, R4, 0x20, RZ ;  /* 0x0000002004047824 */ /* 0x000fe400078e00ff */
[----:B------:R2:W-:Y:S04]  /*34c0*/  ATOMS.OR RZ, [UR5+0x14], R3 ;  /* 0x00001403ffff798c */ /* 0x0005e8000b000005 */
[----:B------:R2:W-:Y:S04]  /*34d0*/  ATOMS.OR RZ, [UR5+0x18], R2 ;  /* 0x00001802ffff798c */ /* 0x0005e8000b000005 */
[----:B------:R2:W-:Y:S01]  /*34e0*/  STS [UR6+0x110], R4 ;  /* 0x00011004ff007988 */ /* 0x0005e20008000806 */
[----:B------:R-:W-:Y:S05]  /*34f0*/  BRA `(.L_x_60) ;  /* 0x0000000000107947 */ /* 0x000fea0003800000 */
.L_x_59:
[----:B------:R-:W-:-:S05]  /*3500*/  MOV R2, 0xffffffff ;  /* 0xffffffff00027802 */ /* 0x000fca0000000f00 */
[----:B------:R2:W-:Y:S02]  /*3510*/  STS [UR6+0x110], R2 ;  /* 0x00011002ff007988 */ /* 0x0005e40008000806 */
[----:B--2---:R-:W-:Y:S02]  /*3520*/  MOV R2, 0x3540 ;  /* 0x0000354000027802 */ /* 0x004fe40000000f00 */
[----:B-1---5:R-:W-:Y:S05]  /*3530*/  CALL.REL.NOINC `($__internal_1_$__cuda_sm10x_tcgen05_guardrail_trap_phase_invalid_during_alloc) ;  /* 0x000000c000e87944 */ /* 0x022fea0003c00000 */
.L_x_60:
[----:B------:R-:W-:Y:S05]  /*3540*/  WARPSYNC.ALL ;  /* 0x0000000000007948 */ /* 0x000fea0003800000 */
[----:B------:R-:W3:Y:S01]  /*3550*/  S2UR UR4, SR_CgaCtaId ;  /* 0x00000000000479c3 */ /* 0x000ee20000008800 */
[----:B------:R-:W-:Y:S01]  /*3560*/  UMOV UR49, 0x400 ;  /* 0x0000040000317882 */ /* 0x000fe20000000000 */
[----:B------:R-:W-:-:S06]  /*3570*/  NOP ;  /* 0x0000000000007918 */ /* 0x000fcc0000000000 */
[----:B------:R-:W-:Y:S06]  /*3580*/  BAR.ARV 0x6, 0xa0 ;  /* 0x0182800000007b1d */ /* 0x000fec0000002000 */
[----:B------:R-:W4:Y:S01]  /*3590*/  LDCU UR7, c[0x0][0x38c] ;  /* 0x00007180ff0777ac */ /* 0x000f220008000800 */
[----:B------:R-:W-:Y:S01]  /*35a0*/  LOP3.LUT R0, R0, 0xffff, RZ, 0xc0, !PT ;  /* 0x0000ffff00007812 */ /* 0x000fe200078ec0ff */
[----:B------:R-:W-:Y:S02]  /*35b0*/  HFMA2 R10, -RZ, RZ, 0, 0 ;  /* 0x00000000ff0a7431 */ /* 0x000fe400000001ff */
[----:B------:R-:W-:Y:S01]  /*35c0*/  IMAD.MOV.U32 R11, RZ, RZ, 0x1 ;  /* 0x00000001ff0b7424 */ /* 0x000fe200078e00ff */
[----:B------:R-:W-:Y:S01]  /*35d0*/  UMOV UR5, URZ ;  /* 0x000000ff00057c82 */ /* 0x000fe20008000000 */
[----:B------:R-:W-:Y:S01]  /*35e0*/  R2UR UR51, R0 ;  /* 0x00000000003372ca */ /* 0x000fe200000e0000 */
[----:B------:R-:W-:Y:S01]  /*35f0*/  IMAD.U32 R19, RZ, RZ, UR5 ;  /* 0x00000005ff137e24 */ /* 0x000fe2000f8e00ff */
[----:B------:R-:W-:Y:S01]  /*3600*/  CS2R R8, SRZ ;  /* 0x0000000000087805 */ /* 0x000fe2000001ff00 */
[----:B------:R-:W-:Y:S01]  /*3610*/  UMOV UR46, URZ ;  /* 0x000000ff002e7c82 */ /* 0x000fe20008000000 */
[----:B------:R-:W-:Y:S01]  /*3620*/  UMOV UR60, URZ ;  /* 0x000000ff003c7c82 */ /* 0x000fe20008000000 */
[----:B---3--:R-:W-:Y:S01]  /*3630*/  ULEA UR49, UR4, UR49, 0x18 ;  /* 0x0000003104317291 */ /* 0x008fe2000f8ec0ff */
[----:B------:R-:W3:Y:S03]  /*3640*/  LDCU UR4, c[0x0][0x38c] ;  /* 0x00007180ff0477ac */ /* 0x000ee60008000800 */
[----:B------:R-:W-:-:S02]  /*3650*/  UIADD3 UR6, UPT, UPT, UR49, 0x4300, URZ ;  /* 0x0000430031067890 */ /* 0x000fc4000fffe0ff */
[----:B----4-:R-:W-:-:S03]  /*3660*/  UIADD3 UR7, UPT, UPT, UR7, 0xff, URZ ;  /* 0x000000ff07077890 */ /* 0x010fc6000fffe0ff */
[----:B--2---:R-:W2:Y:S01]  /*3670*/  LDS R2, [UR49+0x110] ;  /* 0x00011031ff027984 */ /* 0x004ea20008000800 */
[----:B------:R-:W-:Y:S02]  /*3680*/  UIADD3 UR5, UPT, UPT, UR49, 0x1c300, URZ ;  /* 0x0001c30031057890 */ /* 0x000fe4000fffe0ff */
[----:B------:R-:W-:Y:S02]  /*3690*/  UIADD3 UR8, UPT, UPT, UR49, 0x34300, URZ ;  /* 0x0003430031087890 */ /* 0x000fe4000fffe0ff */
[----:B------:R-:W-:Y:S02]  /*36a0*/  UIADD3 UR10, UPT, UPT, UR49, 0x34f00, URZ ;  /* 0x00034f00310a7890 */ /* 0x000fe4000fffe0ff */
[----:B------:R-:W-:Y:S02]  /*36b0*/  USHF.R.U32.HI UR9, URZ, 0x4, UR6 ;  /* 0x00000004ff097899 */ /* 0x000fe40008011606 */
[----:B------:R-:W-:Y:S02]  /*36c0*/  USHF.R.U32.HI UR6, URZ, 0x4, UR5 ;  /* 0x00000004ff067899 */ /* 0x000fe40008011605 */
[----:B---3--:R-:W-:-:S02]  /*36d0*/  UISETP.GE.AND UP3, UPT, UR4, 0x1, UPT ;  /* 0x000000010400788c */ /* 0x008fc4000bf66270 */
[----:B------:R-:W-:Y:S02]  /*36e0*/  USHF.R.S32.HI UR4, URZ, 0x1f, UR7 ;  /* 0x0000001fff047899 */ /* 0x000fe40008011407 */
[----:B------:R-:W-:Y:S02]  /*36f0*/  USHF.R.U32.HI UR5, URZ, 0x4, UR8 ;  /* 0x00000004ff057899 */ /* 0x000fe40008011608 */
[----:B------:R-:W-:Y:S02]  /*3700*/  ULEA.HI UR7, UR4, UR7, URZ, 0x8 ;  /* 0x0000000704077291 */ /* 0x000fe4000f8f40ff */
[----:B------:R-:W-:Y:S02]  /*3710*/  USHF.R.U32.HI UR4, URZ, 0x4, UR10 ;  /* 0x00000004ff047899 */ /* 0x000fe4000801160a */
[----:B------:R-:W-:Y:S02]  /*3720*/  ULOP3.LUT UR9, UR9, 0x3fff, URZ, 0xc0, !UPT ;  /* 0x00003fff09097892 */ /* 0x000fe4000f8ec0ff */
[----:B------:R-:W-:-:S02]  /*3730*/  ULOP3.LUT UR6, UR6, 0x3fff, URZ, 0xc0, !UPT ;  /* 0x00003fff06067892 */ /* 0x000fc4000f8ec0ff */
[----:B------:R-:W-:Y:S02]  /*3740*/  ULOP3.LUT UR5, UR5, 0x3fff, URZ, 0xc0, !UPT ;  /* 0x00003fff05057892 */ /* 0x000fe4000f8ec0ff */
[----:B------:R-:W-:Y:S02]  /*3750*/  ULOP3.LUT UR4, UR4, 0x3fff, URZ, 0xc0, !UPT ;  /* 0x00003fff04047892 */ /* 0x000fe4000f8ec0ff */
[----:B------:R-:W-:Y:S02]  /*3760*/  USHF.R.S32.HI UR20, URZ, 0x8, UR7 ;  /* 0x00000008ff147899 */ /* 0x000fe40008011407 */
[----:B------:R-:W-:Y:S02]  /*3770*/  ULOP3.LUT UR7, UR9, 0x10000, URZ, 0xfc, !UPT ;  /* 0x0001000009077892 */ /* 0x000fe4000f8efcff */
[----:B------:R-:W-:Y:S02]  /*3780*/  ULOP3.LUT UR6, UR6, 0x10000, URZ, 0xfc, !UPT ;  /* 0x0001000006067892 */ /* 0x000fe4000f8efcff */
[----:B------:R-:W-:Y:S01]  /*3790*/  ULOP3.LUT UR5, UR5, 0x10000, URZ, 0xfc, !UPT ;  /* 0x0001000005057892 */ /* 0x000fe2000f8efcff */
[----:B------:R-:W-:Y:S01]  /*37a0*/  IMAD.U32 R12, RZ, RZ, UR20 ;  /* 0x00000014ff0c7e24 */ /* 0x000fe2000f8e00ff */
[----:B------:R-:W-:Y:S01]  /*37b0*/  ULOP3.LUT UR4, UR4, 0x10000, URZ, 0xfc, !UPT ;  /* 0x0001000004047892 */ /* 0x000fe2000f8efcff */
[----:B------:R-:W-:Y:S01]  /*37c0*/  MOV R15, UR7 ;  /* 0x00000007000f7c02 */ /* 0x000fe20008000f00 */
[----:B------:R-:W-:Y:S01]  /*37d0*/  UISETP.LT.AND UP0, UPT, UR20, 0x1, UPT ;  /* 0x000000011400788c */ /* 0x000fe2000bf01270 */
[----:B--2---:R-:W-:Y:S01]  /*37e0*/  R2UR UR45, R2 ;  /* 0x00000000022d72ca */ /* 0x004fe200000e0000 */
[----:B------:R-:W-:Y:S01]  /*37f0*/  IMAD.U32 R16, RZ, RZ, UR6 ;  /* 0x00000006ff107e24 */ /* 0x000fe2000f8e00ff */
[----:B------:R-:W-:Y:S01]  /*3800*/  MOV R17, UR5 ;  /* 0x0000000500117c02 */ /* 0x000fe20008000f00 */
[----:B------:R-:W-:Y:S01]  /*3810*/  IMAD.U32 R18, RZ, RZ, UR4 ;  /* 0x00000004ff127e24 */ /* 0x000fe2000f8e00ff */
[----:B------:R-:W-:Y:S01]  /*3820*/  USEL UR20, UR20, 0x1, !UP0 ;  /* 0x0000000114147887 */ /* 0x000fe2000c000000 */
[----:B------:R-:W-:Y:S01]  /*3830*/  UMOV UR58, URZ ;  /* 0x000000ff003a7c82 */ /* 0x000fe20008000000 */
[----:B-1----:R-:W-:-:S07]  /*3840*/  UMOV UR52, URZ ;  /* 0x000000ff00347c82 */ /* 0x002fce0008000000 */
[----:B------:R-:W-:Y:S02]  /*3850*/  UIADD3 UR11, UPT, UPT, UR45, 0x108, URZ ;  /* 0x000001082d0b7890 */ /* 0x000fe4000fffe0ff */
[----:B------:R-:W-:Y:S02]  /*3860*/  UIADD3 UR16, UPT, UPT, UR45, 0x40000100, URZ ;  /* 0x400001002d107890 */ /* 0x000fe4000fffe0ff */
[----:B------:R-:W-:Y:S02]  /*3870*/  UIADD3 UR12, UPT, UPT, UR45, 0x100, URZ ;  /* 0x000001002d0c7890 */ /* 0x000fe4000fffe0ff */
[----:B------:R-:W-:Y:S01]  /*3880*/  UIADD3 UR13, UPT, UPT, UR45, 0x10c, URZ ;  /* 0x0000010c2d0d7890 */ /* 0x000fe2000fffe0ff */
[----:B------:R-:W-:Y:S01]  /*3890*/  IMAD.U32 R24, RZ, RZ, UR11 ;  /* 0x0000000bff187e24 */ /* 0x000fe2000f8e00ff */
[----:B------:R-:W-:Y:S01]  /*38a0*/  UIADD3 UR15, UPT, UPT, UR45, 0x40000108, URZ ;  /* 0x400001082d0f7890 */ /* 0x000fe2000fffe0ff */
[----:B------:R-:W-:Y:S01]  /*38b0*/  MOV R21, UR16 ;  /* 0x0000001000157c02 */ /* 0x000fe20008000f00 */
[----:B------:R-:W-:Y:S01]  /*38c0*/  UIADD3 UR14, UPT, UPT, UR45, 0x104, URZ ;  /* 0x000001042d0e7890 */ /* 0x000fe2000fffe0ff */
[----:B------:R-:W-:Y:S01]  /*38d0*/  MOV R25, UR12 ;  /* 0x0000000c00197c02 */ /* 0x000fe20008000f00 */
[----:B------:R-:W-:Y:S01]  /*38e0*/  UIADD3 UR77, UPT, UPT, UR45, -0x7ffffef8, URZ ;  /* 0x800001082d4d7890 */ /* 0x000fe2000fffe0ff */
[----:B------:R-:W-:Y:S01]  /*38f0*/  IMAD.U32 R22, RZ, RZ, UR13 ;  /* 0x0000000dff167e24 */ /* 0x000fe2000f8e00ff */
[----:B------:R-:W-:Y:S01]  /*3900*/  UIADD3 UR74, UPT, UPT, UR45, -0x3fffff00, URZ ;  /* 0xc00001002d4a7890 */ /* 0x000fe2000fffe0ff */
[----:B------:R-:W-:Y:S01]  /*3910*/  IMAD.U32 R20, RZ, RZ, UR15 ;  /* 0x0000000fff147e24 */ /* 0x000fe2000f8e00ff */
[----:B------:R-:W-:Y:S01]  /*3920*/  UIADD3 UR75, UPT, UPT, UR45, -0x3ffffef8, URZ ;  /* 0xc00001082d4b7890 */ /* 0x000fe2000fffe0ff */
[----:B------:R-:W-:Y:S01]  /*3930*/  MOV R23, UR14 ;  /* 0x0000000e00177c02 */ /* 0x000fe20008000f00 */
[----:B------:R-:W-:-:S02]  /*3940*/  UIADD3 UR73, UPT, UPT, UR45, 0x4000010c, URZ ;  /* 0x4000010c2d497890 */ /* 0x000fc4000fffe0ff */
[----:B------:R-:W-:Y:S02]  /*3950*/  UIADD3 UR70, UPT, UPT, UR45, -0x7ffffefc, URZ ;  /* 0x800001042d467890 */ /* 0x000fe4000fffe0ff */
[----:B------:R-:W-:Y:S02]  /*3960*/  UIADD3 UR76, UPT, UPT, UR45, -0x7fffff00, URZ ;  /* 0x800001002d4c7890 */ /* 0x000fe4000fffe0ff */
[----:B------:R-:W-:Y:S02]  /*3970*/  UIADD3 UR72, UPT, UPT, UR45, 0x40000104, URZ ;  /* 0x400001042d487890 */ /* 0x000fe4000fffe0ff */
[----:B------:R-:W-:Y:S02]  /*3980*/  UIADD3 UR71, UPT, UPT, UR45, -0x7ffffef4, URZ ;  /* 0x8000010c2d477890 */ /* 0x000fe4000fffe0ff */
[----:B------:R-:W-:Y:S02]  /*3990*/  UIADD3 UR68, UPT, UPT, UR45, -0x3ffffefc, URZ ;  /* 0xc00001042d447890 */ /* 0x000fe4000fffe0ff */
[----:B------:R-:W-:-:S02]  /*39a0*/  UIADD3 UR69, UPT, UPT, UR45, -0x3ffffef4, URZ ;  /* 0xc000010c2d457890 */ /* 0x000fc4000fffe0ff */
[----:B------:R-:W-:Y:S02]  /*39b0*/  USHF.R.U32.HI UR11, URZ, 0x1a, UR11 ;  /* 0x0000001aff0b7899 */ /* 0x000fe4000801160b */
[----:B------:R-:W-:Y:S02]  /*39c0*/  USHF.R.U32.HI UR10, URZ, 0x11, UR16 ;  /* 0x00000011ff0a7899 */ /* 0x000fe40008011610 */
[----:B------:R-:W-:Y:S02]  /*39d0*/  USHF.R.U32.HI UR9, URZ, 0x1a, UR15 ;  /* 0x0000001aff097899 */ /* 0x000fe4000801160f */
[----:B------:R-:W-:Y:S02]  /*39e0*/  USHF.R.U32.HI UR7, URZ, 0x1a, UR77 ;  /* 0x0000001aff077899 */ /* 0x000fe4000801164d */
[----:B------:R-:W-:Y:S02]  /*39f0*/  USHF.R.U32.HI UR6, URZ, 0x11, UR74 ;  /* 0x00000011ff067899 */ /* 0x000fe4000801164a */
[----:B------:R-:W-:-:S02]  /*3a00*/  USHF.R.U32.HI UR5, URZ, 0x1a, UR75 ;  /* 0x0000001aff057899 */ /* 0x000fc4000801164b */
        /* <DEDUP_REMOVED lines=10> */
[----:B------:R-:W-:Y:S02]  /*3ab0*/  ULOP3.LUT UR66, UR11, 0x30, URZ, 0xc0, !UPT ;  /* 0x000000300b427892 */ /* 0x000fe4000f8ec0ff */
[----:B------:R-:W-:-:S02]  /*3ac0*/  ULOP3.LUT UR65, UR10, 0x6000, URZ, 0xc0, !UPT ;  /* 0x000060000a417892 */ /* 0x000fc4000f8ec0ff */
[----:B------:R-:W-:Y:S02]  /*3ad0*/  ULOP3.LUT UR64, UR9, 0x30, URZ, 0xc0, !UPT ;  /* 0x0000003009407892 */ /* 0x000fe4000f8ec0ff */
[----:B------:R-:W-:Y:S02]  /*3ae0*/  ULOP3.LUT UR62, UR7, 0x30, URZ, 0xc0, !UPT ;  /* 0x00000030073e7892 */ /* 0x000fe4000f8ec0ff */
[----:B------:R-:W-:Y:S02]  /*3af0*/  ULOP3.LUT UR11, UR6, 0x6000, URZ, 0xc0, !UPT ;  /* 0x00006000060b7892 */ /* 0x000fe4000f8ec0ff */
[----:B------:R-:W-:Y:S02]  /*3b00*/  ULOP3.LUT UR10, UR5, 0x30, URZ, 0xc0, !UPT ;  /* 0x00000030050a7892 */ /* 0x000fe4000f8ec0ff */
        /* <DEDUP_REMOVED lines=8> */
[----:B------:R-:W-:Y:S02]  /*3b90*/  UIADD3 UR13, UPT, UPT, -UR20, URZ, URZ ;  /* 0x000000ff140d7290 */ /* 0x000fe4000fffe1ff */
[----:B------:R-:W-:Y:S02]  /*3ba0*/  ULOP3.LUT UR8, UR18, 0x6000, URZ, 0xc0, !UPT ;  /* 0x0000600012087892 */ /* 0x000fe4000f8ec0ff */
[----:B------:R-:W-:Y:S02]  /*3bb0*/  ULOP3.LUT UR7, UR19, 0x30, URZ, 0xc0, !UPT ;  /* 0x0000003013077892 */ /* 0x000fe4000f8ec0ff */
[----:B------:R-:W-:Y:S01]  /*3bc0*/  ULOP3.LUT UR66, UR66, 0x480, URZ, 0xfc, !UPT ;  /* 0x0000048042427892 */ /* 0x000fe2000f8efcff */
[----:B------:R-:W-:Y:S01]  /*3bd0*/  MOV R14, UR13 ;  /* 0x0000000d000e7c02 */ /* 0x000fe20008000f00 */
        /* <DEDUP_REMOVED lines=15> */
[----:B------:R-:W-:Y:S02]  /*3cd0*/  UPRMT UR67, UR66, 0x5410, UR67 ;  /* 0x0000541042437896 */ /* 0x000fe40008000043 */
[----:B------:R-:W-:Y:S02]  /*3ce0*/  UPRMT UR65, UR64, 0x5410, UR65 ;  /* 0x0000541040417896 */ /* 0x000fe40008000041 */
[----:B------:R-:W-:Y:S02]  /*3cf0*/  UPRMT UR63, UR62, 0x5410, UR12 ;  /* 0x000054103e3f7896 */ /* 0x000fe4000800000c */
[----:B------:R-:W-:Y:S02]  /*3d00*/  UPRMT UR57, UR56, 0x5410, UR4 ;  /* 0x0000541038397896 */ /* 0x000fe40008000004 */
[----:B------:R-:W-:-:S02]  /*3d10*/  UPRMT UR55, UR9, 0x5410, UR54 ;  /* 0x0000541009377896 */ /* 0x000fc40008000036 */
[----:B------:R-:W-:Y:S02]  /*3d20*/  UPRMT UR61, UR10, 0x5410, UR11 ;  /* 0x000054100a3d7896 */ /* 0x000fe4000800000b */
[----:B------:R-:W-:Y:S02]  /*3d30*/  UPRMT UR59, UR5, 0x5410, UR6 ;  /* 0x00005410053b7896 */ /* 0x000fe40008000006 */
[----:B------:R-:W-:Y:S01]  /*3d40*/  UPRMT UR53, UR7, 0x5410, UR8 ;  /* 0x0000541007357896 */ /* 0x000fe20008000008 */
[----:B------:R-:W-:Y:S01]  /*3d50*/  UMOV UR66, URZ ;  /* 0x000000ff00427c82 */ /* 0x000fe20008000000 */
[----:B------:R-:W-:Y:S01]  /*3d60*/  UMOV UR64, URZ ;  /* 0x000000ff00407c82 */ /* 0x000fe20008000000 */
[----:B------:R-:W-:Y:S01]  /*3d70*/  UMOV UR62, URZ ;  /* 0x000000ff003e7c82 */ /* 0x000fe20008000000 */
[----:B------:R-:W-:Y:S01]  /*3d80*/  UMOV UR56, URZ ;  /* 0x000000ff00387c82 */ /* 0x000fe20008000000 */
[----:B------:R-:W-:-:S07]  /*3d90*/  UMOV UR54, URZ ;  /* 0x000000ff00367c82 */ /* 0x000fce0008000000 */
.L_x_69:
[----:B------:R-:W-:Y:S02]  /*3da0*/  LEA R0, R10, UR49, 0x3 ;  /* 0x000000310a007c11 */ /* 0x000fe4000f8e18ff */
[----:B------:R-:W-:Y:S02]  /*3db0*/  SHF.L.U32 R2, R9, 0x1f, RZ ;  /* 0x0000001f09027819 */ /* 0x000fe400000006ff */
[----:B------:R-:W-:Y:S01]  /*3dc0*/  PLOP3.LUT P0, PT, PT, PT, UP3, 0x80, 0x8 ;  /* 0x000000000008781c */ /* 0x000fe20003f0f038 */
[----:B------:R-:W-:Y:S01]  /*3dd0*/  VIADD R3, R0, 0x90 ;  /* 0x0000009000037836 */ /* 0x000fe20000000000 */
[----:B-1----:R-:W1:Y:S02]  /*3de0*/  SYNCS.PHASECHK.TRANS64.TRYWAIT P1, [R0+URZ+0x80], R2 ;  /* 0x00008002000075a7 */ /* 0x002e6400080211ff */
[----:B-1-3--:R-:W-:Y:S09]  /*3df0*/  @!P1 BRA `(.L_x_63) ;  /* 0x000000b000349947 */ /* 0x00aff20003800000 */
.L_x_204:
[----:B------:R-:W-:Y:S01]  /*3e00*/  LEA R4, R10, UR49, 0x4 ;  /* 0x000000310a047c11 */ /* 0x000fe2000f8e20ff */
[----:B------:R-:W-:Y:S01]  /*3e10*/  @UP3 ULEA UR4, UR46, UR49, 0x3 ;  /* 0x000000312e043291 */ /* 0x000fe2000f8e18ff */
[----:B------:R-:W-:Y:S02]  /*3e20*/  R2UR UR5, R19 ;  /* 0x00000000130572ca */ /* 0x000fe400000e0000 */
[----:B------:R-:W-:Y:S02]  /*3e30*/  PLOP3.LUT P2, PT, PT, PT, PT, 0x80, 0x8 ;  /* 0x000000000008781c */ /* 0x000fe40003f4f070 */
[----:B------:R-:W2:Y:S01]  /*3e40*/  LDS.128 R4, [R4+0xf0] ;  /* 0x0000f00004047984 */ /* 0x000ea20000000c00 */
[----:B------:R-:W-:Y:S02]  /*3e50*/  PRMT R3, RZ, 0x654, R3 ;  /* 0x00000654ff037816 */ /* 0x000fe40000000003 */
[----:B-1----:R-:W-:Y:S01]  /*3e60*/  @P0 SHF.L.U32 R2, R8, 0x1f, RZ ;  /* 0x0000001f08020819 */ /* 0x002fe200000006ff */
[----:B------:R-:W-:Y:S01]  /*3e70*/  @!PT LDS RZ, [RZ] ;  /* 0x00000000fffff984 */ /* 0x000fe20000000800 */
[----:B------:R-:W-:Y:S01]  /*3e80*/  @!PT LDS RZ, [RZ] ;  /* 0x00000000fffff984 */ /* 0x000fe20000000800 */
[----:B------:R-:W-:Y:S01]  /*3e90*/  @!PT LDS RZ, [RZ] ;  /* 0x00000000fffff984 */ /* 0x000fe20000000800 */
[----:B------:R-:W-:Y:S01]  /*3ea0*/  @!PT LDS RZ, [RZ] ;  /* 0x00000000fffff984 */ /* 0x000fe20000000800 */
[----:B------:R1:W-:Y:S06]  /*3eb0*/  MEMBAR.ALL.CTA ;  /* 0x0000000000007992 */ /* 0x0003ec0000008000 */
[----:B-1----:R-:W1:Y:S01]  /*3ec0*/  FENCE.VIEW.ASYNC.S ;  /* 0x00000000000073c6 */ /* 0x002e620000000000 */
[----:B------:R-:W-:Y:S01]  /*3ed0*/  SHF.L.U32 R0, R11, 0x1f, RZ ;  /* 0x0000001f0b007819 */ /* 0x000fe200000006ff */
[----:B------:R-:W-:-:S02]  /*3ee0*/  ULEA UR6, UR5, UR49, 0x3 ;  /* 0x0000003105067291 */ /* 0x000fc4000f8e18ff */
[----:B------:R-:W-:-:S04]  /*3ef0*/  ULEA UR44, UR5, UR45, 0x7 ;  /* 0x0000002d052c7291 */ /* 0x000fc8000f8e38ff */
[----:B------:R-:W-:Y:S01]  /*3f00*/  IMAD.U32 R13, RZ, RZ, UR6 ;  /* 0x00000006ff0d7e24 */ /* 0x000fe2000f8e00ff */
[----:B-1----:R1:W-:Y:S01]  /*3f10*/  SYNCS.ARRIVE.TRANS64.RED.A1T0 RZ, [R3+URZ], RZ ;  /* 0x000000ff03ff79a7 */ /* 0x0023e200081004ff */
[----:B------:R1:W3:Y:S01]  /*3f20*/  @P0 SYNCS.PHASECHK.TRANS64.TRYWAIT P2, [UR4], R2 ;  /* 0x00000002ff0005a7 */ /* 0x0002e20008041104 */
[----:B--2---:R-:W-:Y:S01]  /*3f30*/  LOP3.LUT P1, RZ, R6, 0x1, RZ, 0xc0, !PT ;  /* 0x0000000106ff7812 */ /* 0x004fe2000782c0ff */
[----:B------:R-:W2:Y:S02]  /*3f40*/  SYNCS.PHASECHK.TRANS64.TRYWAIT P0, [UR6+0xb0], R0 ;  /* 0x0000b000ff0075a7 */ /* 0x000ea40008001106 */
[----:B-123--:R-:W-:Y:S10]  /*3f50*/  @!P0 BRA `(.L_x_64) ;  /* 0x000000ac00f08947 */ /* 0x00eff40003800000 */
.L_x_206:
[----:B------:R-:W-:Y:S01]  /*3f60*/  IADD3 R10, PT, PT, R10, 0x1, RZ ;  /* 0x000000010a0a7810 */ /* 0x000fe20007ffe0ff */
[----:B------:R-:W-:Y:S06]  /*3f70*/  BRA.U !UP3, `(.L_x_65) ;  /* 0x000000050b707547 */ /* 0x000fec000b800000 */
[----:B------:R-:W-:Y:S01]  /*3f80*/  R2UR UR48, R14 ;  /* 0x000000000e3072ca */ /* 0x000fe200000e0000 */
[----:B------:R-:W-:Y:S01]  /*3f90*/  UMOV UR9, URZ ;  /* 0x000000ff00097c82 */ /* 0x000fe20008000000 */
[----:B------:R-:W-:Y:S01]  /*3fa0*/  R2UR UR47, R12 ;  /* 0x000000000c2f72ca */ /* 0x000fe200000e0000 */
[----:B------:R-:W-:-:S14]  /*3fb0*/  UMOV UR5, UR46 ;  /* 0x0000002e00057c82 */ /* 0x000fdc0008000000 */
.L_x_68:
[----:B------:R-:W-:Y:S02]  /*3fc0*/  UIADD3 UR48, UPT, UPT, UR48, 0x1, URZ ;  /* 0x0000000130307890 */ /* 0x000fe4000fffe0ff */
[----:B------:R-:W-:Y:S02]  /*3fd0*/  ULEA UR7, UR5, UR49, 0x3 ;  /* 0x0000003105077291 */ /* 0x000fe4000f8e18ff */
[----:B------:R-:W-:Y:S01]  /*3fe0*/  UISETP.NE.AND UP0, UPT, UR48, URZ, UPT ;  /* 0x000000ff3000728c */ /* 0x000fe2000bf05270 */
[----:B--23--:R-:W-:Y:S10]  /*3ff0*/  @P2 BRA `(.L_x_66) ;  /* 0x00000000000c2947 */ /* 0x00cff40003800000 */
[----:B-1----:R-:W-:Y:S04]  /*4000*/  SHF.L.U32 R2, R8, 0x1f, RZ ;  /* 0x0000001f08027819 */ /* 0x002fe800000006ff */
[----:B------:R-:W1:Y:S02]  /*4010*/  SYNCS.PHASECHK.TRANS64.TRYWAIT P0, [UR7], R2 ;  /* 0x00000002ff0075a7 */ /* 0x000e640008001107 */
[----:B-1----:R-:W-:Y:S05]  /*4020*/  @!P0 BRA `(.L_x_67) ;  /* 0x000000ac00d88947 */ /* 0x002fea0003800000 */
.L_x_66:
[----:B------:R-:W-:Y:S01]  /*4030*/  UISETP.NE.AND UP1, UPT, UR47, 0x1, UPT ;  /* 0x000000012f00788c */ /* 0x000fe2000bf25270 */
[----:B------:R-:W-:Y:S01]  /*4040*/  PLOP3.LUT P2, PT, PT, PT, PT, 0x80, 0x8 ;  /* 0x000000000008781c */ /* 0x000fe20003f4f070 */
[----:B------:R-:W-:Y:S01]  /*4050*/  UIADD3 UR4, UPT, UPT, UR5, 0x1, URZ ;  /* 0x0000000105047890 */ /* 0x000fe2000fffe0ff */
[----:B------:R-:W-:Y:S01]  /*4060*/  R2UR UR10, R17 ;  /* 0x00000000110a72ca */ /* 0x000fe200000e0000 */
[----:B------:R-:W-:Y:S01]  /*4070*/  UIADD3 UR50, UPT, UPT, UR7, 0x18, URZ ;  /* 0x0000001807327890 */ /* 0x000fe2000fffe0ff */
[----:B------:R-:W-:Y:S01]  /*4080*/  R2UR UR8, R18 ;  /* 0x00000000120872ca */ /* 0x000fe200000e0000 */
[----:B------:R-:W-:Y:S01]  /*4090*/  UISETP.NE.AND UP2, UPT, UR4, 0x3, UPT ;  /* 0x000000030400788c */ /* 0x000fe2000bf45270 */
[----:B------:R-:W-:Y:S01]  /*40a0*/  PLOP3.LUT P0, PT, PT, PT, UP1, 0x80, 0x8 ;  /* 0x000000000008781c */ /* 0x000fe20003f0f018 */
[----:B------:R-:W-:Y:S01]  /*40b0*/  UIADD3 UR47, UPT, UPT, UR47, -0x1, URZ ;  /* 0xffffffff2f2f7890 */ /* 0x000fe2000fffe0ff */
[----:B------:R-:W-:Y:S01]  /*40c0*/  R2UR UR14, R16 ;  /* 0x00000000100e72ca */ /* 0x000fe200000e0000 */
[----:B------:R-:W-:Y:S01]  /*40d0*/  USEL UR6, URZ, 0x1, UP2 ;  /* 0x00000001ff067887 */ /* 0x000fe20009000000 */
[----:B------:R-:W-:Y:S01]  /*40e0*/  R2UR UR12, R15 ;  /* 0x000000000f0c72ca */ /* 0x000fe200000e0000 */
[----:B------:R-:W-:Y:S01]  /*40f0*/  USEL UR46, UR4, URZ, UP2 ;  /* 0x000000ff042e7287 */ /* 0x000fe20009000000 */
[----:B------:R-:W-:Y:S01]  /*4100*/  UMOV UR11, 0x4008 ;  /* 0x00004008000b7882 */ /* 0x000fe20000000000 */
[----:B------:R-:W-:Y:S02]  /*4110*/  UMOV UR43, 0x4008 ;  /* 0x00004008002b7882 */ /* 0x000fe40000000000 */
[----:B------:R-:W-:Y:S01]  /*4120*/  @UP1 ULEA UR4, UR46, UR49, 0x3 ;  /* 0x000000312e041291 */ /* 0x000fe2000f8e18ff */
[----:B------:R-:W-:Y:S01]  /*4130*/  LOP3.LUT R8, R8, UR6, RZ, 0x3c, !PT ;  /* 0x0000000608087c12 */ /* 0x000fe2000f8e3cff */
[----:B------:R-:W-:Y:S02]  /*4140*/  ULEA UR10, UR5, UR10, 0x6 ;  /* 0x0000000a050a7291 */ /* 0x000fe4000f8e30ff */
[----:B------:R-:W-:Y:S01]  /*4150*/  ULEA UR8, UR5, UR8, 0x6 ;  /* 0x0000000805087291 */ /* 0x000fe2000f8e30ff */
[----:B-1----:R-:W-:Y:S01]  /*4160*/  @P0 SHF.L.U32 R0, R8, 0x1f, RZ ;  /* 0x0000001f08000819 */ /* 0x002fe200000006ff */
[----:B------:R-:W-:Y:S02]  /*4170*/  UIADD3 UR42, UPT, UPT, UR10, 0x20, URZ ;  /* 0x000000200a2a7890 */ /* 0x000fe4000fffe0ff */
[----:B------:R-:W-:Y:S01]  /*4180*/  UISETP.NE.U32.AND UP1, UPT, UR9, URZ, UPT ;  /* 0x000000ff0900728c */ /* 0x000fe2000bf25070 */
[----:B------:R2:W3:Y:S01]  /*4190*/  @P0 SYNCS.PHASECHK.TRANS64.TRYWAIT P2, [UR4], R0 ;  /* 0x00000000ff0005a7 */ /* 0x0004e20008041104 */
[----:B------:R-:W-:Y:S01]  /*41a0*/  UIADD3 UR40, UPT, UPT, UR8, 0x20, URZ ;  /* 0x0000002008287890 */ /* 0x000fe2000fffe0ff */
[----:B------:R1:W-:Y:S01]  /*41b0*/  UTCCP.T.S.4x32dp128bit tmem[UR45+0x100], gdesc[UR10] ;  /* 0x0001000a2d0079e7 */ /* 0x0003e20009100000 */
[----:B------:R-:W-:Y:S02]  /*41c0*/  ULEA UR6, UR5, UR14, 0xb ;  /* 0x0000000e05067291 */ /* 0x000fe4000f8e58ff */
[----:B------:R-:W-:Y:S01]  /*41d0*/  ULEA UR4, UR5, UR12, 0xb ;  /* 0x0000000c05047291 */ /* 0x000fe2000f8e58ff */
[----:B------:R4:W-:Y:S01]  /*41e0*/  UTCCP.T.S.4x32dp128bit tmem[UR45+0x104], gdesc[UR42] ;  /* 0x0001042a2d0079e7 */ /* 0x0009e20009100000 */
[----:B------:R-:W-:Y:S02]  /*41f0*/  UIADD3 UR38, UPT, UPT, UR6, 0x2, URZ ;  /* 0x0000000206267890 */ /* 0x000fe4000fffe0ff */
        /* <DEDUP_REMOVED lines=8> */
[----:B------:R-:W-:Y:S01]  /*4280*/  UIADD3 UR20, UPT, UPT, UR4, 0x402, URZ ;  /* 0x0000040204147890 */ /* 0x000fe2000fffe0ff */
[----:B-1----:R-:W-:Y:S01]  /*4290*/  R2UR UR10, R23 ;  /* 0x00000000170a72ca */ /* 0x002fe200000e0000 */
[----:B------:R-:W-:Y:S01]  /*42a0*/  UIADD3 UR18, UPT, UPT, UR6, 0x404, URZ ;  /* 0x0000040406127890 */ /* 0x000fe2000fffe0ff */
[----:B------:R-:W-:Y:S01]  /*42b0*/  R2UR UR11, R22 ;  /* 0x00000000160b72ca */ /* 0x000fe200000e0000 */
[----:B------:R-:W-:Y:S01]  /*42c0*/  UIADD3 UR16, UPT, UPT, UR4, 0x404, URZ ;  /* 0x0000040404107890 */ /* 0x000fe2000fffe0ff */
[----:B----4-:R-:W-:Y:S01]  /*42d0*/  R2UR UR42, R21 ;  /* 0x00000000152a72ca */ /* 0x010fe200000e0000 */
[----:B------:R-:W-:Y:S01]  /*42e0*/  UIADD3 UR14, UPT, UPT, UR6, 0x406, URZ ;  /* 0x00000406060e7890 */ /* 0x000fe2000fffe0ff */
[----:B------:R-:W-:Y:S01]  /*42f0*/  R2UR UR43, R20 ;  /* 0x00000000142b72ca */ /* 0x000fe200000e0000 */
[----:B------:R-:W-:Y:S01]  /*4300*/  UIADD3 UR12, UPT, UPT, UR4, 0x406, URZ ;  /* 0x00000406040c7890 */ /* 0x000fe2000fffe0ff */
[----:B------:R-:W-:Y:S01]  /*4310*/  UMOV UR9, 0x4008 ;  /* 0x0000400800097882 */ /* 0x000fe20000000000 */
[----:B------:R-:W-:Y:S01]  /*4320*/  UMOV UR41, 0x4008 ;  /* 0x0000400800297882 */ /* 0x000fe20000000000 */
[----:B------:R1:W-:Y:S01]  /*4330*/  UTCCP.T.S.4x32dp128bit tmem[UR45+0x108], gdesc[UR8] ;  /* 0x000108082d0079e7 */ /* 0x0003e20009100000 */
[----:B------:R-:W-:Y:S01]  /*4340*/  UTCCP.T.S.4x32dp128bit tmem[UR45+0x10c], gdesc[UR40] ;  /* 0x00010c282d0079e7 */ /* 0x000fe20009100000 */
[----:B------:R-:W-:Y:S01]  /*4350*/  UMOV UR7, 0x40004040 ;  /* 0x4000404000077882 */ /* 0x000fe20000000000 */
        /* <DEDUP_REMOVED lines=15> */
[----:B-1----:R-:W-:Y:S02]  /*4450*/  R2UR UR8, R25 ;  /* 0x00000000190872ca */ /* 0x002fe400000e0000 */
[----:B------:R-:W-:Y:S11]  /*4460*/  R2UR UR9, R24 ;  /* 0x00000000180972ca */ /* 0x000ff600000e0000 */
[----:B------:R-:W-:Y:S02]  /*4470*/  @!UPT UIADD3 URZ, UPT, UPT, URZ, URZ, URZ ;  /* 0x000000fffffff290 */ /* 0x000fe4000fffe0ff */
[----:B------:R1:W-:Y:S01]  /*4480*/  UTCQMMA gdesc[UR4], gdesc[UR6], tmem[UR44], tmem[UR66], idesc[UR67], tmem[UR8], UP1 ;  /* 0x0008420604007dea */ /* 0x0003e2000880032c */
[----:B------:R2:W-:Y:S01]  /*4490*/  UTCQMMA gdesc[UR36], gdesc[UR38], tmem[UR44], tmem[UR64], idesc[UR65], tmem[UR42], UPT ;  /* 0x002a402624007dea */ /* 0x0005e2000b80032c */
[----:B------:R2:W-:Y:S01]  /*44a0*/  UTCQMMA gdesc[UR32], gdesc[UR34], tmem[UR44], tmem[UR62], idesc[UR63], tmem[UR76], UPT ;  /* 0x004c3e2220007dea */ /* 0x0005e2000b80032c */
[----:B------:R2:W-:Y:S01]  /*44b0*/  UTCQMMA gdesc[UR28], gdesc[UR30], tmem[UR44], tmem[UR60], idesc[UR61], tmem[UR74], UPT ;  /* 0x004a3c1e1c007dea */ /* 0x0005e2000b80032c */
[----:B------:R2:W-:Y:S01]  /*44c0*/  UTCQMMA gdesc[UR24], gdesc[UR26], tmem[UR44], tmem[UR58], idesc[UR59], tmem[UR10], UPT ;  /* 0x000a3a1a18007dea */ /* 0x0005e2000b80032c */
[----:B------:R2:W-:Y:S01]  /*44d0*/  UTCQMMA gdesc[UR20], gdesc[UR22], tmem[UR44], tmem[UR56], idesc[UR57], tmem[UR72], UPT ;  /* 0x0048381614007dea */ /* 0x0005e2000b80032c */
[----:B------:R2:W-:Y:S01]  /*44e0*/  UTCQMMA gdesc[UR16], gdesc[UR18], tmem[UR44], tmem[UR54], idesc[UR55], tmem[UR70], UPT ;  /* 0x0046361210007dea */ /* 0x0005e2000b80032c */
[----:B------:R2:W-:Y:S01]  /*44f0*/  UTCQMMA gdesc[UR12], gdesc[UR14], tmem[UR44], tmem[UR52], idesc[UR53], tmem[UR68], UPT ;  /* 0x0044340e0c007dea */ /* 0x0005e2000b80032c */
[----:B------:R2:W-:Y:S01]  /*4500*/  UTCBAR.MULTICAST [UR50], URZ, UR51 ;  /* 0x000000ff320073e9 */ /* 0x0005e20008000833 */
[----:B-1----:R-:W-:Y:S01]  /*4510*/  UMOV UR9, 0x1 ;  /* 0x0000000100097882 */ /* 0x002fe20000000000 */
[----:B------:R-:W-:Y:S01]  /*4520*/  UMOV UR5, UR46 ;  /* 0x0000002e00057c82 */ /* 0x000fe20008000000 */
[----:B------:R-:W-:Y:S05]  /*4530*/  BRA.U UP0, `(.L_x_68) ;  /* 0xfffffff900a07547 */ /* 0x000fea000b83ffff */
.L_x_65:
[----:B------:R-:W-:Y:S02]  /*4540*/  R2UR UR4, R19 ;  /* 0x00000000130472ca */ /* 0x000fe400000e0000 */
[----:B------:R-:W-:Y:S02]  /*4550*/  R2UR UR5, R13 ;  /* 0x000000000d0572ca */ /* 0x000fe400000e0000 */
[----:B------:R-:W-:-:S04]  /*4560*/  ISETP.NE.AND P0, PT, R10, 0x2, PT ;  /* 0x000000020a00780c */ /* 0x000fc80003f05270 */
[----:B-12---:R-:W-:Y:S02]  /*4570*/  SEL R0, RZ, 0x1, P0 ;  /* 0x00000001ff007807 */ /* 0x006fe40000000000 */
[----:B------:R-:W-:Y:S02]  /*4580*/  SEL R10, R10, RZ, P0 ;  /* 0x000000ff0a0a7207 */ /* 0x000fe40000000000 */
[----:B------:R-:W-:Y:S01]  /*4590*/  LOP3.LUT R9, R9, R0, RZ, 0x3c, !PT ;  /* 0x0000000009097212 */ /* 0x000fe200078e3cff */
[----:B------:R-:W-:Y:S02]  /*45a0*/  UIADD3 UR4, UPT, UPT, UR4, 0x1, URZ ;  /* 0x0000000104047890 */ /* 0x000fe4000fffe0ff */
[----:B------:R-:W-:Y:S02]  /*45b0*/  UIADD3 UR5, UPT, UPT, UR5, 0xa0, URZ ;  /* 0x000000a005057890 */ /* 0x000fe4000fffe0ff */
[----:B------:R-:W-:-:S04]  /*45c0*/  UISETP.NE.AND UP0, UPT, UR4, 0x2, UPT ;  /* 0x000000020400788c */ /* 0x000fc8000bf05270 */
[----:B------:R-:W-:Y:S02]  /*45d0*/  USEL UR6, URZ, 0x1, UP0 ;  /* 0x00000001ff067887 */ /* 0x000fe40008000000 */
[----:B------:R-:W-:Y:S01]  /*45e0*/  USEL UR4, UR4, URZ, UP0 ;  /* 0x000000ff04047287 */ /* 0x000fe20008000000 */
[----:B------:R1:W-:Y:S03]  /*45f0*/  UTCBAR [UR5], URZ ;  /* 0x000000ff050073e9 */ /* 0x0003e600080000ff */
[----:B------:R-:W-:Y:S02]  /*4600*/  LOP3.LUT R11, R11, UR6, RZ, 0x3c, !PT ;  /* 0x000000060b0b7c12 */ /* 0x000fe4000f8e3cff */
[----:B------:R-:W-:Y:S01]  /*4610*/  IMAD.U32 R19, RZ, RZ, UR4 ;  /* 0x00000004ff137e24 */ /* 0x000fe2000f8e00ff */
[----:B------:R-:W-:Y:S06]  /*4620*/  @P1 BRA `(.L_x_69) ;  /* 0xfffffff400dc1947 */ /* 0x000fec000383ffff */
[----:B------:R-:W2:Y:S01]  /*4630*/  S2UR UR7, SR_CgaCtaId ;  /* 0x00000000000779c3 */ /* 0x000ea20000008800 */
[----:B-1----:R-:W-:Y:S02]  /*4640*/  R2UR UR5, R19 ;  /* 0x00000000130572ca */ /* 0x002fe400000e0000 */
[----:B------:R-:W-:Y:S01]  /*4650*/  ELECT P0, URZ, PT ;  /* 0x0000000000ff782f */ /* 0x000fe20003800000 */
[----:B------:R-:W-:Y:S01]  /*4660*/  IMAD.MOV.U32 R0, RZ, RZ, 0x1 ;  /* 0x00000001ff007424 */ /* 0x000fe200078e00ff */
[----:B------:R-:W-:Y:S01]  /*4670*/  UIADD3 UR49, UPT, UPT, UR49, 0xb0, URZ ;  /* 0x000000b031317890 */ /* 0x000fe2000fffe0ff */
[----:B------:R-:W-:Y:S01]  /*4680*/  SHF.L.U32 R2, R11, 0x1f, RZ ;  /* 0x0000001f0b027819 */ /* 0x000fe200000006ff */
[----:B------:R-:W-:Y:S01]  /*4690*/  UMOV UR4, 0x40 ;  /* 0x0000004000047882 */ /* 0x000fe20000000000 */
[----:B------:R-:W-:Y:S01]  /*46a0*/  UVIRTCOUNT.DEALLOC.SMPOOL 0x80 ;  /* 0x000000800000784c */ /* 0x000fe20000000000 */
[----:B--2---:R-:W-:-:S05]  /*46b0*/  ULEA UR7, UR7, UR4, 0x18 ;  /* 0x0000000407077291 */ /* 0x004fca000f8ec0ff */
[----:B------:R-:W-:-:S04]  /*46c0*/  ULEA UR4, UR5, UR49, 0x3 ;  /* 0x0000003105047291 */ /* 0x000fc8000f8e18ff */
[----:B------:R1:W-:Y:S05]  /*46d0*/  @P0 STS.U8 [UR7+0x1c], R0 ;  /* 0x00001c00ff000988 */ /* 0x0003ea0008000007 */
[----:B------:R-:W2:Y:S02]  /*46e0*/  SYNCS.PHASECHK.TRANS64.TRYWAIT P0, [UR4], R2 ;  /* 0x00000002ff0075a7 */ /* 0x000ea40008001104 */
[----:B-12---:R-:W-:Y:S05]  /*46f0*/  @!P0 BRA `(.L_x_70) ;  /* 0x000000a8003c8947 */ /* 0x006fea0003800000 */
.L_x_209:
[----:B------:R-:W-:-:S13]  /*4700*/  R2UR UR4, R19 ;  /* 0x00000000130472ca */ /* 0x000fda00000e0000 */
[----:B------:R-:W-:-:S04]  /*4710*/  UIADD3 UR4, UPT, UPT, UR4, 0x1, URZ ;  /* 0x0000000104047890 */ /* 0x000fc8000fffe0ff */
[----:B------:R-:W-:-:S04]  /*4720*/  UISETP.NE.AND UP0, UPT, UR4, 0x2, UPT ;  /* 0x000000020400788c */ /* 0x000fc8000bf05270 */
[----:B------:R-:W-:Y:S02]  /*4730*/  USEL UR5, URZ, 0x1, UP0 ;  /* 0x00000001ff057887 */ /* 0x000fe40008000000 */
[----:B------:R-:W-:-:S04]  /*4740*/  USEL UR4, UR4, URZ, UP0 ;  /* 0x000000ff04047287 */ /* 0x000fc80008000000 */
[----:B------:R-:W-:Y:S01]  /*4750*/  ULEA UR4, UR4, UR49, 0x3 ;  /* 0x0000003104047291 */ /* 0x000fe2000f8e18ff */
[----:B-1----:R-:W-:-:S04]  /*4760*/  LOP3.LUT R2, R11, UR5, RZ, 0x3c, !PT ;  /* 0x000000050b027c12 */ /* 0x002fc8000f8e3cff */
[----:B------:R-:W-:-:S04]  /*4770*/  SHF.L.U32 R2, R2, 0x1f, RZ ;  /* 0x0000001f02027819 */ /* 0x000fc800000006ff */
[----:B------:R-:W1:Y:S02]  /*4780*/  SYNCS.PHASECHK.TRANS64.TRYWAIT P0, [UR4], R2 ;  /* 0x00000002ff0075a7 */ /* 0x000e640008001104 */
[----:B-1----:R-:W-:Y:S05]  /*4790*/  @!P0 BRA `(.L_x_71) ;  /* 0x000000a8002c8947 */ /* 0x002fea0003800000 */
.L_x_211:
[----:B------:R-:W-:Y:S01]  /*47a0*/  NOP ;  /* 0x0000000000007918 */ /* 0x000fe20000000000 */
[----:B-1----:R-:W1:Y:S01]  /*47b0*/  LDS R0, [UR7+0x14] ;  /* 0x00001407ff007984 */ /* 0x002e620008000800 */
[----:B------:R-:W-:Y:S01]  /*47c0*/  ULOP3.LUT UR4, UR45, 0xffff, URZ, 0xc0, !UPT ;  /* 0x0000ffff2d047892 */ /* 0x000fe2000f8ec0ff */
[----:B------:R-:W-:Y:S01]  /*47d0*/  UMOV UR5, 0xffff ;  /* 0x0000ffff00057882 */ /* 0x000fe20000000000 */
[----:B------:R-:W-:Y:S02]  /*47e0*/  UMOV UR6, 0x1 ;  /* 0x0000000100067882 */ /* 0x000fe40000000000 */
[----:B------:R-:W-:-:S04]  /*47f0*/  USHF.R.U32.HI UR4, URZ, 0x5, UR4 ;  /* 0x00000005ff047899 */ /* 0x000fc80008011604 */
[----:B------:R-:W-:Y:S02]  /*4800*/  USHF.L.U32 UR5, UR5, UR4, URZ ;  /* 0x0000000405057299 */ /* 0x000fe400080006ff */
[----:B------:R-:W-:-:S04]  /*4810*/  USHF.L.U32 UR4, UR6, UR4, URZ ;  /* 0x0000000406047299 */ /* 0x000fc800080006ff */
[----:B-1----:R-:W-:-:S04]  /*4820*/  LOP3.LUT R0, R0, UR5, RZ, 0xc0, !PT ;  /* 0x0000000500007c12 */ /* 0x002fc8000f8ec0ff */
[----:B------:R-:W-:-:S13]  /*4830*/  ISETP.NE.AND P0, PT, R0, UR5, PT ;  /* 0x0000000500007c0c */ /* 0x000fda000bf05270 */
[----:B------:R-:W-:Y:S05]  /*4840*/  @P0 BRA `(.L_x_72) ;  /* 0x0000000000580947 */ /* 0x000fea0003800000 */
[----:B------:R-:W1:Y:S02]  /*4850*/  LDS R0, [UR7+0x18] ;  /* 0x00001807ff007984 */ /* 0x000e640008000800 */
[----:B-1----:R-:W-:-:S04]  /*4860*/  LOP3.LUT R0, R0, UR4, RZ, 0xc0, !PT ;  /* 0x0000000400007c12 */ /* 0x002fc8000f8ec0ff */
[----:B------:R-:W-:-:S13]  /*4870*/  ISETP.NE.AND P0, PT, R0, UR4, PT ;  /* 0x0000000400007c0c */ /* 0x000fda000bf05270 */
[----:B------:R-:W-:Y:S05]  /*4880*/  @P0 BRA `(.L_x_73) ;  /* 0x00000000003c0947 */ /* 0x000fea0003800000 */
[----:B------:R-:W1:Y:S01]  /*4890*/  S2R R2, SR_LANEID ;  /* 0x0000000000027919 */ /* 0x000e620000000000 */
[----:B------:R-:W-:-:S06]  /*48a0*/  ULOP3.LUT UR5, URZ, UR5, URZ, 0x33, !UPT ;  /* 0x00000005ff057292 */ /* 0x000fcc000f8e33ff */
[----:B------:R-:W-:-:S04]  /*48b0*/  IMAD.U32 R0, RZ, RZ, UR5 ;  /* 0x00000005ff007e24 */ /* 0x000fc8000f8e00ff */
[----:B------:R2:W4:Y:S02]  /*48c0*/  REDUX UR8, R0 ;  /* 0x00000000000873c4 */ /* 0x0005240000000000 */
[----:B------:R1:W-:Y:S01]  /*48d0*/  UTCATOMSWS.AND URZ, UR5 ;  /* 0x0000000500ff79e3 */ /* 0x0003e20008000000 */
[----:B--2---:R-:W-:Y:S01]  /*48e0*/  LOP3.LUT R0, RZ, UR4, RZ, 0x33, !PT ;  /* 0x00000004ff007c12 */ /* 0x004fe2000f8e33ff */
[----:B------:R-:W-:Y:S02]  /*48f0*/  VOTEU.ANY UR4, UPT, PT ;  /* 0x0000000000047886 */ /* 0x000fe400038e0100 */
[----:B------:R-:W-:Y:S02]  /*4900*/  UFLO.U32 UR4, UR4 ;  /* 0x00000004000472bd */ /* 0x000fe400080e0000 */
[----:B------:R-:W2:Y:S04]  /*4910*/  REDUX UR6, R0 ;  /* 0x00000000000673c4 */ /* 0x000ea80000000000 */
[----:B-1----:R-:W-:-:S02]  /*4920*/  ISETP.EQ.U32.AND P0, PT, R2, UR4, PT ;  /* 0x0000000402007c0c */ /* 0x002fc4000bf02070 */
[----:B----4-:R-:W-:-:S11]  /*4930*/  MOV R2, UR8 ;  /* 0x0000000800027c02 */ /* 0x010fd60008000f00 */
[----:B------:R1:W-:Y:S01]  /*4940*/  @P0 ATOMS.AND RZ, [UR7+0x14], R2 ;  /* 0x00001402ffff098c */ /* 0x0003e2000a800007 */
[----:B--2---:R-:W-:-:S05]  /*4950*/  IMAD.U32 R0, RZ, RZ, UR6 ;  /* 0x00000006ff007e24 */ /* 0x004fca000f8e00ff */
[----:B------:R1:W-:Y:S01]  /*4960*/  @P0 ATOMS.AND RZ, [UR7+0x18], R0 ;  /* 0x00001800ffff098c */ /* 0x0003e2000a800007 */
[----:B------:R-:W-:Y:S05]  /*4970*/  BRA `(.L_x_74) ;  /* 0x0000000000147947 */ /* 0x000fea0003800000 */
.L_x_73:
[----:B------:R-:W-:Y:S02]  /*4980*/  MOV R2, 0x49a0 ;  /* 0x000049a000027802 */ /* 0x000fe40000000f00 */
[----:B---3-5:R-:W-:Y:S05]  /*4990*/  CALL.REL.NOINC `($__internal_0_$__cuda_sm10x_tcgen05_guardrail_trap_col_being_dealloced_not_returned_by_alloc) ;  /* 0x000000ac00c47944 */ /* 0x028fea0003c00000 */
[----:B------:R-:W-:Y:S05]  /*49a0*/  BRA `(.L_x_74) ;  /* 0x0000000000087947 */ /* 0x000fea0003800000 */
.L_x_72:
[----:B------:R-:W-:Y:S02]  /*49b0*/  MOV R2, 0x49d0 ;  /* 0x000049d000027802 */ /* 0x000fe40000000f00 */
[----:B---3-5:R-:W-:Y:S05]  /*49c0*/  CALL.REL.NOINC `($__internal_2_$__cuda_sm10x_tcgen05_guardrail_trap_unallocated_columns_being_dealloced) ;  /* 0x000000ac00d07944 */ /* 0x028fea0003c00000 */
.L_x_74:
[----:B------:R-:W-:Y:S01]  /*49d0*/  NOP ;  /* 0x0000000000007918 */ /* 0x000fe20000000000 */
[----:B------:R-:W-:Y:S05]  /*49e0*/  EXIT ;  /* 0x000000000000794d */ /* 0x000fea0003800000 */
.L_x_58:
[----:B------:R-:W-:-:S09]  /*49f0*/  UISETP.NE.OR UP6, UPT, UR21, 0x3, !UP6 ;  /* 0x000000031500788c */ /* 0x000fd2000f7c5670 */
[----:B------:R-:W-:Y:S05]  /*4a00*/  BRA.U UP6, `(.L_x_75) ;  /* 0x0000001906547547 */ /* 0x000fea000b800000 */
[----:B------:R-:W2:Y:S01]  /*4a10*/  LDC R0, c[0x0][0xf30] ;  /* 0x0003cc00ff007b82 */ /* 0x000ea20000000800 */
[----:B------:R-:W3:Y:S01]  /*4a20*/  LDCU.64 UR4, c[0x0][0xc88] ;  /* 0x00019100ff0477ac */ /* 0x000ee20008000a00 */
[----:B------:R-:W-:Y:S01]  /*4a30*/  CS2R R26, SRZ ;  /* 0x00000000001a7805 */ /* 0x000fe2000001ff00 */
[----:B------:R-:W-:Y:S01]  /*4a40*/  IMAD.MOV.U32 R23, RZ, RZ, 0x1000 ;  /* 0x00001000ff177424 */ /* 0x000fe200078e00ff */
[----:B------:R-:W4:Y:S04]  /*4a50*/  LDCU.64 UR22, c[0x0][0xc90] ;  /* 0x00019200ff1677ac */ /* 0x000f280008000a00 */
[----:B------:R-:W1:Y:S01]  /*4a60*/  LDC R22, c[0x0][0x370] ;  /* 0x0000dc00ff167b82 */ /* 0x000e620000000800 */
[----:B------:R-:W-:Y:S02]  /*4a70*/  USEL UR29, URZ, 0x1, UP4 ;  /* 0x00000001ff1d7887 */ /* 0x000fe4000a000000 */
[----:B------:R-:W-:-:S05]  /*4a80*/  UPLOP3.LUT UP2, UPT, UPT, UPT, UPT, 0x40, 0x4 ;  /* 0x000000000004789c */ /* 0x000fca0003f4e870 */
[----:B------:R-:W1:Y:S01]  /*4a90*/  LDC R3, c[0x0][0xf0c] ;  /* 0x0003c300ff037b82 */ /* 0x000e620000000800 */
[----:B---3--:R-:W-:-:S03]  /*4aa0*/  UISETP.NE.U32.AND UP1, UPT, UR4, URZ, UPT ;  /* 0x000000ff0400728c */ /* 0x008fc6000bf25070 */
[----:B------:R-:W-:Y:S01]  /*4ab0*/  UMOV UR4, 0x400 ;  /* 0x0000040000047882 */ /* 0x000fe20000000000 */
[----:B----4-:R-:W-:-:S03]  /*4ac0*/  UISETP.NE.U32.AND UP4, UPT, UR22, URZ, UPT ;  /* 0x000000ff1600728c */ /* 0x010fc6000bf85070 */
[----:B------:R-:W3:Y:S01]  /*4ad0*/  LDC R20, c[0x0][0xf20] ;  /* 0x0003c800ff147b82 */ /* 0x000ee20000000800 */
[----:B------:R-:W-:Y:S01]  /*4ae0*/  ULEA UR4, UR58, UR4, 0x18 ;  /* 0x000000043a047291 */ /* 0x000fe2000f8ec0ff */
[----:B--2---:R-:W-:Y:S01]  /*4af0*/  ISETP.NE.AND P1, PT, R0, 0x1, PT ;  /* 0x000000010000780c */ /* 0x004fe20003f25270 */
[----:B------:R-:W-:Y:S02]  /*4b00*/  UISETP.NE.AND.EX UP1, UPT, UR5, URZ, UPT, UP1 ;  /* 0x000000ff0500728c */ /* 0x000fe4000bf25310 */
[----:B------:R-:W-:Y:S02]  /*4b10*/  UIADD3 UR49, UPT, UPT, UR4, 0x30, URZ ;  /* 0x0000003004317890 */ /* 0x000fe4000fffe0ff */
[----:B------:R-:W-:Y:S01]  /*4b20*/  UIADD3 UR41, UPT, UPT, UR4, 0x38, URZ ;  /* 0x0000003804297890 */ /* 0x000fe2000fffe0ff */
[----:B------:R-:W2:Y:S01]  /*4b30*/  LDC.64 R28, c[0x0][0x348] ;  /* 0x0000d200ff1c7b82 */ /* 0x000ea20000000a00 */
[----:B------:R-:W-:Y:S02]  /*4b40*/  UIADD3 UR33, UPT, UPT, UR4, 0x40, URZ ;  /* 0x0000004004217890 */ /* 0x000fe4000fffe0ff */
[----:B------:R-:W-:-:S02]  /*4b50*/  UIADD3 UR25, UPT, UPT, UR4, 0x48, URZ ;  /* 0x0000004804197890 */ /* 0x000fc4000fffe0ff */
[----:B------:R-:W-:-:S03]  /*4b60*/  UISETP.NE.AND.EX UP4, UPT, UR23, URZ, UPT, UP4 ;  /* 0x000000ff1700728c */ /* 0x000fc6000bf85340 */
[----:B------:R-:W4:Y:S08]  /*4b70*/  LDC.64 R14, c[0x0][0xf10] ;  /* 0x0003c400ff0e7b82 */ /* 0x000f300000000a00 */
[----:B------:R-:W1:Y:S08]  /*4b80*/  LDC.64 R6, c[0x0][0xf18] ;  /* 0x0003c600ff067b82 */ /* 0x000e700000000a00 */
[----:B------:R-:W1:Y:S08]  /*4b90*/  LDC.64 R4, c[0x0][0xf28] ;  /* 0x0003ca00ff047b82 */ /* 0x000e700000000a00 */
[----:B---3--:R-:W1:Y:S02]  /*4ba0*/  LDC R21, c[0x0][0x374] ;  /* 0x0000dd00ff157b82 */ /* 0x008e640000000800 */
.L_x_90:
[C---:B------:R-:W-:Y:S02]  /*4bb0*/  LEA R0, R27.reuse, UR4, 0x3 ;  /* 0x000000041b007c11 */ /* 0x040fe4000f8e18ff */
[----:B------:R-:W-:Y:S02]  /*4bc0*/  SHF.L.U32 R2, R26, 0x1f, RZ ;  /* 0x0000001f1a027819 */ /* 0x000fe400000006ff */
[----:B------:R-:W-:Y:S02]  /*4bd0*/  LEA R16, R27, UR4, 0x4 ;  /* 0x000000041b107c11 */ /* 0x000fe4000f8e20ff */
[----:B---3--:R-:W3:Y:S02]  /*4be0*/  SYNCS.PHASECHK.TRANS64.TRYWAIT P0, [R0+URZ+0x80], R2 ;  /* 0x00008002000075a7 */ /* 0x008ee400080011ff */
[----:B---3--:R-:W-:Y:S05]  /*4bf0*/  @!P0 BRA `(.L_x_76) ;  /* 0x000000a4002c8947 */ /* 0x008fea0003800000 */
.L_x_212:
[----:B------:R-:W-:Y:S01]  /*4c00*/  ISETP.GE.AND P0, PT, R43, 0x1, PT ;  /* 0x000000012b00780c */ /* 0x000fe20003f06270 */
[----:B------:R-:W1:Y:S01]  /*4c10*/  LDS.128 R16, [R16+0xf0] ;  /* 0x0000f00010107984 */ /* 0x000e620000000c00 */
[----:B------:R-:W-:Y:S01]  /*4c20*/  ISETP.NE.U32.AND P4, PT, RZ, UR22, PT ;  /* 0x00000016ff007c0c */ /* 0x000fe2000bf85070 */
[----:B---3--:R-:W-:Y:S01]  /*4c30*/  VIADD R0, R0, 0x90 ;  /* 0x0000009000007836 */ /* 0x008fe20000000000 */
[----:B------:R-:W-:Y:S01]  /*4c40*/  USHF.L.U32 UR50, UR12, 0x7, URZ ;  /* 0x000000070c327899 */ /* 0x000fe200080006ff */
[----:B------:R-:W-:Y:S01]  /*4c50*/  IMAD.MOV.U32 R24, RZ, RZ, 0x1 ;  /* 0x00000001ff187424 */ /* 0x000fe200078e00ff */
[----:B------:R-:W-:Y:S01]  /*4c60*/  ISETP.NE.AND.EX P4, PT, RZ, UR23, PT, P4 ;  /* 0x00000017ff007c0c */ /* 0x000fe2000bf85340 */
[----:B------:R-:W-:Y:S01]  /*4c70*/  USHF.L.U32 UR51, UR20, 0x7, URZ ;  /* 0x0000000714337899 */ /* 0x000fe200080006ff */
[----:B------:R-:W-:Y:S01]  /*4c80*/  PRMT R0, RZ, 0x654, R0 ;  /* 0x00000654ff007816 */ /* 0x000fe20000000000 */
[----:B------:R-:W-:Y:S01]  /*4c90*/  @!PT LDS RZ, [RZ] ;  /* 0x00000000fffff984 */ /* 0x000fe20000000800 */
[----:B------:R-:W-:Y:S01]  /*4ca0*/  @!PT LDS RZ, [RZ] ;  /* 0x00000000fffff984 */ /* 0x000fe20000000800 */
[----:B------:R-:W-:Y:S01]  /*4cb0*/  @!PT LDS RZ, [RZ] ;  /* 0x00000000fffff984 */ /* 0x000fe20000000800 */
[----:B------:R-:W-:Y:S01]  /*4cc0*/  @!PT LDS RZ, [RZ] ;  /* 0x00000000fffff984 */ /* 0x000fe20000000800 */
[----:B------:R3:W-:Y:S06]  /*4cd0*/  MEMBAR.ALL.CTA ;  /* 0x0000000000007992 */ /* 0x0007ec0000008000 */
[----:B---3--:R-:W3:Y:S01]  /*4ce0*/  FENCE.VIEW.ASYNC.S ;  /* 0x00000000000073c6 */ /* 0x008ee20000000000 */
[----:B------:R-:W-:Y:S01]  /*4cf0*/  SHF.L.U32 R24, R24, 0x1f, RZ ;  /* 0x0000001f18187819 */ /* 0x000fe200000006ff */
[----:B---3--:R3:W-:Y:S01]  /*4d00*/  SYNCS.ARRIVE.TRANS64.RED.A1T0 RZ, [R0+URZ], RZ ;  /* 0x000000ff00ff79a7 */ /* 0x0087e200081004ff */
[----:B-1----:R-:W-:Y:S11]  /*4d10*/  LOP3.LUT P3, RZ, R18, 0x1, RZ, 0xc0, !PT ;  /* 0x0000000112ff7812 */ /* 0x002ff6000786c0ff */
[----:B------:R-:W-:Y:S02]  /*4d20*/  @!UPT UIADD3 URZ, UPT, UPT, URZ, URZ, URZ ;  /* 0x000000fffffff290 */ /* 0x000fe4000fffe0ff */
[----:B------:R-:W-:Y:S02]  /*4d30*/  @P3 MOV R11, R16 ;  /* 0x00000010000b3202 */ /* 0x000fe40000000f00 */
[----:B------:R-:W-:Y:S01]  /*4d40*/  @P3 LOP3.LUT R10, R17, 0xffff, RZ, 0xc0, !PT ;  /* 0x0000ffff110a3812 */ /* 0x000fe200078ec0ff */
[----:B---3--:R-:W-:Y:S06]  /*4d50*/  @!P0 BRA `(.L_x_77) ;  /* 0x0000000000a48947 */ /* 0x008fec0003800000 */
[-C--:B------:R-:W-:Y:S01]  /*4d60*/  IMAD.HI.U32 R0, R21, R7.reuse, RZ ;  /* 0x0000000715007227 */ /* 0x080fe200078e00ff */
[----:B------:R-:W-:Y:S02]  /*4d70*/  ISETP.NE.AND P0, PT, R6, 0x1, PT ;  /* 0x000000010600780c */ /* 0x000fe40003f05270 */
[----:B------:R-:W-:Y:S01]  /*4d80*/  ISETP.NE.AND P2, PT, R43, 0x1, PT ;  /* 0x000000012b00780c */ /* 0x000fe20003f45270 */
[----:B----4-:R-:W-:Y:S01]  /*4d90*/  IMAD.HI.U32 R9, R22, R14, RZ ;  /* 0x0000000e16097227 */ /* 0x010fe200078e00ff */
[----:B------:R-:W-:Y:S02]  /*4da0*/  SHF.R.U32.HI R0, RZ, R20, R0 ;  /* 0x00000014ff007219 */ /* 0x000fe40000011600 */
[----:B------:R-:W-:Y:S01]  /*4db0*/  ISETP.NE.AND P5, PT, R3, 0x1, PT ;  /* 0x000000010300780c */ /* 0x000fe20003fa5270 */
[----:B------:R-:W-:Y:S01]  /*4dc0*/  IMAD.HI.U32 R13, R10, R7, RZ ;  /* 0x000000070a0d7227 */ /* 0x000fe200078e00ff */
[----:B------:R-:W-:Y:S02]  /*4dd0*/  SHF.R.U32.HI R9, RZ, R15, R9 ;  /* 0x0000000fff097219 */ /* 0x000fe40000011609 */
[----:B------:R-:W-:Y:S01]  /*4de0*/  SEL R0, R21, R0, !P0 ;  /* 0x0000000015007207 */ /* 0x000fe20004000000 */
[----:B------:R-:W-:Y:S01]  /*4df0*/  IMAD.HI.U32 R12, R11, R14, RZ ;  /* 0x0000000e0b0c7227 */ /* 0x000fe200078e00ff */
[----:B------:R-:W-:Y:S03]  /*4e00*/  SEL R9, R22, R9, !P5 ;  /* 0x0000000916097207 */ /* 0x000fe60006800000 */
[-C--:B------:R-:W-:Y:S01]  /*4e10*/  IMAD.HI.U32 R8, R0, R4.reuse, RZ ;  /* 0x0000000400087227 */ /* 0x080fe200078e00ff */
[----:B------:R-:W-:Y:S03]  /*4e20*/  SHF.R.U32.HI R12, RZ, R15, R12 ;  /* 0x0000000fff0c7219 */ /* 0x000fe6000001160c */
[----:B------:R-:W-:Y:S01]  /*4e30*/  IMAD.HI.U32 R2, R9, R4, RZ ;  /* 0x0000000409027227 */ /* 0x000fe200078e00ff */
[-C--:B------:R-:W-:Y:S02]  /*4e40*/  @P2 SHF.R.U32.HI R0, RZ, R5.reuse, R8 ;  /* 0x00000005ff002219 */ /* 0x080fe40000011608 */
[----:B------:R-:W-:Y:S02]  /*4e50*/  SHF.R.U32.HI R8, RZ, R20, R13 ;  /* 0x00000014ff087219 */ /* 0x000fe4000001160d */
[----:B------:R-:W-:Y:S01]  /*4e60*/  @P2 SHF.R.U32.HI R9, RZ, R5, R2 ;  /* 0x00000005ff092219 */ /* 0x000fe20000011602 */
[----:B------:R-:W-:Y:S01]  /*4e70*/  IMAD R0, R43, R0, RZ ;  /* 0x000000002b007224 */ /* 0x000fe200078e02ff */
[----:B------:R-:W-:Y:S02]  /*4e80*/  SEL R8, R10, R8, !P0 ;  /* 0x000000080a087207 */ /* 0x000fe40004000000 */
[----:B------:R-:W-:Y:S01]  /*4e90*/  SEL R2, R11, R12, !P5 ;  /* 0x0000000c0b027207 */ /* 0x000fe20006800000 */
[C---:B------:R-:W-:Y:S01]  /*4ea0*/  IMAD R12, R43.reuse, R9, RZ ;  /* 0x000000092b0c7224 */ /* 0x040fe200078e02ff */
[C---:B------:R-:W-:Y:S01]  /*4eb0*/  ISETP.GE.AND P0, PT, R8.reuse, R0, PT ;  /* 0x000000000800720c */ /* 0x040fe20003f06270 */
[----:B------:R-:W-:Y:S03]  /*4ec0*/  IMAD.HI.U32 R0, R8, R4, RZ ;  /* 0x0000000408007227 */ /* 0x000fe600078e00ff */
[----:B------:R-:W-:Y:S02]  /*4ed0*/  ISETP.GE.OR P0, PT, R2, R12, P0 ;  /* 0x0000000c0200720c */ /* 0x000fe40000706670 */
[-C--:B------:R-:W-:Y:S04]  /*4ee0*/  SHF.R.U32.HI R0, RZ, R5.reuse, R0 ;  /* 0x00000005ff007219 */ /* 0x080fe80000011600 */
[----:B------:R-:W-:Y:S05]  /*4ef0*/  SEL R13, R8, R0, !P2 ;  /* 0x00000000080d7207 */ /* 0x000fea0005000000 */
[----:B------:R-:W-:Y:S02]  /*4f00*/  IMAD.MOV R12, RZ, RZ, -R13 ;  /* 0x000000ffff0c7224 */ /* 0x000fe400078e0a0d */
[C---:B------:R-:W-:Y:S04]  /*4f10*/  @!P0 IMAD.HI.U32 R0, R2.reuse, R4, RZ ;  /* 0x0000000402008227 */ /* 0x040fe800078e00ff */
[----:B------:R-:W-:Y:S01]  /*4f20*/  IMAD R12, R43, R12, R8 ;  /* 0x0000000c2b0c7224 */ /* 0x000fe200078e0208 */
[----:B------:R-:W-:Y:S04]  /*4f30*/  @!P0 SHF.R.U32.HI R0, RZ, R5, R0 ;  /* 0x00000005ff008219 */ /* 0x000fe80000011600 */
[----:B------:R-:W-:Y:S04]  /*4f40*/  @!P0 SEL R0, R2, R0, !P2 ;  /* 0x0000000002008207 */ /* 0x000fe80005000000 */
[----:B------:R-:W-:Y:S01]  /*4f50*/  @!P0 IADD3 R13, PT, PT, R13, -R0, RZ ;  /* 0x800000000d0d8210 */ /* 0x000fe20007ffe0ff */
[----:B------:R-:W-:Y:S01]  /*4f60*/  @!P0 IMAD R0, R9, R12, R0 ;  /* 0x0000000c09008224 */ /* 0x000fe200078e0200 */
[----:B------:R-:W-:Y:S01]  /*4f70*/  IADD3 R9, PT, PT, -R8, RZ, RZ ;  /* 0x000000ff08097210 */ /* 0x000fe20007ffe1ff */
[--C-:B------:R-:W-:Y:S02]  /*4f80*/  IMAD.MOV R12, RZ, RZ, -R2.reuse ;  /* 0x000000ffff0c7224 */ /* 0x100fe400078e0a02 */
[----:B------:R-:W-:Y:S02]  /*4f90*/  @!P0 IMAD R8, R13, R43, R2 ;  /* 0x0000002b0d088224 */ /* 0x000fe400078e0202 */
[----:B------:R-:W-:Y:S02]  /*4fa0*/  @!P0 IMAD.MOV.U32 R2, RZ, RZ, R0 ;  /* 0x000000ffff028224 */ /* 0x000fe400078e0000 */
[----:B------:R-:W-:Y:S02]  /*4fb0*/  IMAD R11, R3, R12, R11 ;  /* 0x0000000c030b7224 */ /* 0x000fe400078e020b */
[----:B------:R-:W-:Y:S02]  /*4fc0*/  IMAD R10, R6, R9, R10 ;  /* 0x00000009060a7224 */ /* 0x000fe400078e020a */
[----:B------:R-:W-:Y:S02]  /*4fd0*/  IMAD R11, R2, R3, R11 ;  /* 0x00000003020b7224 */ /* 0x000fe400078e020b */
[----:B------:R-:W-:Y:S02]  /*4fe0*/  IMAD R10, R8, R6, R10 ;  /* 0x00000006080a7224 */ /* 0x000fe400078e020a */
.L_x_77:
[----:B------:R-:W-:Y:S05]  /*4ff0*/  BRA.U UP2, `(.L_x_78) ;  /* 0x0000000102107547 */ /* 0x000fea000b800000 */
[----:B------:R-:W-:Y:S04]  /*5000*/  MOV R2, UR29 ;  /* 0x0000001d00027c02 */ /* 0x000fe80008000f00 */
[----:B------:R-:W-:Y:S04]  /*5010*/  SHF.L.U32 R2, R2, 0x1f, RZ ;  /* 0x0000001f02027819 */ /* 0x000fe800000006ff */
[----:B------:R-:W1:Y:S02]  /*5020*/  SYNCS.PHASECHK.TRANS64.TRYWAIT P0, [UR4+0x78], R2 ;  /* 0x00007802ff0075a7 */ /* 0x000e640008001104 */
[----:B-1----:R-:W-:Y:S05]  /*5030*/  @!P0 BRA `(.L_x_79) ;  /* 0x000000a000308947 */ /* 0x002fea0003800000 */
.L_x_78:
[----:B------:R-:W-:Y:S05]  /*5040*/  BRA.U !UP4, `(.L_x_80) ;  /* 0x000000010c347547 */ /* 0x000fea000b800000 */
[----:B------:R-:W-:Y:S01]  /*5050*/  UPLOP3.LUT UP0, UPT, UPT, UPT, UP1, 0x80, 0x8 ;  /* 0x000000000008789c */ /* 0x000fe20003f0f010 */
[----:B-1----:R-:W-:Y:S02]  /*5060*/  HFMA2 R0, -RZ, RZ, 0, 5.9604644775390625e-08 ;  /* 0x00000001ff007431 */ /* 0x002fe400000001ff */
[----:B------:R-:W-:Y:S03]  /*5070*/  IMAD.MOV.U32 R86, RZ, RZ, 0x1 ;  /* 0x00000001ff567424 */ /* 0x000fe600078e00ff */
[----:B------:R-:W-:Y:S05]  /*5080*/  PLOP3.LUT P0, PT, PT, PT, UP0, 0x80, 0x8 ;  /* 0x000000000008781c */ /* 0x000fea0003f0f008 */
[----:B------:R-:W1:Y:S01]  /*5090*/  @UP0 LDCU.64 UR6, c[0x0][0xc88] ;  /* 0x00019100ff0607ac */ /* 0x000e620008000a00 */
[----:B------:R-:W-:Y:S07]  /*50a0*/  @UP0 UIMAD UR5, UR52, UR22, URZ ;  /* 0x00000016340502a4 */ /* 0x000fee000f8e02ff */
[----:B------:R-:W-:Y:S01]  /*50b0*/  @!P0 PRMT R86, R0, 0x7610, R86 ;  /* 0x0000761000568816 */ /* 0x000fe20000000056 */
[----:B-1----:R-:W-:Y:S03]  /*50c0*/  @UP0 UIMAD.WIDE UR6, UR5, 0x4, UR6 ;  /* 0x00000004050608a5 */ /* 0x002fe6000f8e0206 */
[----:B------:R-:W1:Y:S03]  /*50d0*/  @!UP0 LDCU UR5, c[0x0][0xc80] ;  /* 0x00019000ff0587ac */ /* 0x000e660008000800 */
[----:B------:R-:W-:Y:S01]  /*50e0*/  IMAD.U32 R8, RZ, RZ, UR6 ;  /* 0x00000006ff087e24 */ /* 0x000fe2000f8e00ff */
[----:B------:R-:W-:Y:S05]  /*50f0*/  MOV R9, UR7 ;  /* 0x0000000700097c02 */ /* 0x000fea0008000f00 */
[----:B-----5:R3:W5:Y:S02]  /*5100*/  @P0 LDG.E R53, desc[UR60][R8.64] ;  /* 0x0000003c08350981 */ /* 0x020764000c1e1900 */
[----:B-1-3--:R-:W-:Y:S07]  /*5110*/  @!P0 IMAD.U32 R53, RZ, RZ, UR5 ;  /* 0x00000005ff358e24 */ /* 0x00afee000f8e00ff */
.L_x_80:
[----:B-----5:R-:W-:Y:S01]  /*5120*/  @!P4 FSETP.EQ.AND P0, PT, R53, RZ, PT ;  /* 0x000000ff3500c20b */ /* 0x020fe20003f02000 */
[----:B------:R-:W-:Y:S01]  /*5130*/  @!UPT UIADD3 URZ, UPT, UPT, URZ, URZ, URZ ;  /* 0x000000fffffff290 */ /* 0x000fe2000fffe0ff */
[----:B------:R-:W-:Y:S11]  /*5140*/  @!P4 BRA `(.L_x_81) ;  /* 0x000000000014c947 */ /* 0x000ff60003800000 */
[----:B------:R-:W-:Y:S02]  /*5150*/  LOP3.LUT P2, RZ, R86, 0xff, RZ, 0xc0, !PT ;  /* 0x000000ff56ff7812 */ /* 0x000fe4000784c0ff */
[----:B------:R-:W-:Y:S04]  /*5160*/  PLOP3.LUT P0, PT, PT, PT, UP0, 0x80, 0x8 ;  /* 0x000000000008781c */ /* 0x000fe80003f0f008 */
[----:B------:R-:W-:Y:S07]  /*5170*/  PLOP3.LUT P0, PT, P0, PT, PT, 0x8, 0x80 ;  /* 0x000000000080781c */ /* 0x000fee000070e170 */
[----:B------:R-:W-:Y:S11]  /*5180*/  @P2 FSETP.EQ.AND P0, PT, R53, RZ, PT ;  /* 0x000000ff3500220b */ /* 0x000ff60003f02000 */
[----:B------:R-:W-:Y:S02]  /*5190*/  @!UPT UIADD3 URZ, UPT, UPT, URZ, URZ, URZ ;  /* 0x000000fffffff290 */ /* 0x000fe4000fffe0ff */
.L_x_81:
[----:B------:R-:W3:Y:S01]  /*51a0*/  SYNCS.PHASECHK.TRANS64.TRYWAIT P2, [UR4+0x50], R24 ;  /* 0x00005018ff0075a7 */ /* 0x000ee20008041104 */
[----:B------:R-:W-:Y:S04]  /*51b0*/  ELECT P4, URZ, PT ;  /* 0x0000000000ff782f */ /* 0x000fe80003880000 */
[----:B------:R-:W-:Y:S11]  /*51c0*/  PLOP3.LUT P4, PT, P0, P4, PT, 0xf2, 0x2f ;  /* 0x00000000002f781c */ /* 0x000ff60000789e72 */
[----:B------:R-:W-:Y:S02]  /*51d0*/  @!UPT UIADD3 URZ, UPT, UPT, URZ, URZ, URZ ;  /* 0x000000fffffff290 */ /* 0x000fe4000fffe0ff */
[----:B--2---:R-:W-:Y:S05]  /*51e0*/  @!P4 IADD3 R8, P0, PT, R28, 0x980, RZ ;  /* 0x000009801c08c810 */ /* 0x004fea0007f1e0ff */
[----:B-1----:R-:W-:Y:S01]  /*51f0*/  @!P4 IMAD.X R2, RZ, RZ, R29, P0 ;  /* 0x000000ffff02c224 */ /* 0x002fe200000e061d */
[----:B---3--:R-:W-:Y:S07]  /*5200*/  @!P2 BRA `(.L_x_82) ;  /* 0x0000009c00d4a947 */ /* 0x008fee0003800000 */
.L_x_215:
[----:B------:R-:W-:Y:S01]  /*5210*/  @!P4 R2UR UR6, R8 ;  /* 0x000000000806c2ca */ /* 0x000fe200000e0000 */
[----:B------:R-:W-:Y:S01]  /*5220*/  VOTEU.ALL UP2, P4 ;  /* 0x0000000000ff7886 */ /* 0x000fe20002040000 */
[----:B------:R-:W-:Y:S01]  /*5230*/  @!P4 R2UR UR5, R2 ;  /* 0x000000000205c2ca */ /* 0x000fe200000e0000 */
[----:B------:R-:W-:Y:S01]  /*5240*/  VOTEU.ALL UP3, P4 ;  /* 0x0000000000ff7886 */ /* 0x000fe20002060000 */
[----:B------:R-:W-:Y:S01]  /*5250*/  UMOV UR14, 0x0 ;  /* 0x00000000000e7882 */ /* 0x000fe20000000000 */
[----:B------:R-:W-:Y:S01]  /*5260*/  UMOV UR15, 0x10000000 ;  /* 0x10000000000f7882 */ /* 0x000fe20000000000 */
[----:B------:R-:W-:Y:S01]  /*5270*/  @!UP2 UIADD3 UR48, UPT, UPT, UR4, 0x200, URZ ;  /* 0x000002000430a890 */ /* 0x000fe2000fffe0ff */
[----:B-1----:R-:W-:Y:S01]  /*5280*/  @!P4 IMAD.MOV.U32 R0, RZ, RZ, 0x1000 ;  /* 0x00001000ff00c424 */ /* 0x002fe200078e00ff */
[----:B------:R-:W-:Y:S02]  /*5290*/  @!UP2 UIADD3 UR10, UPT, UPT, UR50, 0x40, URZ ;  /* 0x00000040320aa890 */ /* 0x000fe4000fffe0ff */
[----:B------:R-:W-:Y:S01]  /*52a0*/  @!UP2 UIADD3 UR8, UPT, UPT, UR4, 0xa00, URZ ;  /* 0x00000a000408a890 */ /* 0x000fe2000fffe0ff */
[----:B------:R-:W-:Y:S02]  /*52b0*/  VOTEU.ALL UP2, P4 ;  /* 0x0000000000ff7886 */ /* 0x000fe40002040000 */
[----:B------:R-:W-:Y:S01]  /*52c0*/  IMAD.U32 R8, RZ, RZ, UR6 ;  /* 0x00000006ff087e24 */ /* 0x000fe2000f8e00ff */
[----:B------:R-:W-:Y:S01]  /*52d0*/  UMOV UR9, UR49 ;  /* 0x0000003100097c82 */ /* 0x000fe20008000000 */
[----:B------:R-:W-:Y:S01]  /*52e0*/  IMAD.U32 R9, RZ, RZ, UR5 ;  /* 0x00000005ff097e24 */ /* 0x000fe2000f8e00ff */
[----:B------:R-:W-:Y:S01]  /*52f0*/  UMOV UR11, UR51 ;  /* 0x00000033000b7c82 */ /* 0x000fe20008000000 */
[----:B------:R-:W-:Y:S01]  /*5300*/  UMOV UR12, UR52 ;  /* 0x00000034000c7c82 */ /* 0x000fe20008000000 */
[----:B------:R-:W-:Y:S01]  /*5310*/  @!P4 R2UR UR6, R8 ;  /* 0x000000000806c2ca */ /* 0x000fe200000e0000 */
[----:B------:R-:W-:Y:S01]  /*5320*/  UPRMT UR13, UR58, 0x654, UR49 ;  /* 0x000006543a0d7896 */ /* 0x000fe20008000031 */
[----:B------:R-:W-:Y:S02]  /*5330*/  @!P4 R2UR UR7, R9 ;  /* 0x000000000907c2ca */ /* 0x000fe400000e0000 */
[----:B------:R-:W-:Y:S05]  /*5340*/  @!P4 IADD3 R8, P0, PT, R28, 0x980, RZ ;  /* 0x000009801c08c810 */ /* 0x000fea0007f1e0ff */
[----:B------:R-:W-:Y:S06]  /*5350*/  @!P4 IMAD.X R2, RZ, RZ, R29, P0 ;  /* 0x000000ffff02c224 */ /* 0x000fec00000e061d */
[----:B------:R1:W-:Y:S01]  /*5360*/  @!UP3 UTMALDG.3D [UR48], [UR6], desc[UR14] ;  /* 0x00000e300600b5b4 */ /* 0x0003e20008011000 */
[----:B------:R1:W-:Y:S01]  /*5370*/  @!UP2 UTMALDG.3D [UR8], [UR6], desc[UR14] ;  /* 0x00000e080600a5b4 */ /* 0x0003e20008011000 */
[----:B------:R1:W-:Y:S01]  /*5380*/  @!P4 SYNCS.ARRIVE.TRANS64.RED.A0TR RZ, [UR4+0x30], R0 ;  /* 0x00003000ffffc9a7 */ /* 0x0003e20008300404 */
[----:B------:R-:W-:Y:S01]  /*5390*/  SYNCS.ARRIVE.TRANS64.RED.A1T0 RZ, [UR13], RZ ;  /* 0x000000ffffff79a7 */ /* 0x000fe2000810040d */
[----:B------:R-:W2:Y:S02]  /*53a0*/  SYNCS.PHASECHK.TRANS64.TRYWAIT P2, [UR4+0x58], R24 ;  /* 0x00005818ff0075a7 */ /* 0x000ea40008041104 */
[----:B-12---:R-:W-:Y:S05]  /*53b0*/  @!P2 BRA `(.L_x_83) ;  /* 0x0000009c0080a947 */ /* 0x006fea0003800000 */
.L_x_217:
        /* <DEDUP_REMOVED lines=8> */
[----:B------:R-:W-:Y:S01]  /*5440*/  @!UP2 UIADD3 UR40, UPT, UPT, UR4, 0x1200, URZ ;  /* 0x000012000428a890 */ /* 0x000fe2000fffe0ff */
[----:B------:R-:W-:Y:S01]  /*5450*/  UMOV UR42, UR50 ;  /* 0x00000032002a7c82 */ /* 0x000fe20008000000 */
[----:B------:R-:W-:Y:S01]  /*5460*/  UMOV UR44, UR52 ;  /* 0x00000034002c7c82 */ /* 0x000fe20008000000 */
[----:B------:R-:W-:Y:S02]  /*5470*/  @!UP2 UIADD3 UR10, UPT, UPT, UR50, 0x40, URZ ;  /* 0x00000040320aa890 */ /* 0x000fe4000fffe0ff */
[----:B------:R-:W-:Y:S01]  /*5480*/  IMAD.U32 R8, RZ, RZ, UR6 ;  /* 0x00000006ff087e24 */ /* 0x000fe2000f8e00ff */
[----:B------:R-:W-:Y:S01]  /*5490*/  @!UP2 UIADD3 UR8, UPT, UPT, UR4, 0x1a00, URZ ;  /* 0x00001a000408a890 */ /* 0x000fe2000fffe0ff */
[----:B------:R-:W-:Y:S01]  /*54a0*/  IMAD.U32 R9, RZ, RZ, UR5 ;  /* 0x00000005ff097e24 */ /* 0x000fe2000f8e00ff */
[----:B------:R-:W-:Y:S01]  /*54b0*/  VOTEU.ALL UP2, P4 ;  /* 0x0000000000ff7886 */ /* 0x000fe20002040000 */
[----:B------:R-:W-:Y:S01]  /*54c0*/  UMOV UR9, UR41 ;  /* 0x0000002900097c82 */ /* 0x000fe20008000000 */
[----:B------:R-:W-:Y:S01]  /*54d0*/  @!P4 R2UR UR6, R8 ;  /* 0x000000000806c2ca */ /* 0x000fe200000e0000 */
[----:B------:R-:W-:Y:S01]  /*54e0*/  UMOV UR12, UR52 ;  /* 0x00000034000c7c82 */ /* 0x000fe20008000000 */
[----:B------:R-:W-:Y:S01]  /*54f0*/  @!P4 R2UR UR7, R9 ;  /* 0x000000000907c2ca */ /* 0x000fe200000e0000 */
[----:B------:R-:W-:Y:S01]  /*5500*/  UMOV UR11, UR43 ;  /* 0x0000002b000b7c82 */ /* 0x000fe20008000000 */
[----:B------:R-:W-:Y:S01]  /*5510*/  UPRMT UR14, UR58, 0x654, UR41 ;  /* 0x000006543a0e7896 */ /* 0x000fe20008000029 */
[----:B------:R-:W-:Y:S05]  /*5520*/  @!P4 IADD3 R8, P0, PT, R28, 0x980, RZ ;  /* 0x000009801c08c810 */ /* 0x000fea0007f1e0ff */
[----:B------:R-:W-:Y:S05]  /*5530*/  @!P4 IMAD.X R2, RZ, RZ, R29, P0 ;  /* 0x000000ffff02c224 */ /* 0x000fea00000e061d */
[----:B------:R1:W-:Y:S01]  /*5540*/  @!UP3 UTMALDG.3D [UR40], [UR6], desc[UR16] ;  /* 0x000010280600b5b4 */ /* 0x0003e20008011000 */
[----:B------:R1:W-:Y:S01]  /*5550*/  @!UP2 UTMALDG.3D [UR8], [UR6], desc[UR16] ;  /* 0x000010080600a5b4 */ /* 0x0003e20008011000 */
[----:B------:R1:W-:Y:S01]  /*5560*/  @!P4 SYNCS.ARRIVE.TRANS64.RED.A0TR RZ, [UR4+0x38], R0 ;  /* 0x00003800ffffc9a7 */ /* 0x0003e20008300404 */
[----:B------:R-:W-:Y:S01]  /*5570*/  SYNCS.ARRIVE.TRANS64.RED.A1T0 RZ, [UR14], RZ ;  /* 0x000000ffffff79a7 */ /* 0x000fe2000810040e */
[----:B------:R-:W2:Y:S02]  /*5580*/  SYNCS.PHASECHK.TRANS64.TRYWAIT P2, [UR4+0x60], R24 ;  /* 0x00006018ff0075a7 */ /* 0x000ea40008041104 */
[----:B-12---:R-:W-:Y:S05]  /*5590*/  @!P2 BRA `(.L_x_84) ;  /* 0x0000009c0020a947 */ /* 0x006fea0003800000 */
.L_x_219:
[----:B------:R-:W-:Y:S01]  /*55a0*/  @!P4 R2UR UR6, R8 ;  /* 0x000000000806c2ca */ /* 0x000fe200000e0000 */
[----:B------:R-:W-:Y:S01]  /*55b0*/  VOTEU.ALL UP2, P4 ;  /* 0x0000000000ff7886 */ /* 0x000fe20002040000 */
[----:B------:R-:W-:Y:S01]  /*55c0*/  @!P4 R2UR UR5, R2 ;  /* 0x000000000205c2ca */ /* 0x000fe200000e0000 */
[----:B------:R-:W-:Y:S01]  /*55d0*/  UIADD3 UR34, UPT, UPT, UR50, 0x10, URZ ;  /* 0x0000001032227890 */ /* 0x000fe2000fffe0ff */
[----:B-1----:R-:W-:Y:S01]  /*55e0*/  @!P4 IMAD.MOV.U32 R0, RZ, RZ, 0x1000 ;  /* 0x00001000ff00c424 */ /* 0x002fe200078e00ff */
[----:B------:R-:W-:Y:S01]  /*55f0*/  VOTEU.ALL UP3, P4 ;  /* 0x0000000000ff7886 */ /* 0x000fe20002060000 */
[----:B------:R-:W-:Y:S01]  /*5600*/  @!UP2 UIADD3 UR32, UPT, UPT, UR4, 0x2200, URZ ;  /* 0x000022000420a890 */ /* 0x000fe2000fffe0ff */
[----:B------:R-:W-:Y:S01]  /*5610*/  UMOV UR16, 0x0 ;  /* 0x0000000000107882 */ /* 0x000fe20000000000 */
[----:B------:R-:W-:Y:S01]  /*5620*/  UMOV UR17, 0x10000000 ;  /* 0x1000000000117882 */ /* 0x000fe20000000000 */
        /* <DEDUP_REMOVED lines=21> */
.L_x_221:
        /* <DEDUP_REMOVED lines=9> */
[----:B------:R-:W-:Y:S01]  /*5810*/  SHF.L.U32 R30, RZ, 0x1f, RZ ;  /* 0x0000001fff1e7819 */ /* 0x000fe200000006ff */
[----:B------:R-:W-:Y:S01]  /*5820*/  UMOV UR26, UR34 ;  /* 0x00000022001a7c82 */ /* 0x000fe20008000000 */
[----:B------:R-:W-:Y:S01]  /*5830*/  UMOV UR28, UR52 ;  /* 0x00000034001c7c82 */ /* 0x000fe20008000000 */
[----:B------:R-:W-:Y:S01]  /*5840*/  @!UP2 UIADD3 UR10, UPT, UPT, UR50, 0x50, URZ ;  /* 0x00000050320aa890 */ /* 0x000fe2000fffe0ff */
        /* <DEDUP_REMOVED lines=18> */
.L_x_223:
        /* <DEDUP_REMOVED lines=11> */
[----:B------:R-:W-:Y:S02]  /*5a20*/  UMOV UR20, UR52 ;  /* 0x0000003400147c82 */ /* 0x000fe40008000000 */
[----:B------:R-:W-:Y:S01]  /*5a30*/  IMAD.U32 R8, RZ, RZ, UR6 ;  /* 0x00000006ff087e24 */ /* 0x000fe2000f8e00ff */
[----:B------:R-:W-:Y:S01]  /*5a40*/  @!UP2 UIADD3 UR10, UPT, UPT, UR50, 0x60, URZ ;  /* 0x00000060320aa890 */ /* 0x000fe2000fffe0ff */
[----:B------:R-:W-:Y:S01]  /*5a50*/  IMAD.U32 R9, RZ, RZ, UR5 ;  /* 0x00000005ff097e24 */ /* 0x000fe2000f8e00ff */
[----:B------:R-:W-:Y:S02]  /*5a60*/  @!UP2 UIADD3 UR8, UPT, UPT, UR4, 0xa00, URZ ;  /* 0x00000a000408a890 */ /* 0x000fe4000fffe0ff */
[----:B------:R-:W-:Y:S01]  /*5a70*/  @!P4 R2UR UR6, R8 ;  /* 0x000000000806c2ca */ /* 0x000fe200000e0000 */
[----:B------:R-:W-:Y:S01]  /*5a80*/  VOTEU.ALL UP2, P4 ;  /* 0x0000000000ff7886 */ /* 0x000fe20002040000 */
[----:B------:R-:W-:Y:S01]  /*5a90*/  @!P4 R2UR UR7, R9 ;  /* 0x000000000907c2ca */ /* 0x000fe200000e0000 */
[----:B------:R-:W-:Y:S01]  /*5aa0*/  UMOV UR9, UR49 ;  /* 0x0000003100097c82 */ /* 0x000fe20008000000 */
[----:B------:R-:W-:Y:S01]  /*5ab0*/  UMOV UR11, UR51 ;  /* 0x00000033000b7c82 */ /* 0x000fe20008000000 */
[----:B------:R-:W-:Y:S01]  /*5ac0*/  UMOV UR12, UR52 ;  /* 0x00000034000c7c82 */ /* 0x000fe20008000000 */
[----:B------:R-:W-:Y:S05]  /*5ad0*/  @!P4 IADD3 R8, P0, PT, R28, 0x980, RZ ;  /* 0x000009801c08c810 */ /* 0x000fea0007f1e0ff */
[----:B------:R-:W-:Y:S04]  /*5ae0*/  @!P4 IMAD.X R2, RZ, RZ, R29, P0 ;  /* 0x000000ffff02c224 */ /* 0x000fe800000e061d */
[----:B------:R1:W-:Y:S01]  /*5af0*/  @!UP3 UTMALDG.3D [UR16], [UR6], desc[UR26] ;  /* 0x00001a100600b5b4 */ /* 0x0003e20008011000 */
[----:B------:R1:W-:Y:S01]  /*5b00*/  @!UP2 UTMALDG.3D [UR8], [UR6], desc[UR26] ;  /* 0x00001a080600a5b4 */ /* 0x0003e20008011000 */
[----:B------:R1:W-:Y:S01]  /*5b10*/  @!P4 SYNCS.ARRIVE.TRANS64.RED.A0TR RZ, [UR4+0x30], R0 ;  /* 0x00003000ffffc9a7 */ /* 0x0003e20008300404 */
[----:B------:R-:W-:Y:S01]  /*5b20*/  SYNCS.ARRIVE.TRANS64.RED.A1T0 RZ, [UR13], RZ ;  /* 0x000000ffffff79a7 */ /* 0x000fe2000810040d */
[----:B------:R-:W2:Y:S02]  /*5b30*/  SYNCS.PHASECHK.TRANS64.TRYWAIT P2, [UR4+0x58], R30 ;  /* 0x0000581eff0075a7 */ /* 0x000ea40008041104 */
[----:B-12---:R-:W-:Y:S05]  /*5b40*/  @!P2 BRA `(.L_x_87) ;  /* 0x0000009400fca947 */ /* 0x006fea0003800000 */
.L_x_225:
        /* <DEDUP_REMOVED lines=29> */
.L_x_227:
[----:B------:R-:W2:Y:S01]  /*5d20*/  LDC.64 R12, c[0x0][0xf18] ;  /* 0x0003c600ff0c7b82 */ /* 0x000ea20000000a00 */
[----:B------:R-:W-:Y:S01]  /*5d30*/  @!P4 R2UR UR5, R2 ;  /* 0x000000000205c2ca */ /* 0x000fe200000e0000 */
[----:B------:R-:W-:Y:S01]  /*5d40*/  VOTEU.ALL UP2, P4 ;  /* 0x0000000000ff7886 */ /* 0x000fe20002040000 */
[----:B------:R-:W-:Y:S01]  /*5d50*/  @!P4 R2UR UR6, R8 ;  /* 0x000000000806c2ca */ /* 0x000fe200000e0000 */
[----:B------:R-:W-:Y:S01]  /*5d60*/  UIADD3 UR18, UPT, UPT, UR50, 0x30, URZ ;  /* 0x0000003032127890 */ /* 0x000fe2000fffe0ff */
[----:B-1----:R-:W-:Y:S03]  /*5d70*/  @!P4 IMAD.MOV.U32 R0, RZ, RZ, 0x1000 ;  /* 0x00001000ff00c424 */ /* 0x002fe600078e00ff */
[----:B------:R-:W1:Y:S01]  /*5d80*/  @!P1 LDC R2, c[0x0][0xf0c] ;  /* 0x0003c300ff029b82 */ /* 0x000e620000000800 */
[----:B------:R-:W-:Y:S01]  /*5d90*/  @!UP2 UIADD3 UR16, UPT, UPT, UR4, 0x2200, URZ ;  /* 0x000022000410a890 */ /* 0x000fe2000fffe0ff */
[----:B------:R-:W-:Y:S01]  /*5da0*/  @P3 SHF.R.U32.HI R25, RZ, 0x10, R17 ;  /* 0x00000010ff193819 */ /* 0x000fe20000011611 */
[----:B------:R-:W-:Y:S01]  /*5db0*/  VOTEU.ALL UP3, P4 ;  /* 0x0000000000ff7886 */ /* 0x000fe20002060000 */
[----:B------:R-:W-:Y:S01]  /*5dc0*/  UMOV UR26, 0x0 ;  /* 0x00000000001a7882 */ /* 0x000fe20000000000 */
[----:B------:R-:W-:Y:S01]  /*5dd0*/  UMOV UR27, 0x10000000 ;  /* 0x10000000001b7882 */ /* 0x000fe20000000000 */
[----:B------:R-:W-:Y:S01]  /*5de0*/  UMOV UR17, UR33 ;  /* 0x0000002100117c82 */ /* 0x000fe20008000000 */
[----:B------:R-:W-:Y:S01]  /*5df0*/  UMOV UR19, UR51 ;  /* 0x0000003300137c82 */ /* 0x000fe20008000000 */
[----:B------:R-:W-:Y:S01]  /*5e00*/  IMAD.U32 R9, RZ, RZ, UR5 ;  /* 0x00000005ff097e24 */ /* 0x000fe2000f8e00ff */
[----:B------:R-:W-:Y:S01]  /*5e10*/  UMOV UR20, UR52 ;  /* 0x0000003400147c82 */ /* 0x000fe20008000000 */
[----:B------:R-:W-:Y:S01]  /*5e20*/  IMAD.U32 R8, RZ, RZ, UR6 ;  /* 0x00000006ff087e24 */ /* 0x000fe2000f8e00ff */
[----:B------:R-:W-:Y:S01]  /*5e30*/  @!UP2 UIADD3 UR10, UPT, UPT, UR50, 0x70, URZ ;  /* 0x00000070320aa890 */ /* 0x000fe2000fffe0ff */
[----:B------:R-:W-:Y:S01]  /*5e40*/  VIADD R27, R27, 0x1 ;  /* 0x000000011b1b7836 */ /* 0x000fe20000000000 */
[----:B------:R-:W-:Y:S01]  /*5e50*/  @!P4 R2UR UR7, R9 ;  /* 0x000000000907c2ca */ /* 0x000fe200000e0000 */
[----:B------:R-:W-:Y:S01]  /*5e60*/  @!UP2 UIADD3 UR8, UPT, UPT, UR4, 0x2a00, URZ ;  /* 0x00002a000408a890 */ /* 0x000fe2000fffe0ff */
[----:B------:R-:W-:Y:S01]  /*5e70*/  @!P4 R2UR UR6, R8 ;  /* 0x000000000806c2ca */ /* 0x000fe200000e0000 */
[----:B------:R-:W-:Y:S01]  /*5e80*/  VOTEU.ALL UP2, P4 ;  /* 0x0000000000ff7886 */ /* 0x000fe20002040000 */
[----:B------:R-:W3:Y:S01]  /*5e90*/  LDC.64 R8, c[0x0][0xf10] ;  /* 0x0003c400ff087b82 */ /* 0x000ee20000000a00 */
[----:B------:R-:W-:Y:S01]  /*5ea0*/  UMOV UR9, UR33 ;  /* 0x0000002100097c82 */ /* 0x000fe20008000000 */
[----:B------:R-:W-:Y:S01]  /*5eb0*/  UMOV UR11, UR51 ;  /* 0x00000033000b7c82 */ /* 0x000fe20008000000 */
[----:B------:R-:W-:Y:S08]  /*5ec0*/  UMOV UR12, UR52 ;  /* 0x00000034000c7c82 */ /* 0x000ff00008000000 */
[----:B------:R1:W-:Y:S01]  /*5ed0*/  @!UP3 UTMALDG.3D [UR16], [UR6], desc[UR26] ;  /* 0x00001a100600b5b4 */ /* 0x0003e20008011000 */
[----:B------:R1:W-:Y:S01]  /*5ee0*/  @!UP2 UTMALDG.3D [UR8], [UR6], desc[UR26] ;  /* 0x00001a080600a5b4 */ /* 0x0003e20008011000 */
[----:B------:R5:W-:Y:S01]  /*5ef0*/  @!P4 SYNCS.ARRIVE.TRANS64.RED.A0TR RZ, [UR4+0x40], R0 ;  /* 0x00004000ffffc9a7 */ /* 0x000be20008300404 */
[C---:B---3--:R-:W-:Y:S01]  /*5f00*/  @!P1 IMAD.HI.U32 R8, R11.reuse, R8, RZ ;  /* 0x000000080b089227 */ /* 0x048fe200078e00ff */
[----:B--2---:R-:W-:Y:S02]  /*5f10*/  @!P1 ISETP.NE.AND P0, PT, R12, 0x1, PT ;  /* 0x000000010c00980c */ /* 0x004fe40003f05270 */
[----:B-1----:R-:W-:Y:S01]  /*5f20*/  @!P1 ISETP.NE.AND P2, PT, R2, 0x1, PT ;  /* 0x000000010200980c */ /* 0x002fe20003f45270 */
[C---:B------:R-:W-:Y:S01]  /*5f30*/  @!P1 IMAD.HI.U32 R13, R10.reuse, R13, RZ ;  /* 0x0000000d0a0d9227 */ /* 0x040fe200078e00ff */
[----:B------:R-:W-:Y:S04]  /*5f40*/  @!P1 SHF.R.U32.HI R8, RZ, R9, R8 ;  /* 0x00000009ff089219 */ /* 0x000fe80000011608 */
[----:B------:R-:W-:Y:S01]  /*5f50*/  @!P1 SEL R8, R11, R8, !P2 ;  /* 0x000000080b089207 */ /* 0x000fe20005000000 */
[----:B------:R-:W-:Y:S01]  /*5f60*/  SYNCS.ARRIVE.TRANS64.RED.A1T0 RZ, [UR15], RZ ;  /* 0x000000ffffff79a7 */ /* 0x000fe2000810040f */
[----:B------:R-:W1:Y:S01]  /*5f70*/  SYNCS.PHASECHK.TRANS64.TRYWAIT P5, [UR4+0x68], R30 ;  /* 0x0000681eff0075a7 */ /* 0x000e6200080a1104 */
[----:B-----5:R-:W2:Y:S02]  /*5f80*/  @!P1 LDC R0, c[0x0][0xf20] ;  /* 0x0003c800ff009b82 */ /* 0x020ea40000000800 */
[----:B--2---:R-:W-:Y:S04]  /*5f90*/  @!P1 SHF.R.U32.HI R0, RZ, R0, R13 ;  /* 0x00000000ff009219 */ /* 0x004fe8000001160d */
[----:B------:R-:W-:Y:S05]  /*5fa0*/  @!P1 SEL R9, R10, R0, !P0 ;  /* 0x000000000a099207 */ /* 0x000fea0004000000 */
[----:B------:R-:W-:Y:S02]  /*5fb0*/  @!P1 IMAD.IADD R0, R9, 0x1, -R8 ;  /* 0x0000000109009824 */ /* 0x000fe400078e0a08 */
[----:B------:R-:W-:Y:S02]  /*5fc0*/  @!P1 IMAD.IADD R8, R8, 0x1, -R9 ;  /* 0x0000000108089824 */ /* 0x000fe400078e0a09 */
[----:B------:R-:W-:Y:S02]  /*5fd0*/  @!P1 IMAD R11, R0, R2, R11 ;  /* 0x00000002000b9224 */ /* 0x000fe400078e020b */
[----:B------:R-:W-:Y:S01]  /*5fe0*/  @!P1 IMAD R10, R8, R12, R10 ;  /* 0x0000000c080a9224 */ /* 0x000fe200078e020a */
[----:B-1----:R-:W-:Y:S06]  /*5ff0*/  @!P5 BRA `(.L_x_89) ;  /* 0x000000940000d947 */ /* 0x002fec0003800000 */
.L_x_229:
[----:B------:R-:W-:Y:S01]  /*6000*/  @!P4 IADD3 R2, P0, PT, R28, 0x980, RZ ;  /* 0x000009801c02c810 */ /* 0x000fe20007f1e0ff */
[----:B------:R-:W-:Y:S01]  /*6010*/  VOTEU.ALL UP2, P4 ;  /* 0x0000000000ff7886 */ /* 0x000fe20002040000 */
[----:B------:R-:W-:Y:S01]  /*6020*/  VOTEU.ALL UP3, P4 ;  /* 0x0000000000ff7886 */ /* 0x000fe20002060000 */
[----:B------:R-:W-:Y:S01]  /*6030*/  UMOV UR14, 0x0 ;  /* 0x00000000000e7882 */ /* 0x000fe20000000000 */
[----:B------:R-:W-:Y:S01]  /*6040*/  @!P4 R2UR UR6, R2 ;  /* 0x000000000206c2ca */ /* 0x000fe200000e0000 */
[----:B-1----:R-:W-:Y:S01]  /*6050*/  @!P4 IMAD.X R0, RZ, RZ, R29, P0 ;  /* 0x000000ffff00c224 */ /* 0x002fe200000e061d */
[----:B------:R-:W-:Y:S01]  /*6060*/  @!UP2 UIADD3 UR19, UPT, UPT, UR51, 0x40, URZ ;  /* 0x000000403313a890 */ /* 0x000fe2000fffe0ff */
[----:B------:R-:W-:Y:S01]  /*6070*/  R2UR UR13, R87 ;  /* 0x00000000570d72ca */ /* 0x000fe200000e0000 */
[----:B------:R-:W-:Y:S01]  /*6080*/  @!UP2 UIADD3 UR16, UPT, UPT, UR4, 0x3200, URZ ;  /* 0x000032000410a890 */ /* 0x000fe2000fffe0ff */
[----:B------:R-:W-:Y:S01]  /*6090*/  ISETP.NE.AND P0, PT, R27, 0x2, PT ;  /* 0x000000021b00780c */ /* 0x000fe20003f05270 */
[----:B------:R-:W-:Y:S01]  /*60a0*/  UMOV UR15, 0x10000000 ;  /* 0x10000000000f7882 */ /* 0x000fe20000000000 */
[----:B------:R-:W-:Y:S01]  /*60b0*/  @!P4 R2UR UR5, R0 ;  /* 0x000000000005c2ca */ /* 0x000fe200000e0000 */
[----:B------:R-:W-:Y:S01]  /*60c0*/  UMOV UR17, UR25 ;  /* 0x0000001900117c82 */ /* 0x000fe20008000000 */
[----:B------:R-:W-:Y:S01]  /*60d0*/  UMOV UR20, UR52 ;  /* 0x0000003400147c82 */ /* 0x000fe20008000000 */
[----:B------:R-:W-:Y:S01]  /*60e0*/  @!UP2 UIADD3 UR10, UPT, UPT, UR50, 0x70, URZ ;  /* 0x00000070320aa890 */ /* 0x000fe2000fffe0ff */
[----:B------:R-:W-:Y:S01]  /*60f0*/  VIADD R0, R11, UR63 ;  /* 0x0000003f0b007c36 */ /* 0x000fe20008000000 */
[----:B------:R-:W-:Y:S01]  /*6100*/  @!UP2 UIADD3 UR8, UPT, UPT, UR4, 0x3a00, URZ ;  /* 0x00003a000408a890 */ /* 0x000fe2000fffe0ff */
[----:B------:R-:W-:Y:S01]  /*6110*/  IMAD.U32 R8, RZ, RZ, UR6 ;  /* 0x00000006ff087e24 */ /* 0x000fe2000f8e00ff */
[----:B------:R-:W-:Y:S01]  /*6120*/  VOTEU.ALL UP2, P4 ;  /* 0x0000000000ff7886 */ /* 0x000fe20002040000 */
[----:B------:R-:W-:Y:S01]  /*6130*/  UMOV UR9, UR25 ;  /* 0x0000001900097c82 */ /* 0x000fe20008000000 */
[----:B------:R-:W-:Y:S01]  /*6140*/  UMOV UR12, UR52 ;  /* 0x00000034000c7c82 */ /* 0x000fe20008000000 */
[----:B------:R-:W-:Y:S01]  /*6150*/  UMOV UR11, UR19 ;  /* 0x00000013000b7c82 */ /* 0x000fe20008000000 */
[----:B------:R-:W-:Y:S01]  /*6160*/  @!P4 R2UR UR6, R8 ;  /* 0x000000000806c2ca */ /* 0x000fe200000e0000 */
[----:B------:R-:W-:Y:S01]  /*6170*/  VIADD R2, R10, UR13 ;  /* 0x0000000d0a027c36 */ /* 0x000fe20008000000 */
[----:B------:R-:W-:Y:S01]  /*6180*/  @P3 R2UR UR52, R25 ;  /* 0x00000000193432ca */ /* 0x000fe200000e0000 */
[----:B------:R-:W-:Y:S01]  /*6190*/  IMAD.U32 R9, RZ, RZ, UR5 ;  /* 0x00000005ff097e24 */ /* 0x000fe2000f8e00ff */
[----:B------:R-:W-:Y:S04]  /*61a0*/  SEL R27, R27, RZ, P0 ;  /* 0x000000ff1b1b7207 */ /* 0x000fe80000000000 */
[----:B------:R-:W-:Y:S11]  /*61b0*/  @!P4 R2UR UR7, R9 ;  /* 0x000000000907c2ca */ /* 0x000ff600000e0000 */
[----:B------:R-:W-:Y:S02]  /*61c0*/  @!UPT UIADD3 URZ, UPT, UPT, URZ, URZ, URZ ;  /* 0x000000fffffff290 */ /* 0x000fe4000fffe0ff */
[----:B------:R1:W-:Y:S01]  /*61d0*/  @!UP3 UTMALDG.3D [UR16], [UR6], desc[UR14] ;  /* 0x00000e100600b5b4 */ /* 0x0003e20008011000 */
[----:B------:R2:W-:Y:S01]  /*61e0*/  @!UP2 UTMALDG.3D [UR8], [UR6], desc[UR14] ;  /* 0x00000e080600a5b4 */ /* 0x0005e20008011000 */
[----:B------:R3:W-:Y:S01]  /*61f0*/  @!P4 SYNCS.ARRIVE.TRANS64.RED.A0TR RZ, [UR4+0x48], R23 ;  /* 0x00004817ffffc9a7 */ /* 0x0007e20008300404 */
[----:B------:R-:W-:Y:S01]  /*6200*/  UPLOP3.LUT UP2, UPT, UPT, UPT, UPT, 0x80, 0x8 ;  /* 0x000000000008789c */ /* 0x000fe20003f4f070 */
[----:B------:R-:W-:Y:S01]  /*6210*/  SYNCS.ARRIVE.TRANS64.RED.A1T0 RZ, [UR21], RZ ;  /* 0x000000ffffff79a7 */ /* 0x000fe20008100415 */
[----:B-1----:R-:W-:Y:S02]  /*6220*/  R2UR UR20, R0 ;  /* 0x00000000001472ca */ /* 0x002fe400000e0000 */
[----:B------:R-:W-:Y:S04]  /*6230*/  SEL R0, RZ, 0x1, P0 ;  /* 0x00000001ff007807 */ /* 0x000fe80000000000 */
[----:B------:R-:W-:Y:S02]  /*6240*/  LOP3.LUT R26, R26, R0, RZ, 0x3c, !PT ;  /* 0x000000001a1a7212 */ /* 0x000fe400078e3cff */
[----:B--2---:R-:W-:Y:S01]  /*6250*/  R2UR UR12, R2 ;  /* 0x00000000020c72ca */ /* 0x004fe200000e0000 */
[----:B------:R-:W-:Y:S03]  /*6260*/  @!UPT UIADD3 URZ, UPT, UPT, URZ, URZ, URZ ;  /* 0x000000fffffff290 */ /* 0x000fe6000fffe0ff */
[----:B------:R-:W-:Y:S11]  /*6270*/  @P3 BRA `(.L_x_90) ;  /* 0xffffffe8004c3947 */ /* 0x000ff6000383ffff */
[----:B------:R-:W1:Y:S02]  /*6280*/  SYNCS.PHASECHK.TRANS64.TRYWAIT P0, [UR4+0x50], R24 ;  /* 0x00005018ff0075a7 */ /* 0x000e640008001104 */
[----:B-1----:R-:W-:Y:S05]  /*6290*/  @!P0 BRA `(.L_x_91) ;  /* 0x0000009000708947 */ /* 0x002fea0003800000 */
.L_x_231:
[----:B------:R-:W2:Y:S02]  /*62a0*/  SYNCS.PHASECHK.TRANS64.TRYWAIT P0, [UR4+0x58], R24 ;  /* 0x00005818ff0075a7 */ /* 0x000ea40008001104 */
[----:B--2---:R-:W-:Y:S05]  /*62b0*/  @!P0 BRA `(.L_x_92) ;  /* 0x0000009000808947 */ /* 0x004fea0003800000 */
.L_x_233:
[----:B------:R-:W2:Y:S01]  /*62c0*/  SYNCS.PHASECHK.TRANS64.TRYWAIT P0, [UR4+0x60], R24 ;  /* 0x00006018ff0075a7 */ /* 0x000ea20008001104 */
[----:B-1----:R-:W-:Y:S01]  /*62d0*/  HFMA2 R0, -RZ, RZ, 0, 5.9604644775390625e-08 ;  /* 0x00000001ff007431 */ /* 0x002fe200000001ff */
[----:B--2---:R-:W-:Y:S06]  /*62e0*/  @!P0 BRA `(.L_x_93) ;  /* 0x00000090008c8947 */ /* 0x004fec0003800000 */
.L_x_235:
[----:B-1----:R-:W-:Y:S02]  /*62f0*/  MOV R2, UR4 ;  /* 0x0000000400027c02 */ /* 0x002fe40008000f00 */
[----:B------:R-:W-:-:S07]  /*6300*/  SHF.L.U32 R0, R0, 0x1f, RZ ;  /* 0x0000001f00007819 */ /* 0x000fce00000006ff */
.L_x_94:
[----:B-1----:R1:W2:Y:S02]  /*6310*/  SYNCS.PHASECHK.TRANS64.TRYWAIT P0, [R2+URZ+0x68], R0 ;  /* 0x00006800020075a7 */ /* 0x0022a400080011ff */
[----:B--2---:R-:W-:Y:S05]  /*6320*/  @!P0 NANOSLEEP.SYNCS 0x989680 ;  /* 0x009896800000895d */ /* 0x004fea0003900000 */
[----:B------:R-:W2:Y:S02]  /*6330*/  @!P0 SYNCS.PHASECHK.TRANS64 P0, [R2+URZ+0x68], R0 ;  /* 0x00006800020085a7 */ /* 0x000ea400080010ff */
[----:B--2---:R-:W-:Y:S05]  /*6340*/  @P0 EXIT ;  /* 0x000000000000094d */ /* 0x004fea0003800000 */
[----:B------:R-:W-:Y:S05]  /*6350*/  BRA `(.L_x_94) ;  /* 0xfffffffc00ec7947 */ /* 0x000fea000383ffff */
.L_x_75:
[----:B------:R-:W-:-:S06]  /*6360*/  UISETP.GE.AND UP1, UPT, UR21, 0x4, UPT ;  /* 0x000000041500788c */ /* 0x000fcc000bf26270 */
[----:B------:R-:W-:-:S13]  /*6370*/  PLOP3.LUT P0, PT, PT, PT, UP1, 0x80, 0x8 ;  /* 0x000000000008781c */ /* 0x000fda0003f0f018 */
[----:B-1----:R-:W-:Y:S05]  /*6380*/  @!P0 EXIT ;  /* 0x000000000000894d */ /* 0x002fea0003800000 */
[----:B------:R-:W-:Y:S01]  /*6390*/  BAR.SYNC.DEFER_BLOCKING 0x6, 0xa0 ;  /* 0x0182800000007b1d */ /* 0x000fe20000010000 */
[C---:B------:R-:W-:Y:S01]  /*63a0*/  IMAD.SHL.U32 R98, R3.reuse, 0x10, RZ ;  /* 0x0000001003627824 */ /* 0x040fe200078e00ff */
[----:B------:R-:W-:Y:S01]  /*63b0*/  LOP3.LUT R99, R100, 0x3, RZ, 0xc0, !PT ;  /* 0x0000000364637812 */ /* 0x000fe200078ec0ff */
[C---:B------:R-:W-:Y:S01]  /*63c0*/  IMAD.SHL.U32 R97, R3.reuse, 0x2, RZ ;  /* 0x0000000203617824 */ /* 0x040fe200078e00ff */
[----:B------:R-:W-:Y:S01]  /*63d0*/  CS2R R94, SRZ ;  /* 0x00000000005e7805 */ /* 0x000fe2000001ff00 */
[----:B------:R-:W-:Y:S01]  /*63e0*/  IMAD.U32 R3, R3, 0x10000, RZ ;  /* 0x0001000003037824 */ /* 0x000fe200078e00ff */
[----:B------:R-:W-:Y:S02]  /*63f0*/  UMOV UR36, 0x400 ;  /* 0x0000040000247882 */ /* 0x000fe40000000000 */
[----:B------:R-:W1:Y:S01]  /*6400*/  LDC R91, c[0x0][0x370] ;  /* 0x0000dc00ff5b7b82 */ /* 0x000e620000000800 */
[----:B------:R-:W-:Y:S01]  /*6410*/  ULEA UR36, UR58, UR36, 0x18 ;  /* 0x000000243a247291 */ /* 0x000fe2000f8ec0ff */
[C---:B------:R-:W-:Y:S01]  /*6420*/  LOP3.LUT R0, R98.reuse, 0x40, RZ, 0xc0, !PT ;  /* 0x0000004062007812 */ /* 0x040fe200078ec0ff */
[----:B------:R-:W-:Y:S01]  /*6430*/  IMAD.MOV.U32 R103, RZ, RZ, RZ ;  /* 0x000000ffff677224 */ /* 0x000fe200078e00ff */
[----:B------:R-:W-:Y:S01]  /*6440*/  LOP3.LUT R2, R98, 0x1b0, RZ, 0xc0, !PT ;  /* 0x000001b062027812 */ /* 0x000fe200078ec0ff */
[----:B------:R-:W-:Y:S01]  /*6450*/  UIADD3 UR4, UPT, UPT, UR36, 0x200, URZ ;  /* 0x0000020024047890 */ /* 0x000fe2000fffe0ff */
[----:B------:R-:W-:Y:S01]  /*6460*/  LOP3.LUT R97, R0, 0x8, R97, 0xf8, !PT ;  /* 0x0000000800617812 */ /* 0x000fe200078ef861 */
[----:B------:R-:W-:Y:S01]  /*6470*/  IMAD.SHL.U32 R0, R100, 0x200, RZ ;  /* 0x0000020064007824 */ /* 0x000fe200078e00ff */
[----:B------:R-:W2:Y:S01]  /*6480*/  LDC R49, c[0x0][0xf0c] ;  /* 0x0003c300ff317b82 */ /* 0x000ea20000000800 */
[----:B------:R-:W-:Y:S01]  /*6490*/  LOP3.LUT R3, R3, 0x200000, RZ, 0xc0, !PT ;  /* 0x0020000003037812 */ /* 0x000fe200078ec0ff */
[----:B------:R-:W-:Y:S01]  /*64a0*/  IMAD.MOV.U32 R93, RZ, RZ, RZ ;  /* 0x000000ffff5d7224 */ /* 0x000fe200078e00ff */
[----:B------:R-:W-:Y:S01]  /*64b0*/  LOP3.LUT P0, RZ, R98, 0x40, RZ, 0xc0, !PT ;  /* 0x0000004062ff7812 */ /* 0x000fe2000780c0ff */
[----:B------:R-:W-:Y:S01]  /*64c0*/  IMAD.U32 R89, RZ, RZ, UR4 ;  /* 0x00000004ff597e24 */ /* 0x000fe2000f8e00ff */
[----:B------:R-:W-:Y:S01]  /*64d0*/  LOP3.LUT R0, R2, 0x200, R0, 0xf8, !PT ;  /* 0x0000020002007812 */ /* 0x000fe200078ef800 */
[----:B------:R-:W3:Y:S02]  /*64e0*/  LDCU.64 UR50, c[0x0][0x348] ;  /* 0x00006900ff3277ac */ /* 0x000ee40008000a00 */
[----:B------:R-:W4:Y:S01]  /*64f0*/  LDC R88, c[0x0][0xf20] ;  /* 0x0003c800ff587b82 */ /* 0x000f220000000800 */
[----:B------:R-:W3:Y:S01]  /*6500*/  LDS R96, [UR36+0x110] ;  /* 0x00011024ff607984 */ /* 0x000ee20008000800 */
[----:B------:R-:W-:Y:S01]  /*6510*/  LOP3.LUT R97, R0, R97, RZ, 0xfc, !PT ;  /* 0x0000006100617212 */ /* 0x000fe200078efcff */
[----:B------:R-:W1:Y:S01]  /*6520*/  LDCU.64 UR54, c[0x0][0xc88] ;  /* 0x00019100ff3677ac */ /* 0x000e620008000a00 */
[----:B------:R-:W-:Y:S01]  /*6530*/  P2R R0, PR, RZ, 0x1 ;  /* 0x00000001ff007803 */ /* 0x000fe20000000000 */
[----:B------:R-:W1:Y:S03]  /*6540*/  LDCU.64 UR56, c[0x0][0xc90] ;  /* 0x00019200ff3877ac */ /* 0x000e660008000a00 */
[----:B------:R-:W1:Y:S01]  /*6550*/  LDC R48, c[0x0][0xf30] ;  /* 0x0003cc00ff307b82 */ /* 0x000e620000000800 */
[----:B------:R-:W-:Y:S01]  /*6560*/  UMOV UR48, URZ ;  /* 0x000000ff00307c82 */ /* 0x000fe20008000000 */
[----:B------:R-:W-:-:S06]  /*6570*/  UMOV UR37, URZ ;  /* 0x000000ff00257c82 */ /* 0x000fcc0008000000 */
[----:B------:R-:W1:Y:S08]  /*6580*/  LDC.64 R84, c[0x0][0xf10] ;  /* 0x0003c400ff547b82 */ /* 0x000e700000000a00 */
[----:B------:R-:W1:Y:S08]  /*6590*/  LDC.64 R46, c[0x0][0xf18] ;  /* 0x0003c600ff2e7b82 */ /* 0x000e700000000a00 */
[----:B------:R-:W1:Y:S08]  /*65a0*/  LDC.64 R44, c[0x0][0xf28] ;  /* 0x0003ca00ff2c7b82 */ /* 0x000e700000000a00 */
[----:B------:R-:W1:Y:S01]  /*65b0*/  LDC.64 R82, c[0x0][0xcb0] ;  /* 0x00032c00ff527b82 */ /* 0x000e620000000a00 */
[----:B---3--:R-:W-:-:S07]  /*65c0*/  IMAD.IADD R96, R96, 0x1, R3 ;  /* 0x0000000160607824 */ /* 0x008fce00078e0203 */
[----:B------:R-:W3:Y:S08]  /*65d0*/  LDC.64 R80, c[0x0][0xca8] ;  /* 0x00032a00ff507b82 */ /* 0x000ef00000000a00 */
[----:B--2-4-:R-:W1:Y:S02]  /*65e0*/  LDC R90, c[0x0][0x374] ;  /* 0x0000dd00ff5a7b82 */ /* 0x014e640000000800 */
.L_x_186:
[----:B------:R-:W-:Y:S02]  /*65f0*/  LEA R0, R103, UR36, 0x3 ;  /* 0x0000002467007c11 */ /* 0x000fe4000f8e18ff */
[----:B------:R-:W-:Y:S02]  /*6600*/  SHF.L.U32 R2, R93, 0x1f, RZ ;  /* 0x0000001f5d027819 */ /* 0x000fe400000006ff */
[----:B------:R-:W-:Y:S02]  /*6610*/  LEA R16, R103, UR36, 0x4 ;  /* 0x0000002467107c11 */ /* 0x000fe4000f8e20ff */
[----:B------:R-:W2:Y:S02]  /*6620*/  SYNCS.PHASECHK.TRANS64.TRYWAIT P0, [R0+URZ+0x80], R2 ;  /* 0x00008002000075a7 */ /* 0x000ea400080011ff */
[----:B-12---:R-:W-:Y:S05]  /*6630*/  @!P0 BRA `(.L_x_95) ;  /* 0x0000008c00d08947 */ /* 0x006fea0003800000 */
.L_x_236:
[----:B------:R-:W4:Y:S01]  /*6640*/  LDC.64 R10, c[0x0][0xf10] ;  /* 0x0003c400ff0a7b82 */ /* 0x000f220000000a00 */
[----:B------:R-:W3:Y:S01]  /*6650*/  LDS.128 R16, [R16+0xf0] ;  /* 0x0000f00010107984 */ /* 0x000ee20000000c00 */
[----:B-1----:R-:W-:Y:S01]  /*6660*/  ISETP.NE.AND P1, PT, R48, 0x1, PT ;  /* 0x000000013000780c */ /* 0x002fe20003f25270 */
[----:B--2---:R-:W-:Y:S01]  /*6670*/  VIADD R0, R0, 0x90 ;  /* 0x0000009000007836 */ /* 0x004fe20000000000 */
[----:B------:R-:W-:Y:S04]  /*6680*/  ISETP.GE.AND P0, PT, R43, 0x1, PT ;  /* 0x000000012b00780c */ /* 0x000fe80003f06270 */
[----:B------:R-:W1:Y:S01]  /*6690*/  LDC.64 R8, c[0x0][0xf18] ;  /* 0x0003c600ff087b82 */ /* 0x000e620000000a00 */
[----:B------:R-:W-:Y:S01]  /*66a0*/  PRMT R0, RZ, 0x654, R0 ;  /* 0x00000654ff007816 */ /* 0x000fe20000000000 */
[----:B------:R-:W-:Y:S01]  /*66b0*/  @!PT LDS RZ, [RZ] ;  /* 0x00000000fffff984 */ /* 0x000fe20000000800 */
[----:B------:R-:W-:Y:S01]  /*66c0*/  @!PT LDS RZ, [RZ] ;  /* 0x00000000fffff984 */ /* 0x000fe20000000800 */
[----:B------:R-:W-:Y:S01]  /*66d0*/  @!PT LDS RZ, [RZ] ;  /* 0x00000000fffff984 */ /* 0x000fe20000000800 */
[----:B------:R-:W-:Y:S01]  /*66e0*/  @!PT LDS RZ, [RZ] ;  /* 0x00000000fffff984 */ /* 0x000fe20000000800 */
[----:B------:R2:W-:Y:S06]  /*66f0*/  MEMBAR.ALL.CTA ;  /* 0x0000000000007992 */ /* 0x0005ec0000008000 */
[----:B--2---:R-:W2:Y:S01]  /*6700*/  FENCE.VIEW.ASYNC.S ;  /* 0x00000000000073c6 */ /* 0x004ea20000000000 */
[----:B------:R-:W1:Y:S08]  /*6710*/  @!P1 LDC R12, c[0x0][0xf20] ;  /* 0x0003c800ff0c9b82 */ /* 0x000e700000000800 */
[----:B------:R-:W1:Y:S01]  /*6720*/  @!P1 LDC R7, c[0x0][0xf0c] ;  /* 0x0003c300ff079b82 */ /* 0x000e620000000800 */
[----:B--2---:R2:W-:Y:S01]  /*6730*/  SYNCS.ARRIVE.TRANS64.RED.A1T0 RZ, [R0+URZ], RZ ;  /* 0x000000ff00ff79a7 */ /* 0x0045e200081004ff */
[----:B---3--:R-:W-:Y:S04]  /*6740*/  LOP3.LUT P4, RZ, R18, 0x1, RZ, 0xc0, !PT ;  /* 0x0000000112ff7812 */ /* 0x008fe8000788c0ff */
[----:B------:R-:W-:Y:S09]  /*6750*/  P2R R101, PR, RZ, 0x10 ;  /* 0x00000010ff657803 */ /* 0x000ff20000000000 */
[----:B------:R-:W-:Y:S02]  /*6760*/  @P4 MOV R51, R16 ;  /* 0x0000001000334202 */ /* 0x000fe40000000f00 */
[----:B------:R-:W-:Y:S01]  /*6770*/  @P4 LOP3.LUT R50, R17, 0xffff, RZ, 0xc0, !PT ;  /* 0x0000ffff11324812 */ /* 0x000fe200078ec0ff */
[----:B--2-4-:R-:W-:Y:S06]  /*6780*/  @!P0 BRA `(.L_x_96) ;  /* 0x0000000000a48947 */ /* 0x014fec0003800000 */
[-C--:B------:R-:W-:Y:S01]  /*6790*/  IMAD.HI.U32 R0, R90, R47.reuse, RZ ;  /* 0x0000002f5a007227 */ /* 0x080fe200078e00ff */
[----:B------:R-:W-:Y:S02]  /*67a0*/  ISETP.NE.AND P0, PT, R46, 0x1, PT ;  /* 0x000000012e00780c */ /* 0x000fe40003f05270 */
[----:B------:R-:W-:Y:S01]  /*67b0*/  ISETP.NE.AND P2, PT, R43, 0x1, PT ;  /* 0x000000012b00780c */ /* 0x000fe20003f45270 */
[----:B------:R-:W-:Y:S01]  /*67c0*/  IMAD.HI.U32 R4, R91, R84, RZ ;  /* 0x000000545b047227 */ /* 0x000fe200078e00ff */
[----:B------:R-:W-:Y:S02]  /*67d0*/  SHF.R.U32.HI R0, RZ, R88, R0 ;  /* 0x00000058ff007219 */ /* 0x000fe40000011600 */
[----:B------:R-:W-:Y:S01]  /*67e0*/  ISETP.NE.AND P3, PT, R49, 0x1, PT ;  /* 0x000000013100780c */ /* 0x000fe20003f65270 */
[----:B------:R-:W-:Y:S01]  /*67f0*/  IMAD.HI.U32 R6, R50, R47, RZ ;  /* 0x0000002f32067227 */ /* 0x000fe200078e00ff */
[-C--:B------:R-:W-:Y:S02]  /*6800*/  SHF.R.U32.HI R4, RZ, R85.reuse, R4 ;  /* 0x00000055ff047219 */ /* 0x080fe40000011604 */
        /* <DEDUP_REMOVED lines=12> */
[----:B------:R-:W-:Y:S01]  /*68d0*/  IMAD R5, R43, R4, RZ ;  /* 0x000000042b057224 */ /* 0x000fe200078e02ff */
[C---:B------:R-:W-:Y:S01]  /*68e0*/  ISETP.GE.AND P0, PT, R3.reuse, R0, PT ;  /* 0x000000000300720c */ /* 0x040fe20003f06270 */
[C---:B------:R-:W-:Y:S03]  /*68f0*/  IMAD.HI.U32 R0, R3.reuse, R44, RZ ;  /* 0x0000002c03007227 */ /* 0x040fe600078e00ff */
[C---:B------:R-:W-:Y:S02]  /*6900*/  ISETP.GE.OR P0, PT, R2.reuse, R5, P0 ;  /* 0x000000050200720c */ /* 0x040fe40000706670 */
[----:B------:R-:W-:Y:S04]  /*6910*/  SHF.R.U32.HI R0, RZ, R45, R0 ;  /* 0x0000002dff007219 */ /* 0x000fe80000011600 */
        /* <DEDUP_REMOVED lines=15> */
[----:B------:R-:W-:Y:S07]  /*6a10*/  IMAD R50, R3, R46, R50 ;  /* 0x0000002e03327224 */ /* 0x000fee00078e0232 */
.L_x_96:
[----:B-1----:R-:W-:Y:S01]  /*6a20*/  @!P1 IMAD.HI.U32 R2, R50, R9, RZ ;  /* 0x0000000932029227 */ /* 0x002fe200078e00ff */
[----:B------:R-:W-:Y:S01]  /*6a30*/  @!P1 ISETP.NE.AND P0, PT, R8, 0x1, PT ;  /* 0x000000010800980c */ /* 0x000fe20003f05270 */
[----:B------:R-:W-:Y:S01]  /*6a40*/  USHF.L.U32 UR46, UR20, 0x7, URZ ;  /* 0x00000007142e7899 */ /* 0x000fe200080006ff */
[----:B------:R-:W-:Y:S01]  /*6a50*/  @!P1 ISETP.NE.AND P2, PT, R7, 0x1, PT ;  /* 0x000000010700980c */ /* 0x000fe20003f45270 */
[----:B------:R-:W-:Y:S01]  /*6a60*/  @!P1 IMAD.HI.U32 R0, R51, R10, RZ ;  /* 0x0000000a33009227 */ /* 0x000fe200078e00ff */
[----:B------:R-:W-:Y:S01]  /*6a70*/  @!P1 SHF.R.U32.HI R2, RZ, R12, R2 ;  /* 0x0000000cff029219 */ /* 0x000fe20000011602 */
[----:B------:R-:W-:Y:S01]  /*6a80*/  USHF.L.U32 UR45, UR12, 0x7, URZ ;  /* 0x000000070c2d7899 */ /* 0x000fe200080006ff */
[----:B------:R-:W-:Y:S01]  /*6a90*/  @P4 SHF.R.U32.HI R92, RZ, 0x10, R17 ;  /* 0x00000010ff5c4819 */ /* 0x000fe20000011611 */
[----:B------:R-:W-:Y:S01]  /*6aa0*/  VIADD R103, R103, 0x1 ;  /* 0x0000000167677836 */ /* 0x000fe20000000000 */
[----:B------:R-:W-:Y:S01]  /*6ab0*/  @!P1 SEL R2, R50, R2, !P0 ;  /* 0x0000000232029207 */ /* 0x000fe20004000000 */
[----:B------:R-:W-:Y:S01]  /*6ac0*/  BSSY.RECONVERGENT B6, `(.L_x_97) ;  /* 0x0000028000067945 */ /* 0x000fe20003800200 */
[----:B------:R-:W-:Y:S02]  /*6ad0*/  @!P1 SHF.R.U32.HI R0, RZ, R11, R0 ;  /* 0x0000000bff009219 */ /* 0x000fe40000011600 */
[----:B------:R-:W-:Y:S02]  /*6ae0*/  LOP3.LUT P0, RZ, R89, 0x90, RZ, 0xc0, !PT ;  /* 0x0000009059ff7812 */ /* 0x000fe4000780c0ff */
[----:B------:R-:W-:Y:S05]  /*6af0*/  @!P1 SEL R3, R51, R0, !P2 ;  /* 0x0000000033039207 */ /* 0x000fea0005000000 */
[----:B------:R-:W-:Y:S02]  /*6b00*/  @!P1 IMAD.IADD R0, R2, 0x1, -R3 ;  /* 0x0000000102009824 */ /* 0x000fe400078e0a03 */
[----:B------:R-:W-:Y:S02]  /*6b10*/  @!P1 IMAD.IADD R2, R3, 0x1, -R2 ;  /* 0x0000000103029824 */ /* 0x000fe400078e0a02 */
[----:B------:R-:W-:Y:S02]  /*6b20*/  @!P1 IMAD R51, R0, R7, R51 ;  /* 0x0000000700339224 */ /* 0x000fe400078e0233 */
[----:B------:R-:W-:Y:S01]  /*6b30*/  @!P1 IMAD R50, R2, R8, R50 ;  /* 0x0000000802329224 */ /* 0x000fe200078e0232 */
[----:B------:R-:W-:Y:S06]  /*6b40*/  @!P0 BRA `(.L_x_98) ;  /* 0x00000000007c8947 */ /* 0x000fec0003800000 */
[----:B------:R-:W1:Y:S01]  /*6b50*/  LDCU.64 UR8, c[0x4][0x80] ;  /* 0x01001000ff0877ac */ /* 0x000e620008000a00 */
[----:B------:R-:W-:Y:S01]  /*6b60*/  MOV R2, 0x0 ;  /* 0x0000000000027802 */ /* 0x000fe20000000f00 */
[----:B------:R-:W-:Y:S02]  /*6b70*/  HFMA2 R12, -RZ, RZ, 0, 5.9604644775390625e-08 ;  /* 0x00000001ff0c7431 */ /* 0x000fe400000001ff */
[----:B------:R-:W-:Y:S01]  /*6b80*/  IMAD.MOV.U32 R8, RZ, RZ, 0x70 ;  /* 0x00000070ff087424 */ /* 0x000fe200078e00ff */
[----:B------:R2:W3:Y:S01]  /*6b90*/  LDC.64 R14, c[0x4][R2] ;  /* 0x01000000020e7b82 */ /* 0x0004e20000000a00 */
[----:B------:R-:W4:Y:S01]  /*6ba0*/  LDCU.64 UR6, c[0x4][0x88] ;  /* 0x01001100ff0677ac */ /* 0x000f220008000a00 */
[----:B------:R-:W-:Y:S01]  /*6bb0*/  IMAD.MOV.U32 R13, RZ, RZ, RZ ;  /* 0x000000ffff0d7224 */ /* 0x000fe200078e00ff */
[----:B------:R-:W2:Y:S01]  /*6bc0*/  LDCU.64 UR4, c[0x4][0x8] ;  /* 0x01000100ff0477ac */ /* 0x000ea20008000a00 */
[----:B-1----:R-:W-:Y:S01]  /*6bd0*/  MOV R5, UR9 ;  /* 0x0000000900057c02 */ /* 0x002fe20008000f00 */
[----:B------:R-:W-:Y:S01]  /*6be0*/  IMAD.U32 R4, RZ, RZ, UR8 ;  /* 0x00000008ff047e24 */ /* 0x000fe2000f8e00ff */
[----:B----4-:R-:W-:Y:S01]  /*6bf0*/  MOV R7, UR7 ;  /* 0x0000000700077c02 */ /* 0x010fe20008000f00 */
[----:B------:R-:W-:Y:S01]  /*6c00*/  IMAD.U32 R6, RZ, RZ, UR6 ;  /* 0x00000006ff067e24 */ /* 0x000fe2000f8e00ff */
[----:B--2---:R-:W-:Y:S01]  /*6c10*/  MOV R11, UR5 ;  /* 0x00000005000b7c02 */ /* 0x004fe20008000f00 */
[----:B------:R-:W-:Y:S02]  /*6c20*/  IMAD.U32 R10, RZ, RZ, UR4 ;  /* 0x00000004ff0a7e24 */ /* 0x000fe4000f8e00ff */
[----:B------:R-:W-:Y:S07]  /*6c30*/  LEPC R20, `(.L_x_99) ;  /* 0x000000001014794e */ /* 0x000fee0000000000 */
[----:B---3-5:R-:W-:Y:S05]  /*6c40*/  CALL.ABS.NOINC R14 ;  /* 0x000000000e007343 */ /* 0x028fea0003c00000 */
.L_x_99:
[----:B------:R-:W1:Y:S01]  /*6c50*/  LDCU.64 UR8, c[0x4][0x80] ;  /* 0x01001000ff0877ac */ /* 0x000e620008000a00 */
[----:B------:R-:W2:Y:S01]  /*6c60*/  LDC.64 R2, c[0x4][R2] ;  /* 0x0100000002027b82 */ /* 0x000ea20000000a00 */
[----:B------:R-:W-:Y:S02]  /*6c70*/  HFMA2 R12, -RZ, RZ, 0, 5.9604644775390625e-08 ;  /* 0x00000001ff0c7431 */ /* 0x000fe400000001ff */
[----:B------:R-:W-:Y:S02]  /*6c80*/  IMAD.MOV.U32 R8, RZ, RZ, 0x70 ;  /* 0x00000070ff087424 */ /* 0x000fe400078e00ff */
[----:B------:R-:W-:Y:S01]  /*6c90*/  IMAD.MOV.U32 R13, RZ, RZ, RZ ;  /* 0x000000ffff0d7224 */ /* 0x000fe200078e00ff */
[----:B------:R-:W3:Y:S01]  /*6ca0*/  LDCU.64 UR6, c[0x4][0x88] ;  /* 0x01001100ff0677ac */ /* 0x000ee20008000a00 */
[----:B------:R-:W4:Y:S01]  /*6cb0*/  LDCU.64 UR4, c[0x4][0x8] ;  /* 0x01000100ff0477ac */ /* 0x000f220008000a00 */
[----:B-1----:R-:W-:Y:S02]  /*6cc0*/  MOV R4, UR8 ;  /* 0x0000000800047c02 */ /* 0x002fe40008000f00 */
[----:B------:R-:W-:Y:S02]  /*6cd0*/  MOV R5, UR9 ;  /* 0x0000000900057c02 */ /* 0x000fe40008000f00 */
[----:B---3--:R-:W-:Y:S01]  /*6ce0*/  MOV R7, UR7 ;  /* 0x0000000700077c02 */ /* 0x008fe20008000f00 */
[----:B------:R-:W-:Y:S01]  /*6cf0*/  IMAD.U32 R6, RZ, RZ, UR6 ;  /* 0x00000006ff067e24 */ /* 0x000fe2000f8e00ff */
[----:B----4-:R-:W-:Y:S01]  /*6d00*/  MOV R11, UR5 ;  /* 0x00000005000b7c02 */ /* 0x010fe20008000f00 */
[----:B------:R-:W-:Y:S02]  /*6d10*/  IMAD.U32 R10, RZ, RZ, UR4 ;  /* 0x00000004ff0a7e24 */ /* 0x000fe4000f8e00ff */
[----:B------:R-:W-:Y:S07]  /*6d20*/  LEPC R20, `(.L_x_98) ;  /* 0x000000001014794e */ /* 0x000fee0000000000 */
[----:B--2---:R-:W-:Y:S05]  /*6d30*/  CALL.ABS.NOINC R2 ;  /* 0x0000000002007343 */ /* 0x004fea0003c00000 */
.L_x_98:
[----:B------:R-:W-:Y:S05]  /*6d40*/  BSYNC.RECONVERGENT B6 ;  /* 0x0000000000067941 */ /* 0x000fea0003800200 */
.L_x_97:
[----:B------:R-:W-:Y:S01]  /*6d50*/  ISETP.NE.U32.AND P4, PT, R82, RZ, PT ;  /* 0x000000ff5200720c */ /* 0x000fe20003f85070 */
[----:B------:R-:W-:Y:S01]  /*6d60*/  UISETP.NE.AND UP2, UPT, UR49, URZ, UPT ;  /* 0x000000ff3100728c */ /* 0x000fe2000bf45270 */
[----:B------:R-:W-:Y:S01]  /*6d70*/  ISETP.NE.U32.AND P2, PT, RZ, UR54, PT ;  /* 0x00000036ff007c0c */ /* 0x000fe2000bf45070 */
[----:B------:R-:W-:Y:S01]  /*6d80*/  UISETP.NE.U32.AND UP1, UPT, UR56, URZ, UPT ;  /* 0x000000ff3800728c */ /* 0x000fe2000bf25070 */
[----:B------:R-:W-:Y:S01]  /*6d90*/  ISETP.NE.AND.EX P4, PT, R83, RZ, PT, P4 ;  /* 0x000000ff5300720c */ /* 0x000fe20003f85340 */
[----:B------:R-:W-:Y:S01]  /*6da0*/  UPLOP3.LUT UP0, UPT, UPT, UPT, UPT, 0x40, 0x4 ;  /* 0x000000000004789c */ /* 0x000fe20003f0e870 */
[----:B------:R-:W-:Y:S01]  /*6db0*/  ISETP.NE.AND.EX P2, PT, RZ, UR55, PT, P2 ;  /* 0x00000037ff007c0c */ /* 0x000fe2000bf45320 */
[----:B------:R-:W-:Y:S01]  /*6dc0*/  UISETP.NE.AND.EX UP1, UPT, UR57, URZ, UPT, UP1 ;  /* 0x000000ff3900728c */ /* 0x000fe2000bf25310 */
[----:B------:R-:W-:Y:S04]  /*6dd0*/  PLOP3.LUT P1, PT, PT, PT, UP2, 0x80, 0x8 ;  /* 0x000000000008781c */ /* 0x000fe80003f2f028 */
[----:B------:R-:W-:Y:S06]  /*6de0*/  @UP2 UPLOP3.LUT UP0, UPT, UPT, UPT, UP1, 0x80, 0x8 ;  /* 0x000000000008289c */ /* 0x000fec0003f0f010 */
[----:B------:R-:W-:Y:S01]  /*6df0*/  PLOP3.LUT P0, PT, PT, PT, UP0, 0x80, 0x8 ;  /* 0x000000000008781c */ /* 0x000fe20003f0f008 */
[----:B------:R-:W-:Y:S01]  /*6e00*/  @!UPT UIADD3 URZ, UPT, UPT, URZ, URZ, URZ ;  /* 0x000000fffffff290 */ /* 0x000fe2000fffe0ff */
[----:B------:R-:W-:Y:S11]  /*6e10*/  BRA.U !UP1, `(.L_x_100) ;  /* 0x0000000109387547 */ /* 0x000ff6000b800000 */
[----:B------:R-:W-:Y:S01]  /*6e20*/  UISETP.NE.U32.AND UP0, UPT, UR54, URZ, UPT ;  /* 0x000000ff3600728c */ /* 0x000fe2000bf05070 */
[----:B------:R-:W-:Y:S02]  /*6e30*/  HFMA2 R0, -RZ, RZ, 0, 5.9604644775390625e-08 ;  /* 0x00000001ff007431 */ /* 0x000fe400000001ff */
[----:B------:R-:W-:Y:S01]  /*6e40*/  IMAD.MOV.U32 R86, RZ, RZ, 0x1 ;  /* 0x00000001ff567424 */ /* 0x000fe200078e00ff */
[----:B------:R-:W-:Y:S06]  /*6e50*/  UISETP.NE.AND.EX UP0, UPT, UR55, URZ, UPT, UP0 ;  /* 0x000000ff3700728c */ /* 0x000fec000bf05300 */
[----:B------:R-:W-:Y:S05]  /*6e60*/  PLOP3.LUT P3, PT, PT, PT, UP0, 0x80, 0x8 ;  /* 0x000000000008781c */ /* 0x000fea0003f6f008 */
[----:B------:R-:W1:Y:S01]  /*6e70*/  @UP0 LDCU.64 UR4, c[0x0][0xc88] ;  /* 0x00019100ff0407ac */ /* 0x000e620008000a00 */
[----:B------:R-:W-:Y:S07]  /*6e80*/  @UP0 UIMAD UR6, UR52, UR56, URZ ;  /* 0x00000038340602a4 */ /* 0x000fee000f8e02ff */
[----:B------:R-:W-:Y:S01]  /*6e90*/  @!P3 PRMT R86, R0, 0x7610, R86 ;  /* 0x000076100056b816 */ /* 0x000fe20000000056 */
[----:B-1----:R-:W-:Y:S06]  /*6ea0*/  @UP0 UIMAD.WIDE UR4, UR6, 0x4, UR4 ;  /* 0x00000004060408a5 */ /* 0x002fec000f8e0204 */
[----:B------:R-:W-:Y:S01]  /*6eb0*/  IMAD.U32 R2, RZ, RZ, UR4 ;  /* 0x00000004ff027e24 */ /* 0x000fe2000f8e00ff */
[----:B------:R-:W-:Y:S04]  /*6ec0*/  MOV R3, UR5 ;  /* 0x0000000500037c02 */ /* 0x000fe80008000f00 */
[----:B------:R-:W1:Y:S01]  /*6ed0*/  @!UP0 LDCU UR4, c[0x0][0xc80] ;  /* 0x00019000ff0487ac */ /* 0x000e620008000800 */
[----:B-----5:R2:W5:Y:S02]  /*6ee0*/  @P3 LDG.E R53, desc[UR60][R2.64] ;  /* 0x0000003c02353981 */ /* 0x020564000c1e1900 */
[----:B-12---:R-:W-:Y:S02]  /*6ef0*/  @!P3 IMAD.U32 R53, RZ, RZ, UR4 ;  /* 0x00000004ff35be24 */ /* 0x006fe4000f8e00ff */
.L_x_100:
[----:B------:R-:W-:Y:S05]  /*6f00*/  @!P4 BRA `(.L_x_101) ;  /* 0x000000000020c947 */ /* 0x000fea0003800000 */
[----:B------:R-:W-:Y:S04]  /*6f10*/  ISETP.NE.U32.AND P3, PT, R80, RZ, PT ;  /* 0x000000ff5000720c */ /* 0x000fe80003f65070 */
[----:B------:R-:W-:Y:S11]  /*6f20*/  ISETP.NE.AND.EX P3, PT, R81, RZ, PT, P3 ;  /* 0x000000ff5100720c */ /* 0x000ff60003f65330 */
[----:B------:R-:W-:Y:S02]  /*6f30*/  @!UPT UIADD3 URZ, UPT, UPT, URZ, URZ, URZ ;  /* 0x000000fffffff290 */ /* 0x000fe4000fffe0ff */
[----:B------:R-:W1:Y:S01]  /*6f40*/  @P3 LDC.64 R2, c[0x0][0xca8] ;  /* 0x00032a00ff023b82 */ /* 0x000e620000000a00 */
[----:B------:R-:W-:Y:S04]  /*6f50*/  @P3 IMAD R0, R82, UR52, RZ ;  /* 0x0000003452003c24 */ /* 0x000fe8000f8e02ff */
[----:B-1----:R-:W-:Y:S05]  /*6f60*/  @P3 IMAD.WIDE R2, R0, 0x4, R2 ;  /* 0x0000000400023825 */ /* 0x002fea00078e0202 */
[----:B-----5:R1:W5:Y:S02]  /*6f70*/  @P3 LDG.E R52, desc[UR60][R2.64] ;  /* 0x0000003c02343981 */ /* 0x020364000c1e1900 */
[----:B-1----:R-:W2:Y:S02]  /*6f80*/  @!P3 LDC R52, c[0x0][0xca0] ;  /* 0x00032800ff34bb82 */ /* 0x002ea40000000800 */
.L_x_101:
[----:B-----5:R-:W-:Y:S01]  /*6f90*/  FSETP.NEU.AND P3, PT, R53, RZ, PT ;  /* 0x000000ff3500720b */ /* 0x020fe20003f6d000 */
[----:B------:R-:W-:Y:S01]  /*6fa0*/  IMAD.MOV.U32 R69, RZ, RZ, 0x10 ;  /* 0x00000010ff457424 */ /* 0x000fe200078e00ff */
[----:B------:R-:W-:Y:S01]  /*6fb0*/  SEL R2, RZ, 0xffffffff, P2 ;  /* 0xffffffffff027807 */ /* 0x000fe20001000000 */
[----:B------:R-:W-:Y:S01]  /*6fc0*/  IMAD R59, R95, 0x80, R96 ;  /* 0x000000805f3b7824 */ /* 0x000fe200078e0260 */
[----:B------:R-:W-:Y:S01]  /*6fd0*/  @P1 LOP3.LUT P2, RZ, R86, 0xff, RZ, 0xc0, !PT ;  /* 0x000000ff56ff1812 */ /* 0x000fe2000784c0ff */
[----:B------:R-:W-:Y:S01]  /*6fe0*/  IMAD.SHL.U32 R105, R97, 0x2, RZ ;  /* 0x0000000261697824 */ /* 0x000fe200078e00ff */
[----:B------:R-:W-:Y:S01]  /*6ff0*/  @P1 SEL R0, RZ, 0xffffffff, P3 ;  /* 0xffffffffff001807 */ /* 0x000fe20001800000 */
[----:B------:R-:W-:Y:S01]  /*7000*/  BSSY B1, `(.L_x_102) ;  /* 0x0000039000017945 */ /* 0x000fe20003800000 */
[----:B------:R-:W-:Y:S01]  /*7010*/  LEA R58, R95, UR36, 0x3 ;  /* 0x000000245f3a7c11 */ /* 0x000fe2000f8e18ff */
[----:B------:R-:W-:Y:S01]  /*7020*/  VIADD R104, R105, UR36 ;  /* 0x0000002469687c36 */ /* 0x000fe20008000000 */
[----:B------:R-:W-:Y:S01]  /*7030*/  @P0 SEL R0, R2, R0, !P2 ;  /* 0x0000000002000207 */ /* 0x000fe20005000000 */
[----:B------:R-:W-:Y:S01]  /*7040*/  IMAD.MOV.U32 R70, RZ, RZ, 0x1 ;  /* 0x00000001ff467424 */ /* 0x000fe200078e00ff */
[----:B------:R-:W-:Y:S01]  /*7050*/  SHF.L.U32 R3, R94, 0x1f, RZ ;  /* 0x0000001f5e037819 */ /* 0x000fe200000006ff */
[----:B------:R-:W-:Y:S01]  /*7060*/  IMAD.MOV.U32 R68, RZ, RZ, RZ ;  /* 0x000000ffff447224 */ /* 0x000fe200078e00ff */
[----:B------:R-:W-:Y:S02]  /*7070*/  @P1 LOP3.LUT R0, R0, 0x1, RZ, 0xc0, !PT ;  /* 0x0000000100001812 */ /* 0x000fe400078ec0ff */
[----:B------:R-:W-:Y:S02]  /*7080*/  CS2R R78, SRZ ;  /* 0x00000000004e7805 */ /* 0x000fe4000001ff00 */
[----:B------:R-:W-:Y:S02]  /*7090*/  PLOP3.LUT P2, PT, PT, PT, UP1, 0x80, 0x8 ;  /* 0x000000000008781c */ /* 0x000fe40003f4f018 */
[----:B------:R-:W-:Y:S02]  /*70a0*/  CS2R R76, SRZ ;  /* 0x00000000004c7805 */ /* 0x000fe4000001ff00 */
[----:B------:R-:W-:Y:S02]  /*70b0*/  ISETP.NE.U32.OR P4, PT, R0, 0x1, !P1 ;  /* 0x000000010000780c */ /* 0x000fe40004f85470 */
[----:B------:R-:W-:Y:S02]  /*70c0*/  CS2R R74, SRZ ;  /* 0x00000000004a7805 */ /* 0x000fe4000001ff00 */
[----:B------:R-:W-:Y:S02]  /*70d0*/  LOP3.LUT P5, RZ, R98, 0x40, RZ, 0xc0, !PT ;  /* 0x0000004062ff7812 */ /* 0x000fe400078ac0ff */
[----:B------:R-:W-:Y:S02]  /*70e0*/  CS2R R72, SRZ ;  /* 0x0000000000487805 */ /* 0x000fe4000001ff00 */
[----:B------:R-:W-:Y:S02]  /*70f0*/  P2R R106, PR, RZ, 0x10 ;  /* 0x00000010ff6a7803 */ /* 0x000fe40000000000 */
[----:B------:R-:W-:Y:S02]  /*7100*/  CS2R R66, SRZ ;  /* 0x0000000000427805 */ /* 0x000fe4000001ff00 */
[----:B------:R-:W-:Y:S02]  /*7110*/  SEL R69, R69, 0xfffffff0, !P5 ;  /* 0xfffffff045457807 */ /* 0x000fe40006800000 */
[----:B------:R-:W-:Y:S02]  /*7120*/  CS2R R64, SRZ ;  /* 0x0000000000407805 */ /* 0x000fe4000001ff00 */
[----:B------:R-:W-:Y:S02]  /*7130*/  CS2R R62, SRZ ;  /* 0x00000000003e7805 */ /* 0x000fe4000001ff00 */
[----:B------:R-:W-:Y:S01]  /*7140*/  CS2R R60, SRZ ;  /* 0x00000000003c7805 */ /* 0x000fe2000001ff00 */
[----:B------:R-:W-:Y:S01]  /*7150*/  IMAD.IADD R104, R104, 0x1, R69 ;  /* 0x0000000168687824 */ /* 0x000fe200078e0245 */
[----:B------:R-:W-:Y:S04]  /*7160*/  @P4 SHF.L.U32 R0, RZ, 0x1f, RZ ;  /* 0x0000001fff004819 */ /* 0x000fe800000006ff */
[----:B------:R1:W3:Y:S01]  /*7170*/  @P4 SYNCS.PHASECHK.TRANS64.TRYWAIT P1, [UR36+0x30], R0 ;  /* 0x00003000ff0045a7 */ /* 0x0002e20008021124 */
[----:B------:R4:W2:Y:S01]  /*7180*/  SYNCS.PHASECHK.TRANS64.TRYWAIT P0, [R58+URZ+0xa0], R3 ;  /* 0x0000a0033a0075a7 */ /* 0x0008a200080011ff */
[----:B-1----:R-:W-:Y:S02]  /*7190*/  SEL R0, RZ, 0xffffffff, P3 ;  /* 0xffffffffff007807 */ /* 0x002fe40001800000 */
[----:B------:R-:W-:Y:S04]  /*71a0*/  LOP3.LUT P3, R102, R86, 0xff, RZ, 0xc0, !PT ;  /* 0x000000ff56667812 */ /* 0x000fe8000786c0ff */
[----:B------:R-:W-:Y:S04]  /*71b0*/  @P2 SEL R0, R2, R0, !P3 ;  /* 0x0000000002002207 */ /* 0x000fe80005800000 */
[----:B------:R-:W-:Y:S04]  /*71c0*/  LOP3.LUT R0, R0, 0x1, RZ, 0xc0, !PT ;  /* 0x0000000100007812 */ /* 0x000fe800078ec0ff */
[----:B------:R-:W-:Y:S02]  /*71d0*/  ISETP.NE.U32.AND P2, PT, R0, 0x1, PT ;  /* 0x000000010000780c */ /* 0x000fe40003f45070 */
[----:B------:R-:W-:Y:S02]  /*71e0*/  SHF.R.U32.HI R0, RZ, 0x15, R59 ;  /* 0x00000015ff007819 */ /* 0x000fe4000001163b */
[----:B------:R-:W-:Y:S02]  /*71f0*/  P2R R71, PR, RZ, 0x4 ;  /* 0x00000004ff477803 */ /* 0x000fe40000000000 */
[----:B------:R-:W-:Y:S02]  /*7200*/  LOP3.LUT R2, R0, 0x3, RZ, 0xc0, !PT ;  /* 0x0000000300027812 */ /* 0x000fe400078ec0ff */
[----:B---3--:R-:W-:Y:S01]  /*7210*/  @P4 SEL R70, RZ, 0x1, !P1 ;  /* 0x00000001ff464807 */ /* 0x008fe20004800000 */
[----:B--2-4-:R-:W-:Y:S06]  /*7220*/  @!P4 BRA `(.L_x_103) ;  /* 0x000000000058c947 */ /* 0x014fec0003800000 */
[----:B------:R-:W-:Y:S01]  /*7230*/  IMAD.MOV.U32 R79, RZ, RZ, RZ ;  /* 0x000000ffff4f7224 */ /* 0x000fe200078e00ff */
[----:B------:R-:W-:Y:S01]  /*7240*/  ISETP.NE.AND P1, PT, R70, RZ, PT ;  /* 0x000000ff4600720c */ /* 0x000fe20003f25270 */
[----:B------:R-:W-:Y:S01]  /*7250*/  BSSY B0, `(.L_x_104) ;  /* 0x000000c000007945 */ /* 0x000fe20003800000 */
[----:B------:R-:W-:Y:S02]  /*7260*/  CS2R R62, SRZ ;  /* 0x00000000003e7805 */ /* 0x000fe4000001ff00 */
[----:B------:R-:W-:Y:S02]  /*7270*/  CS2R R60, SRZ ;  /* 0x00000000003c7805 */ /* 0x000fe4000001ff00 */
[----:B------:R-:W-:Y:S02]  /*7280*/  CS2R R66, SRZ ;  /* 0x0000000000427805 */ /* 0x000fe4000001ff00 */
[----:B------:R-:W-:Y:S02]  /*7290*/  CS2R R64, SRZ ;  /* 0x0000000000407805 */ /* 0x000fe4000001ff00 */
[----:B------:R-:W-:Y:S02]  /*72a0*/  CS2R R74, SRZ ;  /* 0x00000000004a7805 */ /* 0x000fe4000001ff00 */
[----:B------:R-:W-:Y:S02]  /*72b0*/  CS2R R72, SRZ ;  /* 0x0000000000487805 */ /* 0x000fe4000001ff00 */
[----:B------:R-:W-:Y:S01]  /*72c0*/  CS2R R76, SRZ ;  /* 0x00000000004c7805 */ /* 0x000fe2000001ff00 */
[----:B------:R-:W-:Y:S06]  /*72d0*/  @P1 BRA `(.L_x_105) ;  /* 0x00000000000c1947 */ /* 0x000fec0003800000 */
[----:B------:R-:W-:Y:S04]  /*72e0*/  SHF.L.U32 R5, RZ, 0x1f, RZ ;  /* 0x0000001fff057819 */ /* 0x000fe800000006ff */
[----:B------:R-:W1:Y:S02]  /*72f0*/  SYNCS.PHASECHK.TRANS64.TRYWAIT P1, [UR36+0x30], R5 ;  /* 0x00003005ff0075a7 */ /* 0x000e640008021124 */
[----:B-1----:R-:W-:Y:S05]  /*7300*/  @!P1 BRA `(.L_x_106) ;  /* 0x0000008000b09947 */ /* 0x002fea0003800000 */
.L_x_105:
[----:B------:R-:W-:Y:S05]  /*7310*/  BSYNC B0 ;  /* 0x0000000000007941 */ /* 0x000fea0003800000 */
.L_x_104:
[----:B------:R-:W-:Y:S01]  /*7320*/  ISETP.NE.AND P1, PT, R71, RZ, PT ;  /* 0x000000ff4700720c */ /* 0x000fe20003f25270 */
[----:B------:R-:W-:Y:S11]  /*7330*/  HFMA2 R68, -RZ, RZ, 0, 5.9604644775390625e-08 ;  /* 0x00000001ff447431 */ /* 0x000ff600000001ff */
[----:B------:R-:W-:Y:S01]  /*7340*/  @!UPT UIADD3 URZ, UPT, UPT, URZ, URZ, URZ ;  /* 0x000000fffffff290 */ /* 0x000fe2000fffe0ff */
[----:B------:R2:W3:Y:S04]  /*7350*/  @P1 LDS.128 R60, [R105+UR36+0x200] ;  /* 0x00020024693c1984 */ /* 0x0004e80008000c00 */
[----:B------:R2:W4:Y:S04]  /*7360*/  @P1 LDS.128 R64, [R104+0x200] ;  /* 0x0002000068401984 */ /* 0x0005280000000c00 */
[----:B------:R2:W1:Y:S04]  /*7370*/  @P1 LDS.128 R72, [R105+UR36+0xa00] ;  /* 0x000a002469481984 */ /* 0x0004680008000c00 */
[----:B------:R2:W1:Y:S02]  /*7380*/  @P1 LDS.128 R76, [R104+0xa00] ;  /* 0x000a0000684c1984 */ /* 0x0004640000000c00 */
.L_x_103:
[----:B------:R-:W-:Y:S05]  /*7390*/  BSYNC B1 ;  /* 0x0000000000017941 */ /* 0x000fea0003800000 */
.L_x_102:
[----:B------:R-:W-:Y:S02]  /*73a0*/  ISETP.NE.AND P1, PT, R99, R2, PT ;  /* 0x000000026300720c */ /* 0x000fe40003f25270 */
[----:B------:R-:W-:Y:S01]  /*73b0*/  MOV R39, RZ ;  /* 0x000000ff00277202 */ /* 0x000fe20000000f00 */
[----:B------:R-:W-:Y:S10]  /*73c0*/  @P0 BRA `(.L_x_107) ;  /* 0x0000000000080947 */ /* 0x000ff40003800000 */
[----:B------:R-:W5:Y:S02]  /*73d0*/  SYNCS.PHASECHK.TRANS64.TRYWAIT P0, [R58+URZ+0xa0], R3 ;  /* 0x0000a0033a0075a7 */ /* 0x000f6400080011ff */
[----:B-----5:R-:W-:Y:S05]  /*73e0*/  @!P0 BRA `(.L_x_108) ;  /* 0x0000008000908947 */ /* 0x020fea0003800000 */
.L_x_107:
[----:B------:R-:W-:Y:S01]  /*73f0*/  IMAD.MOV.U32 R38, RZ, RZ, RZ ;  /* 0x000000ffff267224 */ /* 0x000fe200078e00ff */
[----:B------:R-:W-:Y:S02]  /*7400*/  CS2R R36, SRZ ;  /* 0x0000000000247805 */ /* 0x000fe4000001ff00 */
        /* <DEDUP_REMOVED lines=13> */
[----:B-1----:R-:W-:Y:S01]  /*74e0*/  CS2R R4, SRZ ;  /* 0x0000000000047805 */ /* 0x002fe2000001ff00 */
[----:B------:R-:W-:Y:S06]  /*74f0*/  @P1 BRA `(.L_x_109) ;  /* 0x0000000000bc1947 */ /* 0x000fec0003800000 */
[----:B------:R-:W-:Y:S11]  /*7500*/  LOP3.LUT P0, RZ, R0, 0x3, R100, 0x48, !PT ;  /* 0x0000000300ff7812 */ /* 0x000ff60007804864 */
[----:B------:R-:W-:Y:S02]  /*7510*/  @!UPT UIADD3 URZ, UPT, UPT, URZ, URZ, URZ ;  /* 0x000000fffffff290 */ /* 0x000fe4000fffe0ff */
[----:B------:R-:W-:Y:S05]  /*7520*/  @!P0 BRA `(.L_x_110) ;  /* 0x0000000000408947 */ /* 0x000fea0003800000 */
[----:B------:R-:W1:Y:S01]  /*7530*/  LDCU.64 UR8, c[0x4][0x70] ;  /* 0x01000e00ff0877ac */ /* 0x000e620008000a00 */
[----:B------:R-:W-:Y:S01]  /*7540*/  MOV R15, 0x0 ;  /* 0x00000000000f7802 */ /* 0x000fe20000000f00 */
[----:B------:R-:W-:Y:S02]  /*7550*/  HFMA2 R12, -RZ, RZ, 0, 5.9604644775390625e-08 ;  /* 0x00000001ff0c7431 */ /* 0x000fe400000001ff */
[----:B------:R-:W-:Y:S02]  /*7560*/  IMAD.MOV.U32 R8, RZ, RZ, 0x192 ;  /* 0x00000192ff087424 */ /* 0x000fe400078e00ff */
[----:B------:R-:W-:Y:S01]  /*7570*/  IMAD.MOV.U32 R13, RZ, RZ, RZ ;  /* 0x000000ffff0d7224 */ /* 0x000fe200078e00ff */
[----:B------:R-:W5:Y:S01]  /*7580*/  LDCU.64 UR6, c[0x4][0x78] ;  /* 0x01000f00ff0677ac */ /* 0x000f620008000a00 */
[----:B------:R-:W2:Y:S01]  /*7590*/  LDC.64 R14, c[0x4][R15] ;  /* 0x010000000f0e7b82 */ /* 0x000ea20000000a00 */
[----:B------:R-:W3:Y:S01]  /*75a0*/  LDCU.64 UR4, c[0x4][0x10] ;  /* 0x01000200ff0477ac */ /* 0x000ee20008000a00 */
[----:B-1----:R-:W-:Y:S01]  /*75b0*/  MOV R5, UR9 ;  /* 0x0000000900057c02 */ /* 0x002fe20008000f00 */
[----:B------:R-:W-:Y:S01]  /*75c0*/  IMAD.U32 R4, RZ, RZ, UR8 ;  /* 0x00000008ff047e24 */ /* 0x000fe2000f8e00ff */
[----:B-----5:R-:W-:Y:S01]  /*75d0*/  MOV R7, UR7 ;  /* 0x0000000700077c02 */ /* 0x020fe20008000f00 */
[----:B------:R-:W-:Y:S01]  /*75e0*/  IMAD.U32 R6, RZ, RZ, UR6 ;  /* 0x00000006ff067e24 */ /* 0x000fe2000f8e00ff */
[----:B---3--:R-:W-:Y:S01]  /*75f0*/  MOV R11, UR5 ;  /* 0x00000005000b7c02 */ /* 0x008fe20008000f00 */
[----:B------:R-:W-:Y:S02]  /*7600*/  IMAD.U32 R10, RZ, RZ, UR4 ;  /* 0x00000004ff0a7e24 */ /* 0x000fe4000f8e00ff */
[----:B------:R-:W-:Y:S07]  /*7610*/  LEPC R20, `(.L_x_110) ;  /* 0x000000001014794e */ /* 0x000fee0000000000 */
[----:B--2-4-:R-:W-:Y:S05]  /*7620*/  CALL.ABS.NOINC R14 ;  /* 0x000000000e007343 */ /* 0x014fea0003c00000 */
.L_x_110:
[----:B------:R-:W-:Y:S05]  /*7630*/  WARPSYNC.ALL ;  /* 0x0000000000007948 */ /* 0x000fea0003800000 */
[C---:B------:R-:W-:Y:S01]  /*7640*/  R2UR UR4, R59.reuse ;  /* 0x000000003b0472ca */ /* 0x040fe200000e0000 */
[----:B------:R-:W-:Y:S05]  /*7650*/  VIADD R0, R59, 0x40 ;  /* 0x000000403b007836 */ /* 0x000fea0000000000 */
[----:B------:R-:W-:Y:S04]  /*7660*/  SHF.R.U32.HI R0, RZ, 0x15, R0 ;  /* 0x00000015ff007819 */ /* 0x000fe80000011600 */
[----:B------:R-:W-:Y:S03]  /*7670*/  LOP3.LUT P0, RZ, R0, 0x3, R100, 0x48, !PT ;  /* 0x0000000300ff7812 */ /* 0x000fe60007804864 */
[----:B------:R-:W1:Y:S10]  /*7680*/  LDTM.x16 R24, tmem[UR4] ;  /* 0x00000004001879ee */ /* 0x000e740008240000 */
[----:B-1----:R-:W-:Y:S05]  /*7690*/  @!P0 BRA `(.L_x_111) ;  /* 0x0000000000408947 */ /* 0x002fea0003800000 */
        /* <DEDUP_REMOVED lines=16> */
.L_x_111:
[----:B------:R-:W-:Y:S05]  /*77a0*/  WARPSYNC.ALL ;  /* 0x0000000000007948 */ /* 0x000fea0003800000 */
[----:B------:R-:W-:Y:S11]  /*77b0*/  R2UR UR4, R59 ;  /* 0x000000003b0472ca */ /* 0x000ff600000e0000 */
[----:B------:R-:W-:Y:S02]  /*77c0*/  @!UPT UIADD3 URZ, UPT, UPT, URZ, URZ, URZ ;  /* 0x000000fffffff290 */ /* 0x000fe4000fffe0ff */
[----:B------:R-:W1:Y:S02]  /*77d0*/  LDTM.x16 R4, tmem[UR4+0x40] ;  /* 0x00004004000479ee */ /* 0x000e640008240000 */
[----:B-1----:R-:W-:Y:S01]  /*77e0*/  NOP ;  /* 0x0000000000007918 */ /* 0x002fe20000000000 */
.L_x_109:
[----:B---3--:R-:W-:Y:S01]  /*77f0*/  SHF.L.U32 R20, R60, 0x10, RZ ;  /* 0x000000103c147819 */ /* 0x008fe200000006ff */
[C---:B------:R-:W-:Y:S01]  /*7800*/  FMUL R0, R52.reuse, R24 ;  /* 0x0000001834007220 */ /* 0x040fe20000400000 */
[----:B------:R-:W-:Y:S01]  /*7810*/  ISETP.NE.AND P0, PT, R99, R2, PT ;  /* 0x000000026300720c */ /* 0x000fe20003f05270 */
[----:B------:R-:W-:Y:S01]  /*7820*/  FMUL R2, R52, R25 ;  /* 0x0000001934027220 */ /* 0x000fe20000400000 */
[----:B------:R-:W-:Y:S01]  /*7830*/  LOP3.LUT R21, R60, 0xffff0000, RZ, 0xc0, !PT ;  /* 0xffff00003c157812 */ /* 0x000fe200078ec0ff */
[----:B------:R-:W-:Y:S01]  /*7840*/  FFMA R0, R53, R20, R0 ;  /* 0x0000001435007223 */ /* 0x000fe20000000000 */
[C---:B------:R-:W-:Y:S01]  /*7850*/  SHF.L.U32 R22, R61.reuse, 0x10, RZ ;  /* 0x000000103d167819 */ /* 0x040fe200000006ff */
[----:B------:R-:W-:Y:S01]  /*7860*/  FMUL R3, R52, R26 ;  /* 0x0000001a34037220 */ /* 0x000fe20000400000 */
[----:B------:R-:W-:Y:S01]  /*7870*/  LOP3.LUT R23, R61, 0xffff0000, RZ, 0xc0, !PT ;  /* 0xffff00003d177812 */ /* 0x000fe200078ec0ff */
[C---:B------:R-:W-:Y:S01]  /*7880*/  FFMA R2, R53.reuse, R21, R2 ;  /* 0x0000001535027223 */ /* 0x040fe20000000002 */
[----:B------:R-:W-:Y:S01]  /*7890*/  SHF.L.U32 R40, R62, 0x10, RZ ;  /* 0x000000103e287819 */ /* 0x000fe200000006ff */
[----:B------:R-:W-:Y:S01]  /*78a0*/  FMUL R20, R52, R27 ;  /* 0x0000001b34147220 */ /* 0x000fe20000400000 */
[----:B------:R-:W-:Y:S01]  /*78b0*/  LOP3.LUT R41, R62, 0xffff0000, RZ, 0xc0, !PT ;  /* 0xffff00003e297812 */ /* 0x000fe200078ec0ff */
[----:B------:R-:W-:Y:S01]  /*78c0*/  FFMA R3, R53, R22, R3 ;  /* 0x0000001635037223 */ /* 0x000fe20000000003 */
[----:B------:R-:W-:Y:S01]  /*78d0*/  F2FP.BF16.F32.PACK_AB R108, R2, R0 ;  /* 0x00000000026c723e */ /* 0x000fe200000010ff */
[C---:B------:R-:W-:Y:S01]  /*78e0*/  FMUL R21, R52.reuse, R28 ;  /* 0x0000001c34157220 */ /* 0x040fe20000400000 */
[----:B------:R-:W-:Y:S01]  /*78f0*/  LOP3.LUT R42, R77, 0xffff0000, RZ, 0xc0, !PT ;  /* 0xffff00004d2a7812 */ /* 0x000fe200078ec0ff */
[----:B------:R-:W-:Y:S01]  /*7900*/  FMUL R22, R52, R29 ;  /* 0x0000001d34167220 */ /* 0x000fe20000400000 */
[----:B------:R-:W-:Y:S01]  /*7910*/  SHF.L.U32 R54, R78, 0x10, RZ ;  /* 0x000000104e367819 */ /* 0x000fe200000006ff */
[----:B------:R-:W-:Y:S01]  /*7920*/  FFMA R20, R53, R23, R20 ;  /* 0x0000001735147223 */ /* 0x000fe20000000014 */
[----:B------:R-:W-:Y:S01]  /*7930*/  SHF.L.U32 R23, R63, 0x10, RZ ;  /* 0x000000103f177819 */ /* 0x000fe200000006ff */
[----:B------:R-:W-:Y:S01]  /*7940*/  FFMA R21, R53, R40, R21 ;  /* 0x0000002835157223 */ /* 0x000fe20000000015 */
[----:B------:R-:W-:Y:S01]  /*7950*/  LOP3.LUT R40, R63, 0xffff0000, RZ, 0xc0, !PT ;  /* 0xffff00003f287812 */ /* 0x000fe200078ec0ff */
[C---:B------:R-:W-:Y:S01]  /*7960*/  FFMA R22, R53.reuse, R41, R22 ;  /* 0x0000002935167223 */ /* 0x040fe20000000016 */
[----:B------:R-:W-:Y:S01]  /*7970*/  F2FP.BF16.F32.PACK_AB R109, R20, R3 ;  /* 0x00000003146d723e */ /* 0x000fe200000010ff */
[----:B------:R-:W-:Y:S01]  /*7980*/  FMUL R0, R52, R30 ;  /* 0x0000001e34007220 */ /* 0x000fe20000400000 */
[----:B----4-:R-:W-:Y:S01]  /*7990*/  LOP3.LUT R41, R66, 0xffff0000, RZ, 0xc0, !PT ;  /* 0xffff000042297812 */ /* 0x010fe200078ec0ff */
[----:B------:R-:W-:Y:S01]  /*79a0*/  FMUL R2, R52, R31 ;  /* 0x0000001f34027220 */ /* 0x000fe20000400000 */
[----:B------:R-:W-:Y:S01]  /*79b0*/  F2FP.BF16.F32.PACK_AB R110, R22, R21 ;  /* 0x00000015166e723e */ /* 0x000fe200000010ff */
[C---:B------:R-:W-:Y:S01]  /*79c0*/  FFMA R0, R53.reuse, R23, R0 ;  /* 0x0000001735007223 */ /* 0x040fe20000000000 */
[C---:B------:R-:W-:Y:S01]  /*79d0*/  SHF.L.U32 R22, R64.reuse, 0x10, RZ ;  /* 0x0000001040167819 */ /* 0x040fe200000006ff */
[----:B------:R-:W-:Y:S01]  /*79e0*/  FFMA R2, R53, R40, R2 ;  /* 0x0000002835027223 */ /* 0x000fe20000000002 */
[----:B------:R-:W-:Y:S01]  /*79f0*/  LOP3.LUT R23, R64, 0xffff0000, RZ, 0xc0, !PT ;  /* 0xffff000040177812 */ /* 0x000fe200078ec0ff */
[C---:B------:R-:W-:Y:S01]  /*7a00*/  FMUL R3, R52.reuse, R32 ;  /* 0x0000002034037220 */ /* 0x040fe20000400000 */
[----:B------:R-:W-:Y:S01]  /*7a10*/  SHF.L.U32 R40, R65, 0x10, RZ ;  /* 0x0000001041287819 */ /* 0x000fe200000006ff */
[----:B------:R-:W-:Y:S01]  /*7a20*/  FMUL R20, R52, R33 ;  /* 0x0000002134147220 */ /* 0x000fe20000400000 */
[----:B------:R-:W-:Y:S01]  /*7a30*/  F2FP.BF16.F32.PACK_AB R111, R2, R0 ;  /* 0x00000000026f723e */ /* 0x000fe200000010ff */
[----:B------:R-:W-:Y:S01]  /*7a40*/  FMUL R21, R52, R34 ;  /* 0x0000002234157220 */ /* 0x000fe20000400000 */
[----:B------:R-:W-:Y:S01]  /*7a50*/  LOP3.LUT R55, R78, 0xffff0000, RZ, 0xc0, !PT ;  /* 0xffff00004e377812 */ /* 0x000fe200078ec0ff */
[----:B------:R-:W-:Y:S01]  /*7a60*/  FFMA R3, R53, R22, R3 ;  /* 0x0000001635037223 */ /* 0x000fe20000000003 */
[----:B------:R-:W-:Y:S01]  /*7a70*/  SHF.L.U32 R56, R79, 0x10, RZ ;  /* 0x000000104f387819 */ /* 0x000fe200000006ff */
[----:B------:R-:W-:Y:S01]  /*7a80*/  FFMA R20, R53, R23, R20 ;  /* 0x0000001735147223 */ /* 0x000fe20000000014 */
[----:B------:R-:W-:Y:S01]  /*7a90*/  LOP3.LUT R23, R65, 0xffff0000, RZ, 0xc0, !PT ;  /* 0xffff000041177812 */ /* 0x000fe200078ec0ff */
[----:B------:R-:W-:Y:S01]  /*7aa0*/  FFMA R21, R53, R40, R21 ;  /* 0x0000002835157223 */ /* 0x000fe20000000015 */
[----:B------:R-:W-:Y:S01]  /*7ab0*/  SHF.L.U32 R40, R66, 0x10, RZ ;  /* 0x0000001042287819 */ /* 0x000fe200000006ff */
[----:B------:R-:W-:Y:S01]  /*7ac0*/  FMUL R0, R52, R35 ;  /* 0x0000002334007220 */ /* 0x000fe20000400000 */
[----:B------:R-:W-:Y:S01]  /*7ad0*/  F2FP.BF16.F32.PACK_AB R112, R20, R3 ;  /* 0x000000031470723e */ /* 0x000fe200000010ff */
[C---:B------:R-:W-:Y:S01]  /*7ae0*/  FMUL R2, R52.reuse, R36 ;  /* 0x0000002434027220 */ /* 0x040fe20000400000 */
[----:B------:R-:W-:Y:S01]  /*7af0*/  LOP3.LUT R57, R79, 0xffff0000, RZ, 0xc0, !PT ;  /* 0xffff00004f397812 */ /* 0x000fe200078ec0ff */
[----:B------:R-:W-:Y:S01]  /*7b00*/  FMUL R22, R52, R37 ;  /* 0x0000002534167220 */ /* 0x000fe20000400000 */
[----:B------:R-:W-:Y:S01]  /*7b10*/  ISETP.NE.AND P1, PT, R99, RZ, PT ;  /* 0x000000ff6300720c */ /* 0x000fe20003f25270 */
[----:B------:R-:W-:Y:S01]  /*7b20*/  FFMA R0, R53, R23, R0 ;  /* 0x0000001735007223 */ /* 0x000fe20000000000 */
[----:B------:R-:W-:Y:S01]  /*7b30*/  SHF.L.U32 R23, R67, 0x10, RZ ;  /* 0x0000001043177819 */ /* 0x000fe200000006ff */
[----:B------:R-:W-:Y:S01]  /*7b40*/  FFMA R2, R53, R40, R2 ;  /* 0x0000002835027223 */ /* 0x000fe20000000002 */
[----:B------:R-:W-:Y:S01]  /*7b50*/  LOP3.LUT R40, R67, 0xffff0000, RZ, 0xc0, !PT ;  /* 0xffff000043287812 */ /* 0x000fe200078ec0ff */
[----:B------:R1:W-:Y:S01]  /*7b60*/  @!P0 STS.128 [R105+UR36+0x200], R108 ;  /* 0x0002006c69008988 */ /* 0x0003e20008000c24 */
[----:B------:R-:W-:Y:S01]  /*7b70*/  F2FP.BF16.F32.PACK_AB R113, R0, R21 ;  /* 0x000000150071723e */ /* 0x000fe200000010ff */
[C---:B------:R-:W-:Y:S01]  /*7b80*/  FFMA R22, R53.reuse, R41, R22 ;  /* 0x0000002935167223 */ /* 0x040fe20000000016 */
[----:B------:R-:W-:Y:S01]  /*7b90*/  LOP3.LUT R41, R74, 0xffff0000, RZ, 0xc0, !PT ;  /* 0xffff00004a297812 */ /* 0x000fe200078ec0ff */
[C---:B------:R-:W-:Y:S01]  /*7ba0*/  FMUL R3, R52.reuse, R38 ;  /* 0x0000002634037220 */ /* 0x040fe20000400000 */
[C---:B------:R-:W-:Y:S01]  /*7bb0*/  FMUL R20, R52.reuse, R39 ;  /* 0x0000002734147220 */ /* 0x040fe20000400000 */
        /* <DEDUP_REMOVED lines=9> */
[C---:B------:R-:W-:Y:S01]  /*7c50*/  FFMA R0, R53.reuse, R22, R0 ;  /* 0x0000001635007223 */ /* 0x040fe20000000000 */
[C---:B------:R-:W-:Y:S01]  /*7c60*/  FFMA R2, R53.reuse, R23, R2 ;  /* 0x0000001735027223 */ /* 0x040fe20000000002 */
[----:B------:R-:W-:Y:S01]  /*7c70*/  F2FP.BF16.F32.PACK_AB R115, R20, R3 ;  /* 0x000000031473723e */ /* 0x000fe200000010ff */
[----:B------:R-:W-:Y:S01]  /*7c80*/  FFMA R21, R53, R40, R21 ;  /* 0x0000002835157223 */ /* 0x000fe20000000015 */
[----:B------:R-:W-:Y:S01]  /*7c90*/  LOP3.LUT R23, R73, 0xffff0000, RZ, 0xc0, !PT ;  /* 0xffff000049177812 */ /* 0x000fe200078ec0ff */
[----:B------:R-:W-:Y:S01]  /*7ca0*/  FMUL R3, R52, R7 ;  /* 0x0000000734037220 */ /* 0x000fe20000400000 */
[----:B------:R-:W-:Y:S01]  /*7cb0*/  SHF.L.U32 R40, R74, 0x10, RZ ;  /* 0x000000104a287819 */ /* 0x000fe200000006ff */
[----:B------:R1:W-:Y:S01]  /*7cc0*/  @!P0 STS.128 [R104+0x200], R112 ;  /* 0x0002007068008388 */ /* 0x0003e20000000c00 */
[C---:B------:R-:W-:Y:S01]  /*7cd0*/  FMUL R20, R52.reuse, R8 ;  /* 0x0000000834147220 */ /* 0x040fe20000400000 */
[----:B------:R-:W-:Y:S01]  /*7ce0*/  FMUL R22, R52, R9 ;  /* 0x0000000934167220 */ /* 0x000fe20000400000 */
[C---:B------:R-:W-:Y:S01]  /*7cf0*/  FFMA R3, R53.reuse, R23, R3 ;  /* 0x0000001735037223 */ /* 0x040fe20000000003 */
[----:B------:R-:W-:Y:S01]  /*7d00*/  F2FP.BF16.F32.PACK_AB R116, R2, R0 ;  /* 0x000000000274723e */ /* 0x000fe200000010ff */
[----:B------:R-:W-:Y:S01]  /*7d10*/  FFMA R20, R53, R40, R20 ;  /* 0x0000002835147223 */ /* 0x000fe20000000014 */
[C---:B------:R-:W-:Y:S01]  /*7d20*/  SHF.L.U32 R23, R75.reuse, 0x10, RZ ;  /* 0x000000104b177819 */ /* 0x040fe200000006ff */
[C---:B------:R-:W-:Y:S01]  /*7d30*/  FMUL R0, R52.reuse, R10 ;  /* 0x0000000a34007220 */ /* 0x040fe20000400000 */
[----:B------:R-:W-:Y:S01]  /*7d40*/  LOP3.LUT R40, R75, 0xffff0000, RZ, 0xc0, !PT ;  /* 0xffff00004b287812 */ /* 0x000fe200078ec0ff */
[C---:B------:R-:W-:Y:S01]  /*7d50*/  FFMA R22, R53.reuse, R41, R22 ;  /* 0x0000002935167223 */ /* 0x040fe20000000016 */
[C---:B------:R-:W-:Y:S01]  /*7d60*/  FMUL R2, R52.reuse, R11 ;  /* 0x0000000b34027220 */ /* 0x040fe20000400000 */
[----:B------:R-:W-:Y:S01]  /*7d70*/  FFMA R0, R53, R23, R0 ;  /* 0x0000001735007223 */ /* 0x000fe20000000000 */
[----:B------:R-:W-:Y:S01]  /*7d80*/  F2FP.BF16.F32.PACK_AB R117, R3, R21 ;  /* 0x000000150375723e */ /* 0x000fe200000010ff */
[----:B------:R-:W-:Y:S01]  /*7d90*/  FMUL R3, R52, R12 ;  /* 0x0000000c34037220 */ /* 0x000fe20000400000 */
[----:B------:R-:W-:Y:S01]  /*7da0*/  FFMA R2, R53, R40, R2 ;  /* 0x0000002835027223 */ /* 0x000fe20000000002 */
[----:B------:R-:W-:Y:S01]  /*7db0*/  SHF.L.U32 R23, R76, 0x10, RZ ;  /* 0x000000104c177819 */ /* 0x000fe200000006ff */
[----:B------:R-:W-:Y:S01]  /*7dc0*/  FMUL R21, R52, R14 ;  /* 0x0000000e34157220 */ /* 0x000fe20000400000 */
[----:B------:R-:W-:Y:S01]  /*7dd0*/  F2FP.BF16.F32.PACK_AB R118, R22, R20 ;  /* 0x000000141676723e */ /* 0x000fe200000010ff */
[----:B------:R-:W-:Y:S01]  /*7de0*/  FMUL R20, R52, R13 ;  /* 0x0000000d34147220 */ /* 0x000fe20000400000 */
[----:B------:R-:W-:Y:S01]  /*7df0*/  LOP3.LUT R40, R76, 0xffff0000, RZ, 0xc0, !PT ;  /* 0xffff00004c287812 */ /* 0x000fe200078ec0ff */
[C---:B------:R-:W-:Y:S01]  /*7e00*/  FMUL R22, R52.reuse, R15 ;  /* 0x0000000f34167220 */ /* 0x040fe20000400000 */
[----:B------:R-:W-:Y:S01]  /*7e10*/  SHF.L.U32 R41, R77, 0x10, RZ ;  /* 0x000000104d297819 */ /* 0x000fe200000006ff */
[C---:B------:R-:W-:Y:S01]  /*7e20*/  FFMA R3, R53.reuse, R23, R3 ;  /* 0x0000001735037223 */ /* 0x040fe20000000003 */
[C---:B------:R-:W-:Y:S01]  /*7e30*/  FMUL R23, R52.reuse, R16 ;  /* 0x0000001034177220 */ /* 0x040fe20000400000 */
[C---:B------:R-:W-:Y:S01]  /*7e40*/  FFMA R20, R53.reuse, R40, R20 ;  /* 0x0000002835147223 */ /* 0x040fe20000000014 */
[C---:B------:R-:W-:Y:S01]  /*7e50*/  FMUL R40, R52.reuse, R17 ;  /* 0x0000001134287220 */ /* 0x040fe20000400000 */
[C---:B------:R-:W-:Y:S01]  /*7e60*/  FFMA R21, R53.reuse, R41, R21 ;  /* 0x0000002935157223 */ /* 0x040fe20000000015 */
[C---:B------:R-:W-:Y:S01]  /*7e70*/  FFMA R22, R53.reuse, R42, R22 ;  /* 0x0000002a35167223 */ /* 0x040fe20000000016 */
[C---:B------:R-:W-:Y:S01]  /*7e80*/  FMUL R41, R52.reuse, R18 ;  /* 0x0000001234297220 */ /* 0x040fe20000400000 */
[----:B------:R-:W-:Y:S01]  /*7e90*/  FMUL R42, R52, R19 ;  /* 0x00000013342a7220 */ /* 0x000fe20000400000 */
[----:B------:R-:W-:Y:S01]  /*7ea0*/  F2FP.BF16.F32.PACK_AB R119, R2, R0 ;  /* 0x000000000277723e */ /* 0x000fe200000010ff */
[C---:B------:R-:W-:Y:S01]  /*7eb0*/  FFMA R23, R53.reuse, R54, R23 ;  /* 0x0000003635177223 */ /* 0x040fe20000000017 */
[C---:B------:R-:W-:Y:S01]  /*7ec0*/  FFMA R40, R53.reuse, R55, R40 ;  /* 0x0000003735287223 */ /* 0x040fe20000000028 */
[C---:B------:R-:W-:Y:S01]  /*7ed0*/  FFMA R41, R53.reuse, R56, R41 ;  /* 0x0000003835297223 */ /* 0x040fe20000000029 */
[----:B------:R-:W-:Y:S01]  /*7ee0*/  FFMA R42, R53, R57, R42 ;  /* 0x00000039352a7223 */ /* 0x000fe2000000002a */
[----:B------:R1:W-:Y:S01]  /*7ef0*/  @!P0 STS.128 [R105+UR36+0xa00], R116 ;  /* 0x000a007469008988 */ /* 0x0003e20008000c24 */
[----:B------:R-:W-:Y:S02]  /*7f00*/  F2FP.BF16.F32.PACK_AB R21, R22, R21 ;  /* 0x000000151615723e */ /* 0x000fe400000010ff */
[----:B------:R-:W-:Y:S02]  /*7f10*/  F2FP.BF16.F32.PACK_AB R22, R40, R23 ;  /* 0x000000172816723e */ /* 0x000fe400000010ff */
[----:B------:R-:W-:Y:S02]  /*7f20*/  F2FP.BF16.F32.PACK_AB R20, R20, R3 ;  /* 0x000000031414723e */ /* 0x000fe400000010ff */
[----:B------:R-:W-:Y:S05]  /*7f30*/  F2FP.BF16.F32.PACK_AB R23, R42, R41 ;  /* 0x000000292a17723e */ /* 0x000fea00000010ff */
[----:B------:R1:W-:Y:S01]  /*7f40*/  @!P0 STS.128 [R104+0xa00], R20 ;  /* 0x000a001468008388 */ /* 0x0003e20000000c00 */
[----:B------:R-:W-:Y:S01]  /*7f50*/  @!PT LDS RZ, [RZ] ;  /* 0x00000000fffff984 */ /* 0x000fe20000000800 */
[----:B------:R-:W-:Y:S01]  /*7f60*/  @!PT LDS RZ, [RZ] ;  /* 0x00000000fffff984 */ /* 0x000fe20000000800 */
[----:B------:R-:W-:Y:S01]  /*7f70*/  @!PT LDS RZ, [RZ] ;  /* 0x00000000fffff984 */ /* 0x000fe20000000800 */
[----:B------:R-:W-:Y:S01]  /*7f80*/  @!PT LDS RZ, [RZ] ;  /* 0x00000000fffff984 */ /* 0x000fe20000000800 */
[----:B------:R3:W-:Y:S07]  /*7f90*/  MEMBAR.ALL.CTA ;  /* 0x0000000000007992 */ /* 0x0007ee0000008000 */
[----:B---3--:R-:W3:Y:S01]  /*7fa0*/  FENCE.VIEW.ASYNC.S ;  /* 0x00000000000073c6 */ /* 0x008ee20000000000 */
[----:B------:R-:W-:Y:S05]  /*7fb0*/  WARPSYNC.ALL ;  /* 0x0000000000007948 */ /* 0x000fea0003800000 */
[----:B------:R-:W-:Y:S01]  /*7fc0*/  BSSY.RECONVERGENT B0, `(.L_x_112) ;  /* 0x0000011000007945 */ /* 0x000fe20003800200 */
[----:B---3--:R-:W-:Y:S06]  /*7fd0*/  BAR.SYNC.DEFER_BLOCKING 0x1, 0x80 ;  /* 0x0042000000007b1d */ /* 0x008fec0000010000 */
[----:B------:R-:W-:Y:S05]  /*7fe0*/  @P1 BRA `(.L_x_113) ;  /* 0x0000000000381947 */ /* 0x000fea0003800000 */
[----:B------:R-:W-:Y:S01]  /*7ff0*/  UIADD3 UR4, UPT, UPT, UR36, 0x200, URZ ;  /* 0x0000020024047890 */ /* 0x000fe2000fffe0ff */
[----:B------:R-:W-:Y:S01]  /*8000*/  UMOV UR47, UR52 ;  /* 0x00000034002f7c82 */ /* 0x000fe20008000000 */
[----:B------:R-:W-:Y:S02]  /*8010*/  UIADD3 UR9, UPT, UPT, UR45, 0x40, URZ ;  /* 0x000000402d097890 */ /* 0x000fe4000fffe0ff */
[----:B------:R-:W-:Y:S02]  /*8020*/  UIADD3 UR8, UPT, UPT, UR36, 0xa00, URZ ;  /* 0x00000a0024087890 */ /* 0x000fe4000fffe0ff */
[----:B------:R-:W-:Y:S01]  /*8030*/  MOV R89, UR4 ;  /* 0x0000000400597c02 */ /* 0x000fe20008000f00 */
[----:B------:R-:W-:Y:S01]  /*8040*/  UIADD3 UR4, UP0, UPT, UR50, 0xa80, URZ ;  /* 0x00000a8032047890 */ /* 0x000fe2000ff1e0ff */
[----:B------:R-:W-:Y:S02]  /*8050*/  UMOV UR10, UR46 ;  /* 0x0000002e000a7c82 */ /* 0x000fe40008000000 */
[----:B------:R-:W-:Y:S01]  /*8060*/  R2UR UR44, R89 ;  /* 0x00000000592c72ca */ /* 0x000fe200000e0000 */
[----:B------:R-:W-:Y:S01]  /*8070*/  UIADD3.X UR5, UPT, UPT, URZ, UR51, URZ, UP0, !UPT ;  /* 0x00000033ff057290 */ /* 0x000fe200087fe4ff */
[----:B------:R-:W-:Y:S11]  /*8080*/  UMOV UR11, UR52 ;  /* 0x00000034000b7c82 */ /* 0x000ff60008000000 */
[----:B------:R3:W-:Y:S01]  /*8090*/  UTMASTG.3D [UR44], [UR4] ;  /* 0x0000002c040073b5 */ /* 0x0007e20008010000 */
[----:B------:R3:W-:Y:S01]  /*80a0*/  UTMASTG.3D [UR8], [UR4] ;  /* 0x00000008040073b5 */ /* 0x0007e20008010000 */
[----:B------:R0:W-:Y:S01]  /*80b0*/  UTMACMDFLUSH ;  /* 0x00000000000079b7 */ /* 0x0001e20000000000 */
[----:B---3--:R-:W-:Y:S04]  /*80c0*/  DEPBAR.LE SB0, 0x1 ;  /* 0x000080400000791a */ /* 0x008fe80000000000 */
.L_x_113:
[----:B------:R-:W-:Y:S05]  /*80d0*/  BSYNC.RECONVERGENT B0 ;  /* 0x0000000000007941 */ /* 0x000fea0003800200 */
.L_x_112:
[----:B------:R-:W-:Y:S01]  /*80e0*/  BAR.SYNC.DEFER_BLOCKING 0x1, 0x80 ;  /* 0x0042000000007b1d */ /* 0x000fe20000010000 */
[----:B------:R-:W-:Y:S01]  /*80f0*/  ISETP.NE.AND P1, PT, R106, RZ, PT ;  /* 0x000000ff6a00720c */ /* 0x000fe20003f25270 */
[----:B------:R-:W-:Y:S01]  /*8100*/  UISETP.NE.AND UP0, UPT, UR48, URZ, UPT ;  /* 0x000000ff3000728c */ /* 0x000fe2000bf05270 */
[----:B------:R-:W-:Y:S11]  /*8110*/  LEA R2, R68, UR36, 0x3 ;  /* 0x0000002444027c11 */ /* 0x000ff6000f8e18ff */
[----:B------:R-:W-:Y:S01]  /*8120*/  @P1 SHF.L.U32 R3, RZ, 0x1f, RZ ;  /* 0x0000001fff031819 */ /* 0x000fe200000006ff */
[----:B------:R-:W-:Y:S06]  /*8130*/  BRA.U !UP0, `(.L_x_114) ;  /* 0x0000000108247547 */ /* 0x000fec000b800000 */
[----:B-1----:R-:W-:Y:S01]  /*8140*/  IMAD.U32 R20, RZ, RZ, UR37 ;  /* 0x00000025ff147e24 */ /* 0x002fe2000f8e00ff */
[----:B------:R-:W-:Y:S01]  /*8150*/  MOV R0, UR58 ;  /* 0x0000003a00007c02 */ /* 0x000fe20008000f00 */
[----:B------:R-:W-:Y:S03]  /*8160*/  UIADD3 UR4, UPT, UPT, UR37, 0x1, URZ ;  /* 0x0000000125047890 */ /* 0x000fe6000fffe0ff */
[----:B------:R-:W-:Y:S01]  /*8170*/  @P1 LEA R20, R20, UR36, 0x3 ;  /* 0x0000002414141c11 */ /* 0x000fe2000f8e18ff */
[----:B------:R-:W-:Y:S04]  /*8180*/  UISETP.NE.AND UP0, UPT, UR4, 0x4, UPT ;  /* 0x000000040400788c */ /* 0x000fe8000bf05270 */
[----:B------:R-:W-:Y:S01]  /*8190*/  @P1 VIADD R20, R20, 0x50 ;  /* 0x0000005014141836 */ /* 0x000fe20000000000 */
[----:B------:R-:W-:Y:S04]  /*81a0*/  USEL UR37, UR4, URZ, UP0 ;  /* 0x000000ff04257287 */ /* 0x000fe80008000000 */
[----:B------:R-:W-:Y:S04]  /*81b0*/  @P1 PRMT R0, R0, 0x654, R20 ;  /* 0x0000065400001816 */ /* 0x000fe80000000014 */
[----:B------:R3:W-:Y:S04]  /*81c0*/  @P1 SYNCS.ARRIVE.TRANS64.RED.A1T0 RZ, [R0+URZ], RZ ;  /* 0x000000ff00ff19a7 */ /* 0x0007e800081004ff */
.L_x_114:
[----:B------:R-:W4:Y:S01]  /*81d0*/  @P1 SYNCS.PHASECHK.TRANS64.TRYWAIT P0, [R2+URZ+0x30], R3 ;  /* 0x00003003020015a7 */ /* 0x000f2200080011ff */
[----:B------:R-:W-:Y:S01]  /*81e0*/  BSSY B1, `(.L_x_115) ;  /* 0x0000014000017945 */ /* 0x000fe20003800000 */
[----:B----4-:R-:W-:Y:S03]  /*81f0*/  @P1 SEL R70, RZ, 0x1, !P0 ;  /* 0x00000001ff461807 */ /* 0x010fe60004000000 */
[----:B------:R-:W-:Y:S05]  /*8200*/  @!P1 BRA `(.L_x_116) ;  /* 0x0000000000449947 */ /* 0x000fea0003800000 */
[----:B------:R-:W-:Y:S01]  /*8210*/  ISETP.NE.AND P1, PT, R71, RZ, PT ;  /* 0x000000ff4700720c */ /* 0x000fe20003f25270 */
[----:B------:R-:W-:Y:S01]  /*8220*/  BSSY B0, `(.L_x_117) ;  /* 0x0000009000007945 */ /* 0x000fe20003800000 */
[----:B------:R-:W-:Y:S11]  /*8230*/  ISETP.NE.AND P0, PT, R70, RZ, PT ;  /* 0x000000ff4600720c */ /* 0x000ff60003f05270 */
[----:B-1----:R-:W-:Y:S05]  /*8240*/  @P1 IMAD R20, R68, 0x1000, R105 ;  /* 0x0000100044141824 */ /* 0x002fea00078e0269 */
[----:B------:R-:W-:Y:S05]  /*8250*/  @P1 IADD3 R3, PT, PT, R20, UR36, RZ ;  /* 0x0000002414031c10 */ /* 0x000fea000fffe0ff */
[----:B------:R-:W-:Y:S01]  /*8260*/  @P1 IMAD.IADD R3, R69, 0x1, R3 ;  /* 0x0000000145031824 */ /* 0x000fe200078e0203 */
[----:B------:R-:W-:Y:S06]  /*8270*/  @P0 BRA `(.L_x_118) ;  /* 0x00000000000c0947 */ /* 0x000fec0003800000 */
[----:B---3--:R-:W-:Y:S04]  /*8280*/  SHF.L.U32 R0, RZ, 0x1f, RZ ;  /* 0x0000001fff007819 */ /* 0x008fe800000006ff */
[----:B------:R-:W1:Y:S02]  /*8290*/  SYNCS.PHASECHK.TRANS64.TRYWAIT P0, [R2+URZ+0x30], R0 ;  /* 0x00003000020075a7 */ /* 0x000e6400080011ff */
[----:B-1----:R-:W-:Y:S05]  /*82a0*/  @!P0 BRA `(.L_x_119) ;  /* 0x0000007000f48947 */ /* 0x002fea0003800000 */
.L_x_118:
[----:B------:R-:W-:Y:S05]  /*82b0*/  BSYNC B0 ;  /* 0x0000000000007941 */ /* 0x000fea0003800000 */
.L_x_117:
[----:B------:R-:W-:Y:S02]  /*82c0*/  ISETP.NE.AND P0, PT, R71, RZ, PT ;  /* 0x000000ff4700720c */ /* 0x000fe40003f05270 */
[----:B------:R-:W-:Y:S11]  /*82d0*/  IADD3 R68, PT, PT, R68, 0x1, RZ ;  /* 0x0000000144447810 */ /* 0x000ff60007ffe0ff */
[----:B------:R4:W1:Y:S04]  /*82e0*/  @P0 LDS.128 R60, [R20+UR36+0x200] ;  /* 0x00020024143c0984 */ /* 0x0008680008000c00 */
[----:B------:R4:W1:Y:S04]  /*82f0*/  @P0 LDS.128 R72, [R20+UR36+0xa00] ;  /* 0x000a002414480984 */ /* 0x0008680008000c00 */
[----:B------:R4:W1:Y:S04]  /*8300*/  @P0 LDS.128 R64, [R3+0x200] ;  /* 0x0002000003400984 */ /* 0x0008680000000c00 */
[----:B------:R4:W1:Y:S02]  /*8310*/  @P0 LDS.128 R76, [R3+0xa00] ;  /* 0x000a0000034c0984 */ /* 0x0008640000000c00 */
.L_x_116:
[----:B------:R-:W-:Y:S05]  /*8320*/  BSYNC B1 ;  /* 0x0000000000017941 */ /* 0x000fea0003800000 */
.L_x_115:
[----:B----4-:R-:W-:Y:S05]  /*8330*/  VIADD R3, R59, 0x400000 ;  /* 0x004000003b037836 */ /* 0x010fea0000000000 */
[----:B-1-3--:R-:W-:Y:S04]  /*8340*/  SHF.R.U32.HI R0, RZ, 0x15, R3 ;  /* 0x00000015ff007819 */ /* 0x00afe80000011603 */
[----:B------:R-:W-:Y:S04]  /*8350*/  LOP3.LUT R22, R0, 0x3, RZ, 0xc0, !PT ;  /* 0x0000000300167812 */ /* 0x000fe800078ec0ff */
[----:B------:R-:W-:Y:S11]  /*8360*/  ISETP.NE.AND P0, PT, R99, R22, PT ;  /* 0x000000166300720c */ /* 0x000ff60003f05270 */
[----:B------:R-:W-:Y:S02]  /*8370*/  @!UPT UIADD3 URZ, UPT, UPT, URZ, URZ, URZ ;  /* 0x000000fffffff290 */ /* 0x000fe4000fffe0ff */
[----:B------:R-:W-:Y:S05]  /*8380*/  @P0 BRA `(.L_x_120) ;  /* 0x0000000000bc0947 */ /* 0x000fea0003800000 */
[----:B------:R-:W-:Y:S02]  /*8390*/  LOP3.LUT P0, RZ, R0, 0x3, R100, 0x48, !PT ;  /* 0x0000000300ff7812 */ /* 0x000fe40007804864 */
[----:B------:R-:W-:Y:S11]  /*83a0*/  MOV R2, R3 ;  /* 0x0000000300027202 */ /* 0x000ff60000000f00 */
[----:B------:R-:W-:Y:S05]  /*83b0*/  @!P0 BRA `(.L_x_121) ;  /* 0x0000000000408947 */ /* 0x000fea0003800000 */
[----:B------:R-:W1:Y:S01]  /*83c0*/  LDCU.64 UR8, c[0x4][0x70] ;  /* 0x01000e00ff0877ac */ /* 0x000e620008000a00 */
[----:B------:R-:W-:Y:S01]  /*83d0*/  MOV R15, 0x0 ;  /* 0x00000000000f7802 */ /* 0x000fe20000000f00 */
[----:B------:R-:W-:Y:S02]  /*83e0*/  HFMA2 R12, -RZ, RZ, 0, 5.9604644775390625e-08 ;  /* 0x00000001ff0c7431 */ /* 0x000fe400000001ff */
[----:B------:R-:W-:Y:S02]  /*83f0*/  IMAD.MOV.U32 R8, RZ, RZ, 0x192 ;  /* 0x00000192ff087424 */ /* 0x000fe400078e00ff */
[----:B------:R-:W-:Y:S01]  /*8400*/  IMAD.MOV.U32 R13, RZ, RZ, RZ ;  /* 0x000000ffff0d7224 */ /* 0x000fe200078e00ff */
[----:B------:R-:W3:Y:S01]  /*8410*/  LDCU.64 UR6, c[0x4][0x78] ;  /* 0x01000f00ff0677ac */ /* 0x000ee20008000a00 */
[----:B------:R-:W4:Y:S01]  /*8420*/  LDC.64 R14, c[0x4][R15] ;  /* 0x010000000f0e7b82 */ /* 0x000f220000000a00 */
[----:B------:R-:W5:Y:S01]  /*8430*/  LDCU.64 UR4, c[0x4][0x10] ;  /* 0x01000200ff0477ac */ /* 0x000f620008000a00 */
[----:B-1----:R-:W-:Y:S01]  /*8440*/  MOV R5, UR9 ;  /* 0x0000000900057c02 */ /* 0x002fe20008000f00 */
[----:B------:R-:W-:Y:S01]  /*8450*/  IMAD.U32 R4, RZ, RZ, UR8 ;  /* 0x00000008ff047e24 */ /* 0x000fe2000f8e00ff */
[----:B---3--:R-:W-:Y:S01]  /*8460*/  MOV R7, UR7 ;  /* 0x0000000700077c02 */ /* 0x008fe20008000f00 */
[----:B------:R-:W-:Y:S01]  /*8470*/  IMAD.U32 R6, RZ, RZ, UR6 ;  /* 0x00000006ff067e24 */ /* 0x000fe2000f8e00ff */
[----:B-----5:R-:W-:Y:S01]  /*8480*/  MOV R11, UR5 ;  /* 0x00000005000b7c02 */ /* 0x020fe20008000f00 */
[----:B------:R-:W-:Y:S02]  /*8490*/  IMAD.U32 R10, RZ, RZ, UR4 ;  /* 0x00000004ff0a7e24 */ /* 0x000fe4000f8e00ff */
[----:B------:R-:W-:Y:S07]  /*84a0*/  LEPC R20, `(.L_x_121) ;  /* 0x000000001014794e */ /* 0x000fee0000000000 */
[----:B--2-4-:R-:W-:Y:S05]  /*84b0*/  CALL.ABS.NOINC R14 ;  /* 0x000000000e007343 */ /* 0x014fea0003c00000 */
.L_x_121:
        /* <DEDUP_REMOVED lines=23> */
.L_x_122:
[----:B------:R-:W-:Y:S05]  /*8630*/  WARPSYNC.ALL ;  /* 0x0000000000007948 */ /* 0x000fea0003800000 */
[----:B------:R-:W-:Y:S11]  /*8640*/  R2UR UR4, R2 ;  /* 0x00000000020472ca */ /* 0x000ff600000e0000 */
[----:B------:R-:W-:Y:S02]  /*8650*/  @!UPT UIADD3 URZ, UPT, UPT, URZ, URZ, URZ ;  /* 0x000000fffffff290 */ /* 0x000fe4000fffe0ff */
[----:B------:R-:W1:Y:S02]  /*8660*/  LDTM.x16 R4, tmem[UR4+0x40] ;  /* 0x00004004000479ee */ /* 0x000e640008240000 */
[----:B-1----:R-:W-:Y:S01]  /*8670*/  NOP ;  /* 0x0000000000007918 */ /* 0x002fe20000000000 */
.L_x_120:
[----:B------:R-:W-:Y:S01]  /*8680*/  ISETP.NE.AND P2, PT, R106, RZ, PT ;  /* 0x000000ff6a00720c */ /* 0x000fe20003f45270 */
[----:B------:R-:W-:Y:S01]  /*8690*/  FMUL R0, R52, R24 ;  /* 0x0000001834007220 */ /* 0x000fe20000400000 */
[----:B------:R-:W-:Y:S01]  /*86a0*/  SHF.L.U32 R3, R60, 0x10, RZ ;  /* 0x000000103c037819 */ /* 0x000fe200000006ff */
[----:B------:R-:W-:Y:S01]  /*86b0*/  FMUL R2, R52, R25 ;  /* 0x0000001934027220 */ /* 0x000fe20000400000 */
[----:B------:R-:W-:Y:S02]  /*86c0*/  LOP3.LUT R20, R60, 0xffff0000, RZ, 0xc0, !PT ;  /* 0xffff00003c147812 */ /* 0x000fe400078ec0ff */
[----:B------:R-:W-:Y:S01]  /*86d0*/  SHF.L.U32 R21, R61, 0x10, RZ ;  /* 0x000000103d157819 */ /* 0x000fe200000006ff */
[----:B------:R-:W-:Y:S01]  /*86e0*/  FFMA R0, R53, R3, R0 ;  /* 0x0000000335007223 */ /* 0x000fe20000000000 */
[----:B------:R-:W-:Y:S01]  /*86f0*/  ISETP.NE.AND P1, PT, R99, R22, PT ;  /* 0x000000166300720c */ /* 0x000fe20003f25270 */
[C---:B------:R-:W-:Y:S01]  /*8700*/  FFMA R2, R53.reuse, R20, R2 ;  /* 0x0000001435027223 */ /* 0x040fe20000000002 */
[----:B------:R-:W-:Y:S01]  /*8710*/  MOV R20, UR37 ;  /* 0x0000002500147c02 */ /* 0x000fe20008000f00 */
[----:B------:R-:W-:Y:S01]  /*8720*/  FMUL R3, R52, R26 ;  /* 0x0000001a34037220 */ /* 0x000fe20000400000 */
[----:B------:R-:W-:Y:S02]  /*8730*/  SHF.L.U32 R22, R62, 0x10, RZ ;  /* 0x000000103e167819 */ /* 0x000fe400000006ff */
[----:B------:R-:W-:Y:S01]  /*8740*/  @P2 LEA R20, R20, UR36, 0x3 ;  /* 0x0000002414142c11 */ /* 0x000fe2000f8e18ff */
[----:B------:R-:W-:Y:S01]  /*8750*/  FFMA R3, R53, R21, R3 ;  /* 0x0000001535037223 */ /* 0x000fe20000000003 */
[----:B------:R-:W-:Y:S01]  /*8760*/  F2FP.BF16.F32.PACK_AB R108, R2, R0 ;  /* 0x00000000026c723e */ /* 0x000fe200000010ff */
[C---:B------:R-:W-:Y:S01]  /*8770*/  FMUL R0, R52.reuse, R27 ;  /* 0x0000001b34007220 */ /* 0x040fe20000400000 */
[----:B------:R-:W-:Y:S01]  /*8780*/  LOP3.LUT R21, R61, 0xffff0000, RZ, 0xc0, !PT ;  /* 0xffff00003d157812 */ /* 0x000fe200078ec0ff */
[----:B------:R-:W-:Y:S01]  /*8790*/  FMUL R2, R52, R28 ;  /* 0x0000001c34027220 */ /* 0x000fe20000400000 */
[----:B------:R-:W-:Y:S01]  /*87a0*/  @P2 IADD3 R40, PT, PT, R20, 0x50, RZ ;  /* 0x0000005014282810 */ /* 0x000fe20007ffe0ff */
[----:B------:R-:W-:Y:S01]  /*87b0*/  FMUL R20, R52, R29 ;  /* 0x0000001d34147220 */ /* 0x000fe20000400000 */
[----:B------:R-:W-:Y:S01]  /*87c0*/  LOP3.LUT R23, R62, 0xffff0000, RZ, 0xc0, !PT ;  /* 0xffff00003e177812 */ /* 0x000fe200078ec0ff */
[C---:B------:R-:W-:Y:S01]  /*87d0*/  FFMA R0, R53.reuse, R21, R0 ;  /* 0x0000001535007223 */ /* 0x040fe20000000000 */
[----:B------:R-:W-:Y:S01]  /*87e0*/  MOV R107, UR58 ;  /* 0x0000003a006b7c02 */ /* 0x000fe20008000f00 */
[C---:B------:R-:W-:Y:S01]  /*87f0*/  FFMA R2, R53.reuse, R22, R2 ;  /* 0x0000001635027223 */ /* 0x040fe20000000002 */
[----:B------:R-:W-:Y:S01]  /*8800*/  LOP3.LUT R41, R66, 0xffff0000, RZ, 0xc0, !PT ;  /* 0xffff000042297812 */ /* 0x000fe200078ec0ff */
[----:B------:R-:W-:Y:S01]  /*8810*/  FFMA R20, R53, R23, R20 ;  /* 0x0000001735147223 */ /* 0x000fe20000000014 */
[----:B------:R-:W-:Y:S01]  /*8820*/  @P2 PRMT R107, R107, 0x654, R40 ;  /* 0x000006546b6b2816 */ /* 0x000fe20000000028 */
[C---:B------:R-:W-:Y:S01]  /*8830*/  FMUL R21, R52.reuse, R30 ;  /* 0x0000001e34157220 */ /* 0x040fe20000400000 */
[C---:B------:R-:W-:Y:S01]  /*8840*/  SHF.L.U32 R23, R63.reuse, 0x10, RZ ;  /* 0x000000103f177819 */ /* 0x040fe200000006ff */
[----:B------:R-:W-:Y:S01]  /*8850*/  FMUL R22, R52, R31 ;  /* 0x0000001f34167220 */ /* 0x000fe20000400000 */
[----:B------:R-:W-:Y:S02]  /*8860*/  LOP3.LUT R40, R63, 0xffff0000, RZ, 0xc0, !PT ;  /* 0xffff00003f287812 */ /* 0x000fe400078ec0ff */
[----:B------:R-:W-:Y:S01]  /*8870*/  F2FP.BF16.F32.PACK_AB R110, R20, R2 ;  /* 0x00000002146e723e */ /* 0x000fe200000010ff */
[C---:B------:R-:W-:Y:S01]  /*8880*/  FFMA R21, R53.reuse, R23, R21 ;  /* 0x0000001735157223 */ /* 0x040fe20000000015 */
[----:B------:R-:W-:Y:S01]  /*8890*/  F2FP.BF16.F32.PACK_AB R109, R0, R3 ;  /* 0x00000003006d723e */ /* 0x000fe200000010ff */
[----:B------:R-:W-:Y:S01]  /*88a0*/  FFMA R22, R53, R40, R22 ;  /* 0x0000002835167223 */ /* 0x000fe20000000016 */
[----:B------:R-:W-:Y:S01]  /*88b0*/  SHF.L.U32 R20, R64, 0x10, RZ ;  /* 0x0000001040147819 */ /* 0x000fe200000006ff */
[----:B------:R-:W-:Y:S01]  /*88c0*/  FMUL R0, R52, R32 ;  /* 0x0000002034007220 */ /* 0x000fe20000400000 */
[----:B------:R-:W-:Y:S01]  /*88d0*/  LOP3.LUT R23, R64, 0xffff0000, RZ, 0xc0, !PT ;  /* 0xffff000040177812 */ /* 0x000fe200078ec0ff */
[C---:B------:R-:W-:Y:S01]  /*88e0*/  FMUL R2, R52.reuse, R33 ;  /* 0x0000002134027220 */ /* 0x040fe20000400000 */
[----:B------:R-:W-:Y:S01]  /*88f0*/  SHF.L.U32 R40, R65, 0x10, RZ ;  /* 0x0000001041287819 */ /* 0x000fe200000006ff */
[----:B------:R-:W-:Y:S01]  /*8900*/  FMUL R3, R52, R34 ;  /* 0x0000002234037220 */ /* 0x000fe20000400000 */
[----:B------:R-:W-:Y:S01]  /*8910*/  F2FP.BF16.F32.PACK_AB R111, R22, R21 ;  /* 0x00000015166f723e */ /* 0x000fe200000010ff */
[----:B------:R-:W-:Y:S01]  /*8920*/  FFMA R0, R53, R20, R0 ;  /* 0x0000001435007223 */ /* 0x000fe20000000000 */
[----:B------:R-:W-:Y:S01]  /*8930*/  LOP3.LUT R42, R77, 0xffff0000, RZ, 0xc0, !PT ;  /* 0xffff00004d2a7812 */ /* 0x000fe200078ec0ff */
[----:B------:R-:W-:Y:S01]  /*8940*/  FFMA R2, R53, R23, R2 ;  /* 0x0000001735027223 */ /* 0x000fe20000000002 */
[----:B------:R-:W-:Y:S01]  /*8950*/  LOP3.LUT R23, R65, 0xffff0000, RZ, 0xc0, !PT ;  /* 0xffff000041177812 */ /* 0x000fe200078ec0ff */
[C---:B------:R-:W-:Y:S01]  /*8960*/  FFMA R3, R53.reuse, R40, R3 ;  /* 0x0000002835037223 */ /* 0x040fe20000000003 */
[----:B------:R-:W-:Y:S01]  /*8970*/  SHF.L.U32 R40, R66, 0x10, RZ ;  /* 0x0000001042287819 */ /* 0x000fe200000006ff */
[----:B------:R-:W-:Y:S01]  /*8980*/  FMUL R20, R52, R35 ;  /* 0x0000002334147220 */ /* 0x000fe20000400000 */
[----:B------:R-:W-:Y:S01]  /*8990*/  F2FP.BF16.F32.PACK_AB R112, R2, R0 ;  /* 0x000000000270723e */ /* 0x000fe200000010ff */
[----:B------:R-:W-:Y:S01]  /*89a0*/  FMUL R21, R52, R36 ;  /* 0x0000002434157220 */ /* 0x000fe20000400000 */
[----:B------:R-:W-:Y:S01]  /*89b0*/  SHF.L.U32 R54, R78, 0x10, RZ ;  /* 0x000000104e367819 */ /* 0x000fe200000006ff */
[----:B------:R-:W-:Y:S01]  /*89c0*/  FMUL R22, R52, R37 ;  /* 0x0000002534167220 */ /* 0x000fe20000400000 */
[----:B------:R-:W-:Y:S01]  /*89d0*/  LOP3.LUT R55, R78, 0xffff0000, RZ, 0xc0, !PT ;  /* 0xffff00004e377812 */ /* 0x000fe200078ec0ff */
[----:B------:R-:W-:Y:S01]  /*89e0*/  FFMA R20, R53, R23, R20 ;  /* 0x0000001735147223 */ /* 0x000fe20000000014 */
[----:B------:R-:W-:Y:S01]  /*89f0*/  SHF.L.U32 R23, R67, 0x10, RZ ;  /* 0x0000001043177819 */ /* 0x000fe200000006ff */
[----:B------:R-:W-:Y:S01]  /*8a00*/  FFMA R21, R53, R40, R21 ;  /* 0x0000002835157223 */ /* 0x000fe20000000015 */
[----:B------:R-:W-:Y:S01]  /*8a10*/  LOP3.LUT R40, R67, 0xffff0000, RZ, 0xc0, !PT ;  /* 0xffff000043287812 */ /* 0x000fe200078ec0ff */
[C---:B------:R-:W-:Y:S01]  /*8a20*/  FFMA R22, R53.reuse, R41, R22 ;  /* 0x0000002935167223 */ /* 0x040fe20000000016 */
[----:B------:R-:W-:Y:S01]  /*8a30*/  F2FP.BF16.F32.PACK_AB R113, R20, R3 ;  /* 0x000000031471723e */ /* 0x000fe200000010ff */
[----:B------:R-:W-:Y:S01]  /*8a40*/  FMUL R0, R52, R38 ;  /* 0x0000002634007220 */ /* 0x000fe20000400000 */
[----:B------:R-:W-:Y:S01]  /*8a50*/  LOP3.LUT R41, R74, 0xffff0000, RZ, 0xc0, !PT ;  /* 0xffff00004a297812 */ /* 0x000fe200078ec0ff */
[----:B------:R-:W-:Y:S01]  /*8a60*/  FMUL R2, R52, R39 ;  /* 0x0000002734027220 */ /* 0x000fe20000400000 */
[----:B------:R-:W-:Y:S01]  /*8a70*/  F2FP.BF16.F32.PACK_AB R114, R22, R21 ;  /* 0x000000151672723e */ /* 0x000fe200000010ff */
[----:B------:R1:W-:Y:S01]  /*8a80*/  @!P1 STS.128 [R105+UR36+0x1200], R108 ;  /* 0x0012006c69009988 */ /* 0x0003e20008000c24 */
[C---:B------:R-:W-:Y:S01]  /*8a90*/  SHF.L.U32 R22, R72.reuse, 0x10, RZ ;  /* 0x0000001048167819 */ /* 0x040fe200000006ff */
[C---:B------:R-:W-:Y:S01]  /*8aa0*/  FFMA R0, R53.reuse, R23, R0 ;  /* 0x0000001735007223 */ /* 0x040fe20000000000 */
[----:B------:R-:W-:Y:S01]  /*8ab0*/  LOP3.LUT R23, R72, 0xffff0000, RZ, 0xc0, !PT ;  /* 0xffff000048177812 */ /* 0x000fe200078ec0ff */
[----:B------:R-:W-:Y:S01]  /*8ac0*/  FFMA R2, R53, R40, R2 ;  /* 0x0000002835027223 */ /* 0x000fe20000000002 */
[----:B------:R-:W-:Y:S01]  /*8ad0*/  SHF.L.U32 R40, R73, 0x10, RZ ;  /* 0x0000001049287819 */ /* 0x000fe200000006ff */
[C---:B------:R-:W-:Y:S01]  /*8ae0*/  FMUL R3, R52.reuse, R4 ;  /* 0x0000000434037220 */ /* 0x040fe20000400000 */
[C---:B------:R-:W-:Y:S01]  /*8af0*/  SHF.L.U32 R56, R79.reuse, 0x10, RZ ;  /* 0x000000104f387819 */ /* 0x040fe200000006ff */
[----:B------:R-:W-:Y:S01]  /*8b00*/  FMUL R20, R52, R5 ;  /* 0x0000000534147220 */ /* 0x000fe20000400000 */
[----:B------:R-:W-:Y:S01]  /*8b10*/  F2FP.BF16.F32.PACK_AB R115, R2, R0 ;  /* 0x000000000273723e */ /* 0x000fe200000010ff */
[----:B------:R-:W-:Y:S01]  /*8b20*/  FMUL R21, R52, R6 ;  /* 0x0000000634157220 */ /* 0x000fe20000400000 */
[----:B------:R-:W-:Y:S01]  /*8b30*/  LOP3.LUT R57, R79, 0xffff0000, RZ, 0xc0, !PT ;  /* 0xffff00004f397812 */ /* 0x000fe200078ec0ff */
[C---:B------:R-:W-:Y:S01]  /*8b40*/  FFMA R3, R53.reuse, R22, R3 ;  /* 0x0000001635037223 */ /* 0x040fe20000000003 */
[----:B------:R-:W-:Y:S01]  /*8b50*/  FFMA R20, R53, R23, R20 ;  /* 0x0000001735147223 */ /* 0x000fe20000000014 */
[----:B------:R1:W-:Y:S01]  /*8b60*/  @!P1 STS.128 [R104+0x1200], R112 ;  /* 0x0012007068009388 */ /* 0x0003e20000000c00 */
[----:B------:R-:W-:Y:S01]  /*8b70*/  LOP3.LUT R23, R73, 0xffff0000, RZ, 0xc0, !PT ;  /* 0xffff000049177812 */ /* 0x000fe200078ec0ff */
[----:B------:R-:W-:Y:S01]  /*8b80*/  FFMA R21, R53, R40, R21 ;  /* 0x0000002835157223 */ /* 0x000fe20000000015 */
[----:B------:R-:W-:Y:S01]  /*8b90*/  SHF.L.U32 R40, R74, 0x10, RZ ;  /* 0x000000104a287819 */ /* 0x000fe200000006ff */
[----:B------:R-:W-:Y:S01]  /*8ba0*/  FMUL R0, R52, R7 ;  /* 0x0000000734007220 */ /* 0x000fe20000400000 */
[----:B------:R-:W-:Y:S01]  /*8bb0*/  F2FP.BF16.F32.PACK_AB R116, R20, R3 ;  /* 0x000000031474723e */ /* 0x000fe200000010ff */
[C---:B------:R-:W-:Y:S01]  /*8bc0*/  FMUL R2, R52.reuse, R8 ;  /* 0x0000000834027220 */ /* 0x040fe20000400000 */
[----:B------:R-:W-:Y:S01]  /*8bd0*/  ISETP.NE.AND P0, PT, R99, RZ, PT ;  /* 0x000000ff6300720c */ /* 0x000fe20003f05270 */
[C---:B------:R-:W-:Y:S01]  /*8be0*/  FMUL R22, R52.reuse, R9 ;  /* 0x0000000934167220 */ /* 0x040fe20000400000 */
[C---:B------:R-:W-:Y:S01]  /*8bf0*/  FFMA R0, R53.reuse, R23, R0 ;  /* 0x0000001735007223 */ /* 0x040fe20000000000 */
[----:B------:R-:W-:Y:S01]  /*8c00*/  FFMA R2, R53, R40, R2 ;  /* 0x0000002835027223 */ /* 0x000fe20000000002 */
[C---:B------:R-:W-:Y:S01]  /*8c10*/  SHF.L.U32 R23, R75.reuse, 0x10, RZ ;  /* 0x000000104b177819 */ /* 0x040fe200000006ff */
[C---:B------:R-:W-:Y:S01]  /*8c20*/  FMUL R3, R52.reuse, R10 ;  /* 0x0000000a34037220 */ /* 0x040fe20000400000 */
[----:B------:R-:W-:Y:S01]  /*8c30*/  LOP3.LUT R40, R75, 0xffff0000, RZ, 0xc0, !PT ;  /* 0xffff00004b287812 */ /* 0x000fe200078ec0ff */
[C---:B------:R-:W-:Y:S01]  /*8c40*/  FFMA R22, R53.reuse, R41, R22 ;  /* 0x0000002935167223 */ /* 0x040fe20000000016 */
[----:B------:R-:W-:Y:S01]  /*8c50*/  FMUL R20, R52, R11 ;  /* 0x0000000b34147220 */ /* 0x000fe20000400000 */
[C---:B------:R-:W-:Y:S01]  /*8c60*/  FFMA R3, R53.reuse, R23, R3 ;  /* 0x0000001735037223 */ /* 0x040fe20000000003 */
        /* <DEDUP_REMOVED lines=27> */
[----:B------:R-:W-:Y:S02]  /*8e20*/  F2FP.BF16.F32.PACK_AB R23, R42, R41 ;  /* 0x000000292a17723e */ /* 0x000fe400000010ff */
[----:B------:R-:W-:Y:S02]  /*8e30*/  LEA R0, R68, UR36, 0x3 ;  /* 0x0000002444007c11 */ /* 0x000fe4000f8e18ff */
[----:B------:R-:W-:Y:S01]  /*8e40*/  @P2 SHF.L.U32 R2, RZ, 0x1f, RZ ;  /* 0x0000001fff022819 */ /* 0x000fe200000006ff */
[----:B------:R1:W-:Y:S01]  /*8e50*/  @!P1 STS.128 [R104+0x1a00], R20 ;  /* 0x001a001468009388 */ /* 0x0003e20000000c00 */
[----:B------:R-:W-:Y:S01]  /*8e60*/  @!PT LDS RZ, [RZ] ;  /* 0x00000000fffff984 */ /* 0x000fe20000000800 */
[----:B------:R-:W-:Y:S01]  /*8e70*/  @!PT LDS RZ, [RZ] ;  /* 0x00000000fffff984 */ /* 0x000fe20000000800 */
[----:B------:R-:W-:Y:S01]  /*8e80*/  @!PT LDS RZ, [RZ] ;  /* 0x00000000fffff984 */ /* 0x000fe20000000800 */
[----:B------:R-:W-:Y:S01]  /*8e90*/  @!PT LDS RZ, [RZ] ;  /* 0x00000000fffff984 */ /* 0x000fe20000000800 */
[----:B------:R3:W-:Y:S07]  /*8ea0*/  MEMBAR.ALL.CTA ;  /* 0x0000000000007992 */ /* 0x0007ee0000008000 */
[----:B---3--:R-:W3:Y:S02]  /*8eb0*/  FENCE.VIEW.ASYNC.S ;  /* 0x00000000000073c6 */ /* 0x008ee40000000000 */
[----:B------:R-:W-:Y:S05]  /*8ec0*/  WARPSYNC.ALL ;  /* 0x0000000000007948 */ /* 0x000fea0003800000 */
[----:B------:R-:W-:Y:S01]  /*8ed0*/  BSSY.RECONVERGENT B0, `(.L_x_123) ;  /* 0x0000011000007945 */ /* 0x000fe20003800200 */
[----:B---3--:R-:W-:Y:S06]  /*8ee0*/  BAR.SYNC.DEFER_BLOCKING 0x1, 0x80 ;  /* 0x0042000000007b1d */ /* 0x008fec0000010000 */
[----:B------:R-:W-:Y:S05]  /*8ef0*/  @P0 BRA `(.L_x_124) ;  /* 0x0000000000380947 */ /* 0x000fea0003800000 */
[----:B------:R-:W-:Y:S02]  /*8f00*/  UIADD3 UR4, UP0, UPT, UR50, 0xa80, URZ ;  /* 0x00000a8032047890 */ /* 0x000fe4000ff1e0ff */
[----:B------:R-:W-:Y:S02]  /*8f10*/  UIADD3 UR10, UPT, UPT, UR46, 0x40, URZ ;  /* 0x000000402e0a7890 */ /* 0x000fe4000fffe0ff */
[----:B------:R-:W-:Y:S02]  /*8f20*/  UIADD3 UR8, UPT, UPT, UR36, 0x1200, URZ ;  /* 0x0000120024087890 */ /* 0x000fe4000fffe0ff */
[----:B------:R-:W-:Y:S01]  /*8f30*/  UIADD3.X UR5, UPT, UPT, URZ, UR51, URZ, UP0, !UPT ;  /* 0x00000033ff057290 */ /* 0x000fe200087fe4ff */
[----:B------:R-:W-:Y:S01]  /*8f40*/  UMOV UR9, UR45 ;  /* 0x0000002d00097c82 */ /* 0x000fe20008000000 */
[----:B------:R-:W-:Y:S01]  /*8f50*/  UMOV UR11, UR52 ;  /* 0x00000034000b7c82 */ /* 0x000fe20008000000 */
[----:B------:R-:W-:Y:S02]  /*8f60*/  UIADD3 UR13, UPT, UPT, UR45, 0x40, URZ ;  /* 0x000000402d0d7890 */ /* 0x000fe4000fffe0ff */
[----:B------:R-:W-:Y:S01]  /*8f70*/  UIADD3 UR12, UPT, UPT, UR36, 0x1a00, URZ ;  /* 0x00001a00240c7890 */ /* 0x000fe2000fffe0ff */
[----:B------:R-:W-:Y:S03]  /*8f80*/  UMOV UR15, UR52 ;  /* 0x00000034000f7c82 */ /* 0x000fe60008000000 */
[----:B------:R3:W-:Y:S01]  /*8f90*/  UTMASTG.3D [UR8], [UR4] ;  /* 0x00000008040073b5 */ /* 0x0007e20008010000 */
[----:B------:R-:W-:Y:S04]  /*8fa0*/  UMOV UR14, UR10 ;  /* 0x0000000a000e7c82 */ /* 0x000fe80008000000 */
[----:B------:R3:W-:Y:S01]  /*8fb0*/  UTMASTG.3D [UR12], [UR4] ;  /* 0x0000000c040073b5 */ /* 0x0007e20008010000 */
[----:B------:R0:W-:Y:S01]  /*8fc0*/  UTMACMDFLUSH ;  /* 0x00000000000079b7 */ /* 0x0001e20000000000 */
[----:B---3--:R-:W-:Y:S04]  /*8fd0*/  DEPBAR.LE SB0, 0x1 ;  /* 0x000080400000791a */ /* 0x008fe80000000000 */
.L_x_124:
[----:B------:R-:W-:Y:S05]  /*8fe0*/  BSYNC.RECONVERGENT B0 ;  /* 0x0000000000007941 */ /* 0x000fea0003800200 */
.L_x_123:
[----:B------:R-:W-:Y:S01]  /*8ff0*/  BAR.SYNC.DEFER_BLOCKING 0x1, 0x80 ;  /* 0x0042000000007b1d */ /* 0x000fe20000010000 */
[----:B------:R-:W-:Y:S01]  /*9000*/  UIADD3 UR4, UPT, UPT, UR37, 0x1, URZ ;  /* 0x0000000125047890 */ /* 0x000fe2000fffe0ff */
[----:B-1----:R-:W-:Y:S01]  /*9010*/  VIADD R23, R59, 0x10 ;  /* 0x000000103b177836 */ /* 0x002fe20000000000 */
[----:B------:R-:W-:Y:S02]  /*9020*/  UIADD3 UR41, UPT, UPT, UR45, 0x10, URZ ;  /* 0x000000102d297890 */ /* 0x000fe4000fffe0ff */
[----:B------:R-:W-:Y:S02]  /*9030*/  UISETP.NE.AND UP0, UPT, UR4, 0x4, UPT ;  /* 0x000000040400788c */ /* 0x000fe4000bf05270 */
[----:B------:R-:W-:Y:S02]  /*9040*/  SHF.R.U32.HI R21, RZ, 0x15, R23 ;  /* 0x00000015ff157819 */ /* 0x000fe40000011617 */
[----:B------:R-:W-:Y:S02]  /*9050*/  USEL UR38, UR4, URZ, UP0 ;  /* 0x000000ff04267287 */ /* 0x000fe40008000000 */
[----:B------:R-:W-:Y:S01]  /*9060*/  LOP3.LUT R22, R21, 0x3, RZ, 0xc0, !PT ;  /* 0x0000000315167812 */ /* 0x000fe200078ec0ff */
[----:B------:R1:W-:Y:S01]  /*9070*/  @P2 SYNCS.ARRIVE.TRANS64.RED.A1T0 RZ, [R107+URZ], RZ ;  /* 0x000000ff6bff29a7 */ /* 0x0003e200081004ff */
[----:B------:R-:W-:Y:S01]  /*9080*/  BSSY B1, `(.L_x_125) ;  /* 0x0000015000017945 */ /* 0x000fe20003800000 */
[----:B------:R-:W3:Y:S02]  /*9090*/  @P2 SYNCS.PHASECHK.TRANS64.TRYWAIT P0, [R0+URZ+0x30], R2 ;  /* 0x00003002000025a7 */ /* 0x000ee400080011ff */
[----:B---3--:R-:W-:Y:S01]  /*90a0*/  @P2 SEL R70, RZ, 0x1, !P0 ;  /* 0x00000001ff462807 */ /* 0x008fe20004000000 */
[----:B-1----:R-:W-:Y:S06]  /*90b0*/  @!P2 BRA `(.L_x_126) ;  /* 0x000000000044a947 */ /* 0x002fec0003800000 */
[----:B------:R-:W-:Y:S01]  /*90c0*/  ISETP.NE.AND P1, PT, R71, RZ, PT ;  /* 0x000000ff4700720c */ /* 0x000fe20003f25270 */
[----:B------:R-:W-:Y:S01]  /*90d0*/  BSSY B0, `(.L_x_127) ;  /* 0x0000009000007945 */ /* 0x000fe20003800000 */
[----:B------:R-:W-:Y:S11]  /*90e0*/  ISETP.NE.AND P0, PT, R70, RZ, PT ;  /* 0x000000ff4600720c */ /* 0x000ff60003f05270 */
[----:B------:R-:W-:Y:S05]  /*90f0*/  @P1 IMAD R3, R68, 0x1000, R105 ;  /* 0x0000100044031824 */ /* 0x000fea00078e0269 */
[----:B------:R-:W-:Y:S05]  /*9100*/  @P1 IADD3 R2, PT, PT, R3, UR36, RZ ;  /* 0x0000002403021c10 */ /* 0x000fea000fffe0ff */
[----:B------:R-:W-:Y:S01]  /*9110*/  @P1 IMAD.IADD R2, R69, 0x1, R2 ;  /* 0x0000000145021824 */ /* 0x000fe200078e0202 */
[----:B------:R-:W-:Y:S06]  /*9120*/  @P0 BRA `(.L_x_128) ;  /* 0x00000000000c0947 */ /* 0x000fec0003800000 */
[----:B------:R-:W-:Y:S04]  /*9130*/  SHF.L.U32 R20, RZ, 0x1f, RZ ;  /* 0x0000001fff147819 */ /* 0x000fe800000006ff */
[----:B------:R-:W1:Y:S02]  /*9140*/  SYNCS.PHASECHK.TRANS64.TRYWAIT P0, [R0+URZ+0x30], R20 ;  /* 0x00003014000075a7 */ /* 0x000e6400080011ff */
[----:B-1----:R-:W-:Y:S05]  /*9150*/  @!P0 BRA `(.L_x_129) ;  /* 0x00000064005c8947 */ /* 0x002fea0003800000 */
.L_x_128:
[----:B------:R-:W-:Y:S05]  /*9160*/  BSYNC B0 ;  /* 0x0000000000007941 */ /* 0x000fea0003800000 */
.L_x_127:
[----:B------:R-:W-:Y:S02]  /*9170*/  ISETP.NE.AND P0, PT, R71, RZ, PT ;  /* 0x000000ff4700720c */ /* 0x000fe40003f05270 */
[----:B------:R-:W-:Y:S11]  /*9180*/  IADD3 R68, PT, PT, R68, 0x1, RZ ;  /* 0x0000000144447810 */ /* 0x000ff60007ffe0ff */
[----:B------:R3:W4:Y:S04]  /*9190*/  @P0 LDS.128 R60, [R3+UR36+0x200] ;  /* 0x00020024033c0984 */ /* 0x0007280008000c00 */
[----:B------:R3:W1:Y:S04]  /*91a0*/  @P0 LDS.128 R72, [R3+UR36+0xa00] ;  /* 0x000a002403480984 */ /* 0x0006680008000c00 */
[----:B------:R3:W1:Y:S04]  /*91b0*/  @P0 LDS.128 R64, [R2+0x200] ;  /* 0x0002000002400984 */ /* 0x0006680000000c00 */
[----:B------:R3:W1:Y:S02]  /*91c0*/  @P0 LDS.128 R76, [R2+0xa00] ;  /* 0x000a0000024c0984 */ /* 0x0006640000000c00 */
.L_x_126:
[----:B------:R-:W-:Y:S05]  /*91d0*/  BSYNC B1 ;  /* 0x0000000000017941 */ /* 0x000fea0003800000 */
.L_x_125:
[----:B------:R-:W-:Y:S11]  /*91e0*/  ISETP.NE.AND P0, PT, R99, R22, PT ;  /* 0x000000166300720c */ /* 0x000ff60003f05270 */
[----:B------:R-:W-:Y:S02]  /*91f0*/  @!UPT UIADD3 URZ, UPT, UPT, URZ, URZ, URZ ;  /* 0x000000fffffff290 */ /* 0x000fe4000fffe0ff */
[----:B------:R-:W-:Y:S05]  /*9200*/  @P0 BRA `(.L_x_130) ;  /* 0x0000000000bc0947 */ /* 0x000fea0003800000 */
[----:B------:R-:W-:Y:S11]  /*9210*/  LOP3.LUT P0, RZ, R21, 0x3, R100, 0x48, !PT ;  /* 0x0000000315ff7812 */ /* 0x000ff60007804864 */
[----:B------:R-:W-:Y:S02]  /*9220*/  @!UPT UIADD3 URZ, UPT, UPT, URZ, URZ, URZ ;  /* 0x000000fffffff290 */ /* 0x000fe4000fffe0ff */
[----:B------:R-:W-:Y:S05]  /*9230*/  @!P0 BRA `(.L_x_131) ;  /* 0x0000000000408947 */ /* 0x000fea0003800000 */
[----:B------:R-:W5:Y:S01]  /*9240*/  LDCU.64 UR8, c[0x4][0x70] ;  /* 0x01000e00ff0877ac */ /* 0x000f620008000a00 */
[----:B---3--:R-:W-:Y:S01]  /*9250*/  MOV R3, 0x0 ;  /* 0x0000000000037802 */ /* 0x008fe20000000f00 */
[----:B------:R-:W-:Y:S02]  /*9260*/  HFMA2 R12, -RZ, RZ, 0, 5.9604644775390625e-08 ;  /* 0x00000001ff0c7431 */ /* 0x000fe400000001ff */
[----:B------:R-:W-:Y:S02]  /*9270*/  IMAD.MOV.U32 R8, RZ, RZ, 0x192 ;  /* 0x00000192ff087424 */ /* 0x000fe400078e00ff */
[----:B------:R-:W-:Y:S01]  /*9280*/  IMAD.MOV.U32 R13, RZ, RZ, RZ ;  /* 0x000000ffff0d7224 */ /* 0x000fe200078e00ff */
[----:B------:R-:W3:Y:S01]  /*9290*/  LDCU.64 UR6, c[0x4][0x78] ;  /* 0x01000f00ff0677ac */ /* 0x000ee20008000a00 */
[----:B------:R-:W1:Y:S01]  /*92a0*/  LDC.64 R2, c[0x4][R3] ;  /* 0x0100000003027b82 */ /* 0x000e620000000a00 */
[----:B------:R-:W2:Y:S01]  /*92b0*/  LDCU.64 UR4, c[0x4][0x10] ;  /* 0x01000200ff0477ac */ /* 0x000ea20008000a00 */
[----:B-----5:R-:W-:Y:S01]  /*92c0*/  MOV R5, UR9 ;  /* 0x0000000900057c02 */ /* 0x020fe20008000f00 */
[----:B------:R-:W-:Y:S01]  /*92d0*/  IMAD.U32 R4, RZ, RZ, UR8 ;  /* 0x00000008ff047e24 */ /* 0x000fe2000f8e00ff */
[----:B---3--:R-:W-:Y:S01]  /*92e0*/  MOV R7, UR7 ;  /* 0x0000000700077c02 */ /* 0x008fe20008000f00 */
[----:B------:R-:W-:Y:S01]  /*92f0*/  IMAD.U32 R6, RZ, RZ, UR6 ;  /* 0x00000006ff067e24 */ /* 0x000fe2000f8e00ff */
[----:B--2---:R-:W-:Y:S01]  /*9300*/  MOV R11, UR5 ;  /* 0x00000005000b7c02 */ /* 0x004fe20008000f00 */
[----:B------:R-:W-:Y:S02]  /*9310*/  IMAD.U32 R10, RZ, RZ, UR4 ;  /* 0x00000004ff0a7e24 */ /* 0x000fe4000f8e00ff */
[----:B-1----:R-:W-:Y:S07]  /*9320*/  LEPC R20, `(.L_x_131) ;  /* 0x000000001014794e */ /* 0x002fee0000000000 */
[----:B----4-:R-:W-:Y:S05]  /*9330*/  CALL.ABS.NOINC R2 ;  /* 0x0000000002007343 */ /* 0x010fea0003c00000 */
.L_x_131:
[----:B------:R-:W-:Y:S05]  /*9340*/  WARPSYNC.ALL ;  /* 0x0000000000007948 */ /* 0x000fea0003800000 */
[C---:B------:R-:W-:Y:S01]  /*9350*/  R2UR UR4, R23.reuse ;  /* 0x00000000170472ca */ /* 0x040fe200000e0000 */
[----:B-1----:R-:W-:Y:S05]  /*9360*/  VIADD R0, R23, 0x40 ;  /* 0x0000004017007836 */ /* 0x002fea0000000000 */
[----:B------:R-:W-:Y:S04]  /*9370*/  SHF.R.U32.HI R0, RZ, 0x15, R0 ;  /* 0x00000015ff007819 */ /* 0x000fe80000011600 */
[----:B------:R-:W-:Y:S03]  /*9380*/  LOP3.LUT P0, RZ, R0, 0x3, R100, 0x48, !PT ;  /* 0x0000000300ff7812 */ /* 0x000fe60007804864 */
[----:B------:R-:W1:Y:S10]  /*9390*/  LDTM.x16 R24, tmem[UR4] ;  /* 0x00000004001879ee */ /* 0x000e740008240000 */
[----:B-1----:R-:W-:Y:S05]  /*93a0*/  @!P0 BRA `(.L_x_132) ;  /* 0x0000000000408947 */ /* 0x002fea0003800000 */
[----:B------:R-:W1:Y:S01]  /*93b0*/  LDCU.64 UR8, c[0x4][0x70] ;  /* 0x01000e00ff0877ac */ /* 0x000e620008000a00 */
[----:B---3--:R-:W-:Y:S01]  /*93c0*/  MOV R3, 0x0 ;  /* 0x0000000000037802 */ /* 0x008fe20000000f00 */
[----:B------:R-:W-:Y:S02]  /*93d0*/  HFMA2 R12, -RZ, RZ, 0, 5.9604644775390625e-08 ;  /* 0x00000001ff0c7431 */ /* 0x000fe400000001ff */
[----:B------:R-:W-:Y:S02]  /*93e0*/  IMAD.MOV.U32 R8, RZ, RZ, 0x192 ;  /* 0x00000192ff087424 */ /* 0x000fe400078e00ff */
[----:B------:R-:W-:Y:S01]  /*93f0*/  IMAD.MOV.U32 R13, RZ, RZ, RZ ;  /* 0x000000ffff0d7224 */ /* 0x000fe200078e00ff */
[----:B------:R-:W3:Y:S01]  /*9400*/  LDCU.64 UR6, c[0x4][0x78] ;  /* 0x01000f00ff0677ac */ /* 0x000ee20008000a00 */
[----:B------:R-:W2:Y:S01]  /*9410*/  LDC.64 R2, c[0x4][R3] ;  /* 0x0100000003027b82 */ /* 0x000ea20000000a00 */
        /* <DEDUP_REMOVED lines=9> */
.L_x_132:
[----:B------:R-:W-:Y:S05]  /*94b0*/  WARPSYNC.ALL ;  /* 0x0000000000007948 */ /* 0x000fea0003800000 */
[----:B------:R-:W-:Y:S11]  /*94c0*/  R2UR UR4, R23 ;  /* 0x00000000170472ca */ /* 0x000ff600000e0000 */
[----:B------:R-:W-:Y:S02]  /*94d0*/  @!UPT UIADD3 URZ, UPT, UPT, URZ, URZ, URZ ;  /* 0x000000fffffff290 */ /* 0x000fe4000fffe0ff */
[----:B------:R-:W1:Y:S02]  /*94e0*/  LDTM.x16 R4, tmem[UR4+0x40] ;  /* 0x00004004000479ee */ /* 0x000e640008240000 */
[----:B-1----:R-:W-:Y:S01]  /*94f0*/  NOP ;  /* 0x0000000000007918 */ /* 0x002fe20000000000 */
.L_x_130:
[----:B------:R-:W-:Y:S01]  /*9500*/  ISETP.NE.AND P2, PT, R106, RZ, PT ;  /* 0x000000ff6a00720c */ /* 0x000fe20003f45270 */
[----:B-1----:R-:W-:Y:S01]  /*9510*/  FMUL R0, R52, R24 ;  /* 0x0000001834007220 */ /* 0x002fe20000400000 */
[----:B---34-:R-:W-:Y:S01]  /*9520*/  SHF.L.U32 R3, R60, 0x10, RZ ;  /* 0x000000103c037819 */ /* 0x018fe200000006ff */
        /* <DEDUP_REMOVED lines=146> */
.L_x_134:
[----:B------:R-:W-:Y:S05]  /*9e50*/  BSYNC.RECONVERGENT B0 ;  /* 0x0000000000007941 */ /* 0x000fea0003800200 */
.L_x_133:
[----:B------:R-:W-:Y:S01]  /*9e60*/  BAR.SYNC.DEFER_BLOCKING 0x1, 0x80 ;  /* 0x0042000000007b1d */ /* 0x000fe20000010000 */
[----:B------:R-:W-:Y:S04]  /*9e70*/  UIADD3 UR4, UPT, UPT, UR38, 0x1, URZ ;  /* 0x0000000126047890 */ /* 0x000fe8000fffe0ff */
[----:B------:R-:W-:Y:S04]  /*9e80*/  UISETP.NE.AND UP0, UPT, UR4, 0x4, UPT ;  /* 0x000000040400788c */ /* 0x000fe8000bf05270 */
[----:B------:R-:W-:Y:S01]  /*9e90*/  USEL UR39, UR4, URZ, UP0 ;  /* 0x000000ff04277287 */ /* 0x000fe20008000000 */
[----:B------:R3:W-:Y:S01]  /*9ea0*/  @P2 SYNCS.ARRIVE.TRANS64.RED.A1T0 RZ, [R107+URZ], RZ ;  /* 0x000000ff6bff29a7 */ /* 0x0007e200081004ff */
[----:B------:R-:W-:Y:S01]  /*9eb0*/  BSSY B1, `(.L_x_135) ;  /* 0x000001a000017945 */ /* 0x000fe20003800000 */
[----:B------:R-:W4:Y:S01]  /*9ec0*/  @P2 SYNCS.PHASECHK.TRANS64.TRYWAIT P0, [R0+URZ+0x30], R2 ;  /* 0x00003002000025a7 */ /* 0x000f2200080011ff */
[----:B---3--:R-:W-:Y:S01]  /*9ed0*/  HFMA2 R107, -RZ, RZ, 0, 0 ;  /* 0x00000000ff6b7431 */ /* 0x008fe200000001ff */
[----:B----4-:R-:W-:Y:S01]  /*9ee0*/  @P2 SEL R70, RZ, 0x1, !P0 ;  /* 0x00000001ff462807 */ /* 0x010fe20004000000 */
[----:B------:R-:W-:Y:S06]  /*9ef0*/  @!P2 BRA `(.L_x_136) ;  /* 0x000000000054a947 */ /* 0x000fec0003800000 */
[----:B------:R-:W-:Y:S01]  /*9f00*/  ISETP.NE.AND P1, PT, R71, RZ, PT ;  /* 0x000000ff4700720c */ /* 0x000fe20003f25270 */
[----:B------:R-:W-:Y:S01]  /*9f10*/  BSSY B0, `(.L_x_137) ;  /* 0x0000009000007945 */ /* 0x000fe20003800000 */
[----:B------:R-:W-:Y:S11]  /*9f20*/  ISETP.NE.AND P0, PT, R70, RZ, PT ;  /* 0x000000ff4600720c */ /* 0x000ff60003f05270 */
[----:B------:R-:W-:Y:S05]  /*9f30*/  @P1 IMAD R3, R68, 0x1000, R105 ;  /* 0x0000100044031824 */ /* 0x000fea00078e0269 */
[----:B------:R-:W-:Y:S05]  /*9f40*/  @P1 IADD3 R2, PT, PT, R3, UR36, RZ ;  /* 0x0000002403021c10 */ /* 0x000fea000fffe0ff */
[----:B------:R-:W-:Y:S01]  /*9f50*/  @P1 IMAD.IADD R2, R69, 0x1, R2 ;  /* 0x0000000145021824 */ /* 0x000fe200078e0202 */
[----:B------:R-:W-:Y:S06]  /*9f60*/  @P0 BRA `(.L_x_138) ;  /* 0x00000000000c0947 */ /* 0x000fec0003800000 */
[----:B-1----:R-:W-:Y:S04]  /*9f70*/  SHF.L.U32 R20, RZ, 0x1f, RZ ;  /* 0x0000001fff147819 */ /* 0x002fe800000006ff */
[----:B------:R-:W1:Y:S02]  /*9f80*/  SYNCS.PHASECHK.TRANS64.TRYWAIT P0, [R0+URZ+0x30], R20 ;  /* 0x00003014000075a7 */ /* 0x000e6400080011ff */
[----:B-1----:R-:W-:Y:S05]  /*9f90*/  @!P0 BRA `(.L_x_139) ;  /* 0x0000005400e08947 */ /* 0x002fea0003800000 */
.L_x_138:
[----:B------:R-:W-:Y:S05]  /*9fa0*/  BSYNC B0 ;  /* 0x0000000000007941 */ /* 0x000fea0003800000 */
.L_x_137:
[----:B------:R-:W-:Y:S01]  /*9fb0*/  ISETP.NE.AND P0, PT, R71, RZ, PT ;  /* 0x000000ff4700720c */ /* 0x000fe20003f05270 */
[----:B------:R-:W-:Y:S11]  /*9fc0*/  VIADD R68, R68, 0x1 ;  /* 0x0000000144447836 */ /* 0x000ff60000000000 */
[----:B------:R-:W-:Y:S01]  /*9fd0*/  @!UPT UIADD3 URZ, UPT, UPT, URZ, URZ, URZ ;  /* 0x000000fffffff290 */ /* 0x000fe2000fffe0ff */
[----:B------:R3:W4:Y:S04]  /*9fe0*/  @P0 LDS.128 R60, [R3+UR36+0x200] ;  /* 0x00020024033c0984 */ /* 0x0007280008000c00 */
[----:B------:R3:W1:Y:S04]  /*9ff0*/  @P0 LDS.128 R72, [R3+UR36+0xa00] ;  /* 0x000a002403480984 */ /* 0x0006680008000c00 */
[----:B------:R3:W1:Y:S04]  /*a000*/  @P0 LDS.128 R64, [R2+0x200] ;  /* 0x0002000002400984 */ /* 0x0006680000000c00 */
[----:B------:R3:W1:Y:S01]  /*a010*/  @P0 LDS.128 R76, [R2+0xa00] ;  /* 0x000a0000024c0984 */ /* 0x0006620000000c00 */
[C---:B------:R-:W-:Y:S04]  /*a020*/  ISETP.NE.AND P0, PT, R68.reuse, 0x4, PT ;  /* 0x000000044400780c */ /* 0x040fe80003f05270 */
[----:B------:R-:W-:Y:S02]  /*a030*/  SEL R68, R68, RZ, P0 ;  /* 0x000000ff44447207 */ /* 0x000fe40000000000 */
[----:B------:R-:W-:Y:S02]  /*a040*/  SEL R107, RZ, 0x1, P0 ;  /* 0x00000001ff6b7807 */ /* 0x000fe40000000000 */
.L_x_136:
[----:B------:R-:W-:Y:S05]  /*a050*/  BSYNC B1 ;  /* 0x0000000000017941 */ /* 0x000fea0003800000 */
.L_x_135:
[----:B---3--:R-:W-:Y:S05]  /*a060*/  VIADD R3, R59, 0x400010 ;  /* 0x004000103b037836 */ /* 0x008fea0000000000 */
[----:B-1----:R-:W-:Y:S04]  /*a070*/  SHF.R.U32.HI R0, RZ, 0x15, R3 ;  /* 0x00000015ff007819 */ /* 0x002fe80000011603 */
        /* <DEDUP_REMOVED lines=23> */
.L_x_141:
        /* <DEDUP_REMOVED lines=23> */
.L_x_142:
[----:B------:R-:W-:Y:S05]  /*a360*/  WARPSYNC.ALL ;  /* 0x0000000000007948 */ /* 0x000fea0003800000 */
[----:B------:R-:W-:Y:S11]  /*a370*/  R2UR UR4, R2 ;  /* 0x00000000020472ca */ /* 0x000ff600000e0000 */
[----:B------:R-:W-:Y:S02]  /*a380*/  @!UPT UIADD3 URZ, UPT, UPT, URZ, URZ, URZ ;  /* 0x000000fffffff290 */ /* 0x000fe4000fffe0ff */
[----:B------:R-:W1:Y:S02]  /*a390*/  LDTM.x16 R4, tmem[UR4+0x40] ;  /* 0x00004004000479ee */ /* 0x000e640008240000 */
[----:B-1----:R-:W-:Y:S01]  /*a3a0*/  NOP ;  /* 0x0000000000007918 */ /* 0x002fe20000000000 */
.L_x_140:
[----:B------:R-:W-:Y:S01]  /*a3b0*/  ISETP.NE.AND P2, PT, R106, RZ, PT ;  /* 0x000000ff6a00720c */ /* 0x000fe20003f45270 */
[----:B------:R-:W-:Y:S01]  /*a3c0*/  FMUL R0, R52, R24 ;  /* 0x0000001834007220 */ /* 0x000fe20000400000 */
[----:B----4-:R-:W-:Y:S01]  /*a3d0*/  SHF.L.U32 R3, R60, 0x10, RZ ;  /* 0x000000103c037819 */ /* 0x010fe200000006ff */
        /* <DEDUP_REMOVED lines=121> */
[----:B------:R-:W-:Y:S01]  /*ab70*/  @P2 SHF.L.U32 R2, R107, 0x1f, RZ ;  /* 0x0000001f6b022819 */ /* 0x000fe200000006ff */
        /* <DEDUP_REMOVED lines=25> */
.L_x_144:
[----:B------:R-:W-:Y:S05]  /*ad10*/  BSYNC.RECONVERGENT B0 ;  /* 0x0000000000007941 */ /* 0x000fea0003800200 */
.L_x_143:
        /* <DEDUP_REMOVED lines=20> */
[----:B------:R-:W-:Y:S04]  /*ae60*/  SHF.L.U32 R20, R107, 0x1f, RZ ;  /* 0x0000001f6b147819 */ /* 0x000fe800000006ff */
[----:B------:R-:W1:Y:S02]  /*ae70*/  SYNCS.PHASECHK.TRANS64.TRYWAIT P0, [R0+URZ+0x30], R20 ;  /* 0x00003014000075a7 */ /* 0x000e6400080011ff */
[----:B-1----:R-:W-:Y:S05]  /*ae80*/  @!P0 BRA `(.L_x_149) ;  /* 0x0000004800388947 */ /* 0x002fea0003800000 */
.L_x_148:
[----:B------:R-:W-:Y:S05]  /*ae90*/  BSYNC B0 ;  /* 0x0000000000007941 */ /* 0x000fea0003800000 */
.L_x_147:
[----:B------:R-:W-:Y:S01]  /*aea0*/  ISETP.NE.AND P0, PT, R71, RZ, PT ;  /* 0x000000ff4700720c */ /* 0x000fe20003f05270 */
[----:B------:R-:W-:Y:S11]  /*aeb0*/  VIADD R68, R68, 0x1 ;  /* 0x0000000144447836 */ /* 0x000ff60000000000 */
[----:B------:R-:W-:Y:S01]  /*aec0*/  @!UPT UIADD3 URZ, UPT, UPT, URZ, URZ, URZ ;  /* 0x000000fffffff290 */ /* 0x000fe2000fffe0ff */
[----:B------:R3:W4:Y:S04]  /*aed0*/  @P0 LDS.128 R60, [R3+UR36+0x200] ;  /* 0x00020024033c0984 */ /* 0x0007280008000c00 */
[----:B------:R3:W2:Y:S04]  /*aee0*/  @P0 LDS.128 R72, [R3+UR36+0xa00] ;  /* 0x000a002403480984 */ /* 0x0006a80008000c00 */
[----:B------:R3:W2:Y:S04]  /*aef0*/  @P0 LDS.128 R64, [R2+0x200] ;  /* 0x0002000002400984 */ /* 0x0006a80000000c00 */
[----:B------:R3:W2:Y:S01]  /*af00*/  @P0 LDS.128 R76, [R2+0xa00] ;  /* 0x000a0000024c0984 */ /* 0x0006a20000000c00 */
[C---:B------:R-:W-:Y:S04]  /*af10*/  ISETP.NE.AND P0, PT, R68.reuse, 0x4, PT ;  /* 0x000000044400780c */ /* 0x040fe80003f05270 */
[----:B-1----:R-:W-:Y:S02]  /*af20*/  SEL R0, RZ, 0x1, P0 ;  /* 0x00000001ff007807 */ /* 0x002fe40000000000 */
[----:B------:R-:W-:Y:S02]  /*af30*/  SEL R68, R68, RZ, P0 ;  /* 0x000000ff44447207 */ /* 0x000fe40000000000 */
[----:B------:R-:W-:Y:S02]  /*af40*/  LOP3.LUT R107, R107, R0, RZ, 0x3c, !PT ;  /* 0x000000006b6b7212 */ /* 0x000fe400078e3cff */
.L_x_146:
[----:B------:R-:W-:Y:S05]  /*af50*/  BSYNC B1 ;  /* 0x0000000000017941 */ /* 0x000fea0003800000 */
.L_x_145:
[----:B------:R-:W-:Y:S11]  /*af60*/  ISETP.NE.AND P0, PT, R99, R22, PT ;  /* 0x000000166300720c */ /* 0x000ff60003f05270 */
[----:B------:R-:W-:Y:S02]  /*af70*/  @!UPT UIADD3 URZ, UPT, UPT, URZ, URZ, URZ ;  /* 0x000000fffffff290 */ /* 0x000fe4000fffe0ff */
[----:B------:R-:W-:Y:S05]  /*af80*/  @P0 BRA `(.L_x_150) ;  /* 0x0000000000bc0947 */ /* 0x000fea0003800000 */
[----:B------:R-:W-:Y:S11]  /*af90*/  LOP3.LUT P0, RZ, R21, 0x3, R100, 0x48, !PT ;  /* 0x0000000315ff7812 */ /* 0x000ff60007804864 */
[----:B------:R-:W-:Y:S02]  /*afa0*/  @!UPT UIADD3 URZ, UPT, UPT, URZ, URZ, URZ ;  /* 0x000000fffffff290 */ /* 0x000fe4000fffe0ff */
[----:B------:R-:W-:Y:S05]  /*afb0*/  @!P0 BRA `(.L_x_151) ;  /* 0x0000000000408947 */ /* 0x000fea0003800000 */
        /* <DEDUP_REMOVED lines=16> */
.L_x_151:
        /* <DEDUP_REMOVED lines=23> */
.L_x_152:
[----:B------:R-:W-:Y:S05]  /*b230*/  WARPSYNC.ALL ;  /* 0x0000000000007948 */ /* 0x000fea0003800000 */
[----:B------:R-:W-:Y:S11]  /*b240*/  R2UR UR4, R23 ;  /* 0x00000000170472ca */ /* 0x000ff600000e0000 */
[----:B------:R-:W-:Y:S02]  /*b250*/  @!UPT UIADD3 URZ, UPT, UPT, URZ, URZ, URZ ;  /* 0x000000fffffff290 */ /* 0x000fe4000fffe0ff */
[----:B------:R-:W1:Y:S02]  /*b260*/  LDTM.x16 R4, tmem[UR4+0x40] ;  /* 0x00004004000479ee */ /* 0x000e640008240000 */
[----:B-1----:R-:W-:Y:S01]  /*b270*/  NOP ;  /* 0x0000000000007918 */ /* 0x002fe20000000000 */
.L_x_150:
[----:B------:R-:W-:Y:S01]  /*b280*/  ISETP.NE.AND P2, PT, R106, RZ, PT ;  /* 0x000000ff6a00720c */ /* 0x000fe20003f45270 */
[----:B------:R-:W-:Y:S01]  /*b290*/  FMUL R0, R52, R24 ;  /* 0x0000001834007220 */ /* 0x000fe20000400000 */
        /* <DEDUP_REMOVED lines=22> */
[----:B--2---:R-:W-:Y:S01]  /*b400*/  LOP3.LUT R41, R66, 0xffff0000, RZ, 0xc0, !PT ;  /* 0xffff000042297812 */ /* 0x004fe200078ec0ff */
        /* <DEDUP_REMOVED lines=106> */
[----:B--2---:R-:W2:Y:S02]  /*bab0*/  FENCE.VIEW.ASYNC.S ;  /* 0x00000000000073c6 */ /* 0x004ea40000000000 */
[----:B------:R-:W-:Y:S05]  /*bac0*/  WARPSYNC.ALL ;  /* 0x0000000000007948 */ /* 0x000fea0003800000 */
[----:B------:R-:W-:Y:S01]  /*bad0*/  BSSY.RECONVERGENT B0, `(.L_x_153) ;  /* 0x0000012000007945 */ /* 0x000fe20003800200 */
[----:B--2---:R-:W-:Y:S06]  /*bae0*/  BAR.SYNC.DEFER_BLOCKING 0x1, 0x80 ;  /* 0x0042000000007b1d */ /* 0x004fec0000010000 */
[----:B------:R-:W-:Y:S05]  /*baf0*/  @P0 BRA `(.L_x_154) ;  /* 0x00000000003c0947 */ /* 0x000fea0003800000 */
[----:B------:R-:W-:Y:S01]  /*bb00*/  UIADD3 UR4, UPT, UPT, UR36, 0x200, URZ ;  /* 0x0000020024047890 */ /* 0x000fe2000fffe0ff */
[----:B------:R-:W-:Y:S01]  /*bb10*/  UMOV UR42, UR46 ;  /* 0x0000002e002a7c82 */ /* 0x000fe20008000000 */
[----:B------:R-:W-:Y:S01]  /*bb20*/  UMOV UR43, UR52 ;  /* 0x00000034002b7c82 */ /* 0x000fe20008000000 */
[----:B------:R-:W-:Y:S03]  /*bb30*/  UIADD3 UR9, UPT, UPT, UR45, 0x60, URZ ;  /* 0x000000602d097890 */ /* 0x000fe6000fffe0ff */
[----:B------:R-:W-:Y:S01]  /*bb40*/  MOV R89, UR4 ;  /* 0x0000000400597c02 */ /* 0x000fe20008000f00 */
[----:B------:R-:W-:Y:S02]  /*bb50*/  UIADD3 UR4, UP0, UPT, UR50, 0xa80, URZ ;  /* 0x00000a8032047890 */ /* 0x000fe4000ff1e0ff */
[----:B------:R-:W-:Y:S01]  /*bb60*/  UIADD3 UR8, UPT, UPT, UR36, 0xa00, URZ ;  /* 0x00000a0024087890 */ /* 0x000fe2000fffe0ff */
[----:B------:R-:W-:Y:S01]  /*bb70*/  R2UR UR40, R89 ;  /* 0x00000000592872ca */ /* 0x000fe200000e0000 */
[----:B------:R-:W-:Y:S01]  /*bb80*/  UIADD3.X UR5, UPT, UPT, URZ, UR51, URZ, UP0, !UPT ;  /* 0x00000033ff057290 */ /* 0x000fe200087fe4ff */
[----:B------:R-:W-:Y:S01]  /*bb90*/  UMOV UR10, UR46 ;  /* 0x0000002e000a7c82 */ /* 0x000fe20008000000 */
[----:B------:R-:W-:Y:S10]  /*bba0*/  UMOV UR11, UR52 ;  /* 0x00000034000b7c82 */ /* 0x000ff40008000000 */
[----:B------:R2:W-:Y:S01]  /*bbb0*/  UTMASTG.3D [UR40], [UR4] ;  /* 0x00000028040073b5 */ /* 0x0005e20008010000 */
[----:B------:R2:W-:Y:S01]  /*bbc0*/  UTMASTG.3D [UR8], [UR4] ;  /* 0x00000008040073b5 */ /* 0x0005e20008010000 */
[----:B------:R0:W-:Y:S01]  /*bbd0*/  UTMACMDFLUSH ;  /* 0x00000000000079b7 */ /* 0x0001e20000000000 */
[----:B--2---:R-:W-:Y:S04]  /*bbe0*/  DEPBAR.LE SB0, 0x1 ;  /* 0x000080400000791a */ /* 0x004fe80000000000 */
.L_x_154:
[----:B------:R-:W-:Y:S05]  /*bbf0*/  BSYNC.RECONVERGENT B0 ;  /* 0x0000000000007941 */ /* 0x000fea0003800200 */
.L_x_153:
[----:B------:R-:W-:Y:S01]  /*bc00*/  BAR.SYNC.DEFER_BLOCKING 0x1, 0x80 ;  /* 0x0042000000007b1d */ /* 0x000fe20000010000 */
[----:B------:R-:W-:Y:S04]  /*bc10*/  UIADD3 UR4, UPT, UPT, UR37, 0x1, URZ ;  /* 0x0000000125047890 */ /* 0x000fe8000fffe0ff */
[----:B------:R-:W-:Y:S04]  /*bc20*/  UISETP.NE.AND UP0, UPT, UR4, 0x4, UPT ;  /* 0x000000040400788c */ /* 0x000fe8000bf05270 */
[----:B------:R-:W-:Y:S01]  /*bc30*/  USEL UR39, UR4, URZ, UP0 ;  /* 0x000000ff04277287 */ /* 0x000fe20008000000 */
[----:B------:R2:W-:Y:S01]  /*bc40*/  @P2 SYNCS.ARRIVE.TRANS64.RED.A1T0 RZ, [R120+URZ], RZ ;  /* 0x000000ff78ff29a7 */ /* 0x0005e200081004ff */
[----:B------:R-:W-:Y:S01]  /*bc50*/  BSSY B1, `(.L_x_155) ;  /* 0x000001a000017945 */ /* 0x000fe20003800000 */
[----:B------:R-:W3:Y:S02]  /*bc60*/  @P2 SYNCS.PHASECHK.TRANS64.TRYWAIT P0, [R0+URZ+0x30], R2 ;  /* 0x00003002000025a7 */ /* 0x000ee400080011ff */
[----:B---3--:R-:W-:Y:S01]  /*bc70*/  @P2 SEL R70, RZ, 0x1, !P0 ;  /* 0x00000001ff462807 */ /* 0x008fe20004000000 */
[----:B--2---:R-:W-:Y:S06]  /*bc80*/  @!P2 BRA `(.L_x_156) ;  /* 0x000000000058a947 */ /* 0x004fec0003800000 */
[----:B------:R-:W-:Y:S01]  /*bc90*/  ISETP.NE.AND P1, PT, R71, RZ, PT ;  /* 0x000000ff4700720c */ /* 0x000fe20003f25270 */
[----:B------:R-:W-:Y:S01]  /*bca0*/  BSSY B0, `(.L_x_157) ;  /* 0x0000009000007945 */ /* 0x000fe20003800000 */
[----:B------:R-:W-:Y:S11]  /*bcb0*/  ISETP.NE.AND P0, PT, R70, RZ, PT ;  /* 0x000000ff4600720c */ /* 0x000ff60003f05270 */
[----:B------:R-:W-:Y:S05]  /*bcc0*/  @P1 IMAD R3, R68, 0x1000, R105 ;  /* 0x0000100044031824 */ /* 0x000fea00078e0269 */
[----:B------:R-:W-:Y:S05]  /*bcd0*/  @P1 IADD3 R2, PT, PT, R3, UR36, RZ ;  /* 0x0000002403021c10 */ /* 0x000fea000fffe0ff */
[----:B------:R-:W-:Y:S01]  /*bce0*/  @P1 IMAD.IADD R2, R69, 0x1, R2 ;  /* 0x0000000145021824 */ /* 0x000fe200078e0202 */
[----:B------:R-:W-:Y:S06]  /*bcf0*/  @P0 BRA `(.L_x_158) ;  /* 0x00000000000c0947 */ /* 0x000fec0003800000 */
[----:B-1----:R-:W-:Y:S04]  /*bd00*/  SHF.L.U32 R20, R107, 0x1f, RZ ;  /* 0x0000001f6b147819 */ /* 0x002fe800000006ff */
[----:B------:R-:W1:Y:S02]  /*bd10*/  SYNCS.PHASECHK.TRANS64.TRYWAIT P0, [R0+URZ+0x30], R20 ;  /* 0x00003014000075a7 */ /* 0x000e6400080011ff */
[----:B-1----:R-:W-:Y:S05]  /*bd20*/  @!P0 BRA `(.L_x_159) ;  /* 0x0000003800a48947 */ /* 0x002fea0003800000 */
.L_x_158:
[----:B------:R-:W-:Y:S05]  /*bd30*/  BSYNC B0 ;  /* 0x0000000000007941 */ /* 0x000fea0003800000 */
.L_x_157:
[----:B------:R-:W-:Y:S01]  /*bd40*/  ISETP.NE.AND P0, PT, R71, RZ, PT ;  /* 0x000000ff4700720c */ /* 0x000fe20003f05270 */
[----:B------:R-:W-:Y:S11]  /*bd50*/  VIADD R68, R68, 0x1 ;  /* 0x0000000144447836 */ /* 0x000ff60000000000 */
[----:B------:R-:W-:Y:S01]  /*bd60*/  @!UPT UIADD3 URZ, UPT, UPT, URZ, URZ, URZ ;  /* 0x000000fffffff290 */ /* 0x000fe2000fffe0ff */
[----:B------:R2:W3:Y:S04]  /*bd70*/  @P0 LDS.128 R60, [R3+UR36+0x200] ;  /* 0x00020024033c0984 */ /* 0x0004e80008000c00 */
[----:B------:R2:W4:Y:S04]  /*bd80*/  @P0 LDS.128 R72, [R3+UR36+0xa00] ;  /* 0x000a002403480984 */ /* 0x0005280008000c00 */
[----:B------:R2:W2:Y:S04]  /*bd90*/  @P0 LDS.128 R64, [R2+0x200] ;  /* 0x0002000002400984 */ /* 0x0004a80000000c00 */
[----:B------:R2:W2:Y:S01]  /*bda0*/  @P0 LDS.128 R76, [R2+0xa00] ;  /* 0x000a0000024c0984 */ /* 0x0004a20000000c00 */
[C---:B------:R-:W-:Y:S04]  /*bdb0*/  ISETP.NE.AND P0, PT, R68.reuse, 0x4, PT ;  /* 0x000000044400780c */ /* 0x040fe80003f05270 */
[----:B-1----:R-:W-:Y:S02]  /*bdc0*/  SEL R0, RZ, 0x1, P0 ;  /* 0x00000001ff007807 */ /* 0x002fe40000000000 */
[----:B------:R-:W-:Y:S02]  /*bdd0*/  SEL R68, R68, RZ, P0 ;  /* 0x000000ff44447207 */ /* 0x000fe40000000000 */
[----:B------:R-:W-:Y:S02]  /*bde0*/  LOP3.LUT R107, R107, R0, RZ, 0x3c, !PT ;  /* 0x000000006b6b7212 */ /* 0x000fe400078e3cff */
.L_x_156:
[----:B------:R-:W-:Y:S05]  /*bdf0*/  BSYNC B1 ;  /* 0x0000000000017941 */ /* 0x000fea0003800000 */
.L_x_155:
[----:B--2---:R-:W-:Y:S05]  /*be00*/  VIADD R3, R59, 0x400020 ;  /* 0x004000203b037836 */ /* 0x004fea0000000000 */
[----:B------:R-:W-:Y:S04]  /*be10*/  SHF.R.U32.HI R0, RZ, 0x15, R3 ;  /* 0x00000015ff007819 */ /* 0x000fe80000011603 */
[----:B-1----:R-:W-:Y:S04]  /*be20*/  LOP3.LUT R22, R0, 0x3, RZ, 0xc0, !PT ;  /* 0x0000000300167812 */ /* 0x002fe800078ec0ff */
        /* <DEDUP_REMOVED lines=11> */
[----:B------:R-:W2:Y:S01]  /*bee0*/  LDCU.64 UR6, c[0x4][0x78] ;  /* 0x01000f00ff0677ac */ /* 0x000ea20008000a00 */
[----:B------:R-:W3:Y:S01]  /*bef0*/  LDC.64 R14, c[0x4][R15] ;  /* 0x010000000f0e7b82 */ /* 0x000ee20000000a00 */
[----:B------:R-:W5:Y:S01]  /*bf00*/  LDCU.64 UR4, c[0x4][0x10] ;  /* 0x01000200ff0477ac */ /* 0x000f620008000a00 */
[----:B-1----:R-:W-:Y:S01]  /*bf10*/  MOV R5, UR9 ;  /* 0x0000000900057c02 */ /* 0x002fe20008000f00 */
[----:B------:R-:W-:Y:S01]  /*bf20*/  IMAD.U32 R4, RZ, RZ, UR8 ;  /* 0x00000008ff047e24 */ /* 0x000fe2000f8e00ff */
[----:B--2---:R-:W-:Y:S01]  /*bf30*/  MOV R7, UR7 ;  /* 0x0000000700077c02 */ /* 0x004fe20008000f00 */
[----:B------:R-:W-:Y:S01]  /*bf40*/  IMAD.U32 R6, RZ, RZ, UR6 ;  /* 0x00000006ff067e24 */ /* 0x000fe2000f8e00ff */
[----:B-----5:R-:W-:Y:S01]  /*bf50*/  MOV R11, UR5 ;  /* 0x00000005000b7c02 */ /* 0x020fe20008000f00 */
[----:B------:R-:W-:Y:S02]  /*bf60*/  IMAD.U32 R10, RZ, RZ, UR4 ;  /* 0x00000004ff0a7e24 */ /* 0x000fe4000f8e00ff */
[----:B------:R-:W-:Y:S07]  /*bf70*/  LEPC R20, `(.L_x_161) ;  /* 0x000000001014794e */ /* 0x000fee0000000000 */
[----:B---34-:R-:W-:Y:S05]  /*bf80*/  CALL.ABS.NOINC R14 ;  /* 0x000000000e007343 */ /* 0x018fea0003c00000 */
.L_x_161:
        /* <DEDUP_REMOVED lines=23> */
.L_x_162:
[----:B------:R-:W-:Y:S05]  /*c100*/  WARPSYNC.ALL ;  /* 0x0000000000007948 */ /* 0x000fea0003800000 */
[----:B------:R-:W-:Y:S11]  /*c110*/  R2UR UR4, R2 ;  /* 0x00000000020472ca */ /* 0x000ff600000e0000 */
[----:B------:R-:W-:Y:S02]  /*c120*/  @!UPT UIADD3 URZ, UPT, UPT, URZ, URZ, URZ ;  /* 0x000000fffffff290 */ /* 0x000fe4000fffe0ff */
[----:B------:R-:W1:Y:S02]  /*c130*/  LDTM.x16 R4, tmem[UR4+0x40] ;  /* 0x00004004000479ee */ /* 0x000e640008240000 */
[----:B-1----:R-:W-:Y:S01]  /*c140*/  NOP ;  /* 0x0000000000007918 */ /* 0x002fe20000000000 */
.L_x_160:
[----:B------:R-:W-:Y:S01]  /*c150*/  ISETP.NE.AND P2, PT, R106, RZ, PT ;  /* 0x000000ff6a00720c */ /* 0x000fe20003f45270 */
[----:B------:R-:W-:Y:S01]  /*c160*/  FMUL R0, R52, R24 ;  /* 0x0000001834007220 */ /* 0x000fe20000400000 */
[----:B---3--:R-:W-:Y:S01]  /*c170*/  SHF.L.U32 R3, R60, 0x10, RZ ;  /* 0x000000103c037819 */ /* 0x008fe200000006ff */
        /* <DEDUP_REMOVED lines=146> */
[----:B--2---:R-:W-:Y:S04]  /*caa0*/  DEPBAR.LE SB0, 0x1 ;  /* 0x000080400000791a */ /* 0x004fe80000000000 */
.L_x_164:
[----:B------:R-:W-:Y:S05]  /*cab0*/  BSYNC.RECONVERGENT B0 ;  /* 0x0000000000007941 */ /* 0x000fea0003800200 */
.L_x_163:
        /* <DEDUP_REMOVED lines=10> */
[----:B------:R-:W2:Y:S02]  /*cb60*/  @P2 SYNCS.PHASECHK.TRANS64.TRYWAIT P0, [R0+URZ+0x30], R2 ;  /* 0x00003002000025a7 */ /* 0x000ea400080011ff */
[----:B--2---:R-:W-:Y:S01]  /*cb70*/  @P2 SEL R70, RZ, 0x1, !P0 ;  /* 0x00000001ff462807 */ /* 0x004fe20004000000 */
        /* <DEDUP_REMOVED lines=11> */
.L_x_168:
[----:B------:R-:W-:Y:S05]  /*cc30*/  BSYNC B0 ;  /* 0x0000000000007941 */ /* 0x000fea0003800000 */
.L_x_167:
        /* <DEDUP_REMOVED lines=11> */
.L_x_166:
[----:B------:R-:W-:Y:S05]  /*ccf0*/  BSYNC B1 ;  /* 0x0000000000017941 */ /* 0x000fea0003800000 */
.L_x_165:
[----:B------:R-:W-:Y:S11]  /*cd00*/  ISETP.NE.AND P0, PT, R99, R22, PT ;  /* 0x000000166300720c */ /* 0x000ff60003f05270 */
[----:B------:R-:W-:Y:S02]  /*cd10*/  @!UPT UIADD3 URZ, UPT, UPT, URZ, URZ, URZ ;  /* 0x000000fffffff290 */ /* 0x000fe4000fffe0ff */
[----:B------:R-:W-:Y:S05]  /*cd20*/  @P0 BRA `(.L_x_170) ;  /* 0x0000000000bc0947 */ /* 0x000fea0003800000 */
[----:B------:R-:W-:Y:S11]  /*cd30*/  LOP3.LUT P0, RZ, R21, 0x3, R100, 0x48, !PT ;  /* 0x0000000315ff7812 */ /* 0x000ff60007804864 */
[----:B------:R-:W-:Y:S02]  /*cd40*/  @!UPT UIADD3 URZ, UPT, UPT, URZ, URZ, URZ ;  /* 0x000000fffffff290 */ /* 0x000fe4000fffe0ff */
[----:B------:R-:W-:Y:S05]  /*cd50*/  @!P0 BRA `(.L_x_171) ;  /* 0x0000000000408947 */ /* 0x000fea0003800000 */
[----:B------:R-:W1:Y:S01]  /*cd60*/  LDCU.64 UR8, c[0x4][0x70] ;  /* 0x01000e00ff0877ac */ /* 0x000e620008000a00 */
[----:B--2---:R-:W-:Y:S01]  /*cd70*/  MOV R3, 0x0 ;  /* 0x0000000000037802 */ /* 0x004fe20000000f00 */
        /* <DEDUP_REMOVED lines=14> */
.L_x_171:
        /* <DEDUP_REMOVED lines=23> */
.L_x_172:
[----:B------:R-:W-:Y:S05]  /*cfd0*/  WARPSYNC.ALL ;  /* 0x0000000000007948 */ /* 0x000fea0003800000 */
[----:B------:R-:W-:Y:S11]  /*cfe0*/  R2UR UR4, R23 ;  /* 0x00000000170472ca */ /* 0x000ff600000e0000 */
[----:B------:R-:W-:Y:S02]  /*cff0*/  @!UPT UIADD3 URZ, UPT, UPT, URZ, URZ, URZ ;  /* 0x000000fffffff290 */ /* 0x000fe4000fffe0ff */
[----:B------:R-:W1:Y:S02]  /*d000*/  LDTM.x16 R4, tmem[UR4+0x40] ;  /* 0x00004004000479ee */ /* 0x000e640008240000 */
[----:B-1----:R-:W-:Y:S01]  /*d010*/  NOP ;  /* 0x0000000000007918 */ /* 0x002fe20000000000 */
.L_x_170:
[----:B------:R-:W-:Y:S01]  /*d020*/  ISETP.NE.AND P2, PT, R106, RZ, PT ;  /* 0x000000ff6a00720c */ /* 0x000fe20003f45270 */
[----:B------:R-:W-:Y:S01]  /*d030*/  FMUL R0, R52, R24 ;  /* 0x0000001834007220 */ /* 0x000fe20000400000 */
[----:B--23--:R-:W-:Y:S01]  /*d040*/  SHF.L.U32 R3, R60, 0x10, RZ ;  /* 0x000000103c037819 */ /* 0x00cfe200000006ff */
        /* <DEDUP_REMOVED lines=146> */
.L_x_174:
[----:B------:R-:W-:Y:S05]  /*d970*/  BSYNC.RECONVERGENT B0 ;  /* 0x0000000000007941 */ /* 0x000fea0003800200 */
.L_x_173:
        /* <DEDUP_REMOVED lines=17> */
[----:B------:R-:W2:Y:S02]  /*da90*/  SYNCS.PHASECHK.TRANS64.TRYWAIT P0, [R0+URZ+0x30], R107 ;  /* 0x0000306b000075a7 */ /* 0x000ea400080011ff */
[----:B--2---:R-:W-:Y:S05]  /*daa0*/  @!P0 BRA `(.L_x_179) ;  /* 0x0000001c006c8947 */ /* 0x004fea0003800000 */
.L_x_178:
[----:B------:R-:W-:Y:S05]  /*dab0*/  BSYNC B0 ;  /* 0x0000000000007941 */ /* 0x000fea0003800000 */
.L_x_177:
[----:B------:R-:W-:Y:S11]  /*dac0*/  ISETP.NE.AND P0, PT, R71, RZ, PT ;  /* 0x000000ff4700720c */ /* 0x000ff60003f05270 */
[----:B------:R-:W-:Y:S02]  /*dad0*/  @!UPT UIADD3 URZ, UPT, UPT, URZ, URZ, URZ ;  /* 0x000000fffffff290 */ /* 0x000fe4000fffe0ff */
[----:B------:R3:W4:Y:S04]  /*dae0*/  @P0 LDS.128 R60, [R68+UR36+0x200] ;  /* 0x00020024443c0984 */ /* 0x0007280008000c00 */
[----:B------:R3:W1:Y:S04]  /*daf0*/  @P0 LDS.128 R72, [R68+UR36+0xa00] ;  /* 0x000a002444480984 */ /* 0x0006680008000c00 */
[----:B------:R3:W1:Y:S04]  /*db00*/  @P0 LDS.128 R64, [R2+0x200] ;  /* 0x0002000002400984 */ /* 0x0006680000000c00 */
[----:B------:R3:W1:Y:S02]  /*db10*/  @P0 LDS.128 R76, [R2+0xa00] ;  /* 0x000a0000024c0984 */ /* 0x0006640000000c00 */
.L_x_176:
[----:B------:R-:W-:Y:S05]  /*db20*/  BSYNC B1 ;  /* 0x0000000000017941 */ /* 0x000fea0003800000 */
.L_x_175:
[----:B------:R-:W-:Y:S05]  /*db30*/  VIADD R59, R59, 0x400030 ;  /* 0x004000303b3b7836 */ /* 0x000fea0000000000 */
[----:B--2---:R-:W-:Y:S04]  /*db40*/  SHF.R.U32.HI R0, RZ, 0x15, R59 ;  /* 0x00000015ff007819 */ /* 0x004fe8000001163b */
[----:B---3--:R-:W-:Y:S04]  /*db50*/  LOP3.LUT R2, R0, 0x3, RZ, 0xc0, !PT ;  /* 0x0000000300027812 */ /* 0x008fe800078ec0ff */
[----:B------:R-:W-:Y:S11]  /*db60*/  ISETP.NE.AND P0, PT, R99, R2, PT ;  /* 0x000000026300720c */ /* 0x000ff60003f05270 */
[----:B------:R-:W-:Y:S02]  /*db70*/  @!UPT UIADD3 URZ, UPT, UPT, URZ, URZ, URZ ;  /* 0x000000fffffff290 */ /* 0x000fe4000fffe0ff */
[----:B------:R-:W-:Y:S05]  /*db80*/  @P0 BRA `(.L_x_180) ;  /* 0x0000000000bc0947 */ /* 0x000fea0003800000 */
[----:B------:R-:W-:Y:S02]  /*db90*/  LOP3.LUT P0, RZ, R0, 0x3, R100, 0x48, !PT ;  /* 0x0000000300ff7812 */ /* 0x000fe40007804864 */
[----:B------:R-:W-:Y:S11]  /*dba0*/  MOV R16, R59 ;  /* 0x0000003b00107202 */ /* 0x000ff60000000f00 */
[----:B------:R-:W-:Y:S05]  /*dbb0*/  @!P0 BRA `(.L_x_181) ;  /* 0x0000000000408947 */ /* 0x000fea0003800000 */
[----:B------:R-:W2:Y:S01]  /*dbc0*/  LDCU.64 UR8, c[0x4][0x70] ;  /* 0x01000e00ff0877ac */ /* 0x000ea20008000a00 */
[----:B------:R-:W-:Y:S01]  /*dbd0*/  MOV R15, 0x0 ;  /* 0x00000000000f7802 */ /* 0x000fe20000000f00 */
[----:B------:R-:W-:Y:S02]  /*dbe0*/  HFMA2 R12, -RZ, RZ, 0, 5.9604644775390625e-08 ;  /* 0x00000001ff0c7431 */ /* 0x000fe400000001ff */
[----:B------:R-:W-:Y:S02]  /*dbf0*/  IMAD.MOV.U32 R8, RZ, RZ, 0x192 ;  /* 0x00000192ff087424 */ /* 0x000fe400078e00ff */
[----:B------:R-:W-:Y:S01]  /*dc00*/  IMAD.MOV.U32 R13, RZ, RZ, RZ ;  /* 0x000000ffff0d7224 */ /* 0x000fe200078e00ff */
[----:B------:R-:W3:Y:S01]  /*dc10*/  LDCU.64 UR6, c[0x4][0x78] ;  /* 0x01000f00ff0677ac */ /* 0x000ee20008000a00 */
[----:B------:R-:W1:Y:S01]  /*dc20*/  LDC.64 R14, c[0x4][R15] ;  /* 0x010000000f0e7b82 */ /* 0x000e620000000a00 */
[----:B------:R-:W5:Y:S01]  /*dc30*/  LDCU.64 UR4, c[0x4][0x10] ;  /* 0x01000200ff0477ac */ /* 0x000f620008000a00 */
[----:B--2---:R-:W-:Y:S01]  /*dc40*/  MOV R5, UR9 ;  /* 0x0000000900057c02 */ /* 0x004fe20008000f00 */
[----:B------:R-:W-:Y:S01]  /*dc50*/  IMAD.U32 R4, RZ, RZ, UR8 ;  /* 0x00000008ff047e24 */ /* 0x000fe2000f8e00ff */
[----:B---3--:R-:W-:Y:S01]  /*dc60*/  MOV R7, UR7 ;  /* 0x0000000700077c02 */ /* 0x008fe20008000f00 */
[----:B------:R-:W-:Y:S01]  /*dc70*/  IMAD.U32 R6, RZ, RZ, UR6 ;  /* 0x00000006ff067e24 */ /* 0x000fe2000f8e00ff */
[----:B-----5:R-:W-:Y:S01]  /*dc80*/  MOV R11, UR5 ;  /* 0x00000005000b7c02 */ /* 0x020fe20008000f00 */
[----:B------:R-:W-:Y:S02]  /*dc90*/  IMAD.U32 R10, RZ, RZ, UR4 ;  /* 0x00000004ff0a7e24 */ /* 0x000fe4000f8e00ff */
[----:B-1----:R-:W-:Y:S07]  /*dca0*/  LEPC R20, `(.L_x_181) ;  /* 0x000000001014794e */ /* 0x002fee0000000000 */
[----:B----4-:R-:W-:Y:S05]  /*dcb0*/  CALL.ABS.NOINC R14 ;  /* 0x000000000e007343 */ /* 0x010fea0003c00000 */
.L_x_181:
[----:B------:R-:W-:Y:S05]  /*dcc0*/  WARPSYNC.ALL ;  /* 0x0000000000007948 */ /* 0x000fea0003800000 */
[C---:B------:R-:W-:Y:S01]  /*dcd0*/  R2UR UR4, R16.reuse ;  /* 0x00000000100472ca */ /* 0x040fe200000e0000 */
[----:B------:R-:W-:Y:S05]  /*dce0*/  VIADD R0, R16, 0x40 ;  /* 0x0000004010007836 */ /* 0x000fea0000000000 */
[----:B------:R-:W-:Y:S04]  /*dcf0*/  SHF.R.U32.HI R0, RZ, 0x15, R0 ;  /* 0x00000015ff007819 */ /* 0x000fe80000011600 */
[----:B------:R-:W-:Y:S03]  /*dd00*/  LOP3.LUT P0, RZ, R0, 0x3, R100, 0x48, !PT ;  /* 0x0000000300ff7812 */ /* 0x000fe60007804864 */
[----:B------:R-:W2:Y:S10]  /*dd10*/  LDTM.x16 R24, tmem[UR4] ;  /* 0x00000004001879ee */ /* 0x000eb40008240000 */
[----:B--2---:R-:W-:Y:S05]  /*dd20*/  @!P0 BRA `(.L_x_182) ;  /* 0x0000000000408947 */ /* 0x004fea0003800000 */
        /* <DEDUP_REMOVED lines=16> */
.L_x_182:
[----:B------:R-:W-:Y:S05]  /*de30*/  WARPSYNC.ALL ;  /* 0x0000000000007948 */ /* 0x000fea0003800000 */
[----:B------:R-:W-:Y:S11]  /*de40*/  R2UR UR4, R16 ;  /* 0x00000000100472ca */ /* 0x000ff600000e0000 */
[----:B------:R-:W-:Y:S02]  /*de50*/  @!UPT UIADD3 URZ, UPT, UPT, URZ, URZ, URZ ;  /* 0x000000fffffff290 */ /* 0x000fe4000fffe0ff */
[----:B------:R-:W2:Y:S02]  /*de60*/  LDTM.x16 R4, tmem[UR4+0x40] ;  /* 0x00004004000479ee */ /* 0x000ea40008240000 */
[----:B--2---:R-:W-:Y:S01]  /*de70*/  NOP ;  /* 0x0000000000007918 */ /* 0x004fe20000000000 */
.L_x_180:
[----:B------:R-:W-:Y:S01]  /*de80*/  ISETP.NE.AND P1, PT, R99, R2, PT ;  /* 0x000000026300720c */ /* 0x000fe20003f25270 */
[----:B------:R-:W-:Y:S05]  /*de90*/  WARPSYNC.ALL ;  /* 0x0000000000007948 */ /* 0x000fea0003800000 */
[C---:B----4-:R-:W-:Y:S01]  /*dea0*/  SHF.L.U32 R3, R60.reuse, 0x10, RZ ;  /* 0x000000103c037819 */ /* 0x050fe200000006ff */
[----:B------:R-:W-:Y:S01]  /*deb0*/  NOP ;  /* 0x0000000000007918 */ /* 0x000fe20000000000 */
[----:B------:R-:W-:Y:S01]  /*dec0*/  LOP3.LUT R40, R60, 0xffff0000, RZ, 0xc0, !PT ;  /* 0xffff00003c287812 */ /* 0x000fe200078ec0ff */
[C---:B------:R-:W-:Y:S01]  /*ded0*/  FMUL R0, R52.reuse, R24 ;  /* 0x0000001834007220 */ /* 0x040fe20000400000 */
[C---:B------:R-:W-:Y:S01]  /*dee0*/  SHF.L.U32 R41, R61.reuse, 0x10, RZ ;  /* 0x000000103d297819 */ /* 0x040fe200000006ff */
[----:B------:R-:W-:Y:S01]  /*def0*/  FMUL R2, R52, R25 ;  /* 0x0000001934027220 */ /* 0x000fe20000400000 */
[----:B------:R-:W-:Y:S01]  /*df00*/  LOP3.LUT R42, R61, 0xffff0000, RZ, 0xc0, !PT ;  /* 0xffff00003d2a7812 */ /* 0x000fe200078ec0ff */
[C---:B------:R-:W-:Y:S01]  /*df10*/  FFMA R0, R53.reuse, R3, R0 ;  /* 0x0000000335007223 */ /* 0x040fe20000000000 */
[----:B------:R-:W-:Y:S01]  /*df20*/  R2UR UR4, R58 ;  /* 0x000000003a0472ca */ /* 0x000fe200000e0000 */
[----:B------:R-:W-:Y:S01]  /*df30*/  FFMA R2, R53, R40, R2 ;  /* 0x0000002835027223 */ /* 0x000fe20000000002 */
[----:B------:R-:W-:Y:S01]  /*df40*/  SHF.L.U32 R54, R62, 0x10, RZ ;  /* 0x000000103e367819 */ /* 0x000fe200000006ff */
[----:B-1----:R-:W-:Y:S01]  /*df50*/  FMUL R20, R52, R4 ;  /* 0x0000000434147220 */ /* 0x002fe20000400000 */
[----:B------:R-:W-:Y:S01]  /*df60*/  LOP3.LUT R55, R62, 0xffff0000, RZ, 0xc0, !PT ;  /* 0xffff00003e377812 */ /* 0x000fe200078ec0ff */
[----:B------:R-:W-:Y:S01]  /*df70*/  FMUL R3, R52, R26 ;  /* 0x0000001a34037220 */ /* 0x000fe20000400000 */
[----:B------:R-:W-:Y:S01]  /*df80*/  F2FP.BF16.F32.PACK_AB R108, R2, R0 ;  /* 0x00000000026c723e */ /* 0x000fe200000010ff */
[----:B------:R-:W-:Y:S01]  /*df90*/  FMUL R4, R52, R27 ;  /* 0x0000001b34047220 */ /* 0x000fe20000400000 */
[----:B------:R-:W-:Y:S01]  /*dfa0*/  SHF.L.U32 R56, R63, 0x10, RZ ;  /* 0x000000103f387819 */ /* 0x000fe200000006ff */
[----:B------:R-:W-:Y:S01]  /*dfb0*/  FFMA R3, R53, R41, R3 ;  /* 0x0000002935037223 */ /* 0x000fe20000000003 */
[----:B------:R-:W-:Y:S01]  /*dfc0*/  LOP3.LUT R57, R63, 0xffff0000, RZ, 0xc0, !PT ;  /* 0xffff00003f397812 */ /* 0x000fe200078ec0ff */
[----:B------:R-:W-:Y:S01]  /*dfd0*/  FFMA R4, R53, R42, R4 ;  /* 0x0000002a35047223 */ /* 0x000fe20000000004 */
[----:B------:R-:W-:Y:S01]  /*dfe0*/  SHF.L.U32 R58, R64, 0x10, RZ ;  /* 0x00000010403a7819 */ /* 0x000fe200000006ff */
[----:B------:R-:W-:Y:S01]  /*dff0*/  FMUL R0, R52, R28 ;  /* 0x0000001c34007220 */ /* 0x000fe20000400000 */
[----:B------:R-:W-:Y:S01]  /*e000*/  LOP3.LUT R59, R64, 0xffff0000, RZ, 0xc0, !PT ;  /* 0xffff0000403b7812 */ /* 0x000fe200078ec0ff */
[----:B------:R-:W-:Y:S01]  /*e010*/  FMUL R2, R52, R29 ;  /* 0x0000001d34027220 */ /* 0x000fe20000400000 */
[----:B------:R-:W-:Y:S01]  /*e020*/  F2FP.BF16.F32.PACK_AB R109, R4, R3 ;  /* 0x00000003046d723e */ /* 0x000fe200000010ff */
[C---:B------:R-:W-:Y:S01]  /*e030*/  FMUL R21, R52.reuse, R5 ;  /* 0x0000000534157220 */ /* 0x040fe20000400000 */
[C---:B------:R-:W-:Y:S01]  /*e040*/  SHF.L.U32 R60, R65.reuse, 0x10, RZ ;  /* 0x00000010413c7819 */ /* 0x040fe200000006ff */
[C---:B------:R-:W-:Y:S01]  /*e050*/  FMUL R5, R52.reuse, R30 ;  /* 0x0000001e34057220 */ /* 0x040fe20000400000 */
[----:B------:R-:W-:Y:S01]  /*e060*/  LOP3.LUT R61, R65, 0xffff0000, RZ, 0xc0, !PT ;  /* 0xffff0000413d7812 */ /* 0x000fe200078ec0ff */
[----:B------:R-:W-:Y:S01]  /*e070*/  FMUL R22, R52, R6 ;  /* 0x0000000634167220 */ /* 0x000fe20000400000 */
[----:B------:R-:W-:Y:S01]  /*e080*/  SHF.L.U32 R62, R66, 0x10, RZ ;  /* 0x00000010423e7819 */ /* 0x000fe200000006ff */
        /* <DEDUP_REMOVED lines=10> */
[----:B------:R-:W-:Y:S01]  /*e130*/  FMUL R3, R52, R33 ;  /* 0x0000002134037220 */ /* 0x000fe20000400000 */
[----:B------:R-:W-:Y:S01]  /*e140*/  F2FP.BF16.F32.PACK_AB R110, R2, R0 ;  /* 0x00000000026e723e */ /* 0x000fe200000010ff */
[----:B------:R-:W-:Y:S01]  /*e150*/  FFMA R5, R53, R56, R5 ;  /* 0x0000003835057223 */ /* 0x000fe20000000005 */
[----:B------:R-:W-:Y:S01]  /*e160*/  SHF.L.U32 R68, R73, 0x10, RZ ;  /* 0x0000001049447819 */ /* 0x000fe200000006ff */
[----:B------:R-:W-:Y:S01]  /*e170*/  FFMA R6, R53, R57, R6 ;  /* 0x0000003935067223 */ /* 0x000fe20000000006 */
[----:B------:R-:W-:Y:S01]  /*e180*/  LOP3.LUT R69, R73, 0xffff0000, RZ, 0xc0, !PT ;  /* 0xffff000049457812 */ /* 0x000fe200078ec0ff */
[C---:B------:R-:W-:Y:S01]  /*e190*/  FFMA R7, R53.reuse, R58, R7 ;  /* 0x0000003a35077223 */ /* 0x040fe20000000007 */
[----:B------:R-:W-:Y:S01]  /*e1a0*/  SHF.L.U32 R70, R74, 0x10, RZ ;  /* 0x000000104a467819 */ /* 0x000fe200000006ff */
[----:B------:R-:W-:Y:S01]  /*e1b0*/  UIADD3 UR4, UPT, UPT, UR4, 0xb0, URZ ;  /* 0x000000b004047890 */ /* 0x000fe2000fffe0ff */
[----:B------:R-:W-:Y:S01]  /*e1c0*/  F2FP.BF16.F32.PACK_AB R111, R6, R5 ;  /* 0x00000005066f723e */ /* 0x000fe200000010ff */
[----:B------:R-:W-:Y:S01]  /*e1d0*/  FFMA R3, R53, R59, R3 ;  /* 0x0000003b35037223 */ /* 0x000fe20000000003 */
[----:B------:R-:W-:Y:S01]  /*e1e0*/  LOP3.LUT R71, R74, 0xffff0000, RZ, 0xc0, !PT ;  /* 0xffff00004a477812 */ /* 0x000fe200078ec0ff */
[C---:B------:R-:W-:Y:S01]  /*e1f0*/  FMUL R0, R52.reuse, R34 ;  /* 0x0000002234007220 */ /* 0x040fe20000400000 */
[----:B------:R-:W-:Y:S01]  /*e200*/  SHF.L.U32 R72, R75, 0x10, RZ ;  /* 0x000000104b487819 */ /* 0x000fe200000006ff */
[C---:B------:R-:W-:Y:S01]  /*e210*/  FMUL R2, R52.reuse, R35 ;  /* 0x0000002334027220 */ /* 0x040fe20000400000 */
[----:B------:R-:W-:Y:S01]  /*e220*/  UPRMT UR4, UR58, 0x654, UR4 ;  /* 0x000006543a047896 */ /* 0x000fe20008000004 */
[C---:B------:R-:W-:Y:S01]  /*e230*/  FMUL R4, R52.reuse, R36 ;  /* 0x0000002434047220 */ /* 0x040fe20000400000 */
[C---:B------:R-:W-:Y:S01]  /*e240*/  FMUL R5, R52.reuse, R37 ;  /* 0x0000002534057220 */ /* 0x040fe20000400000 */
[----:B------:R-:W-:Y:S01]  /*e250*/  F2FP.BF16.F32.PACK_AB R28, R3, R7 ;  /* 0x00000007031c723e */ /* 0x000fe200000010ff */
[C---:B------:R-:W-:Y:S01]  /*e260*/  FFMA R0, R53.reuse, R60, R0 ;  /* 0x0000003c35007223 */ /* 0x040fe20000000000 */
[C---:B------:R-:W-:Y:S01]  /*e270*/  FMUL R6, R52.reuse, R38 ;  /* 0x0000002634067220 */ /* 0x040fe20000400000 */
[C---:B------:R-:W-:Y:S01]  /*e280*/  FFMA R2, R53.reuse, R61, R2 ;  /* 0x0000003d35027223 */ /* 0x040fe20000000002 */
[C---:B------:R-:W-:Y:S01]  /*e290*/  FMUL R3, R52.reuse, R39 ;  /* 0x0000002734037220 */ /* 0x040fe20000400000 */
[C---:B------:R-:W-:Y:S01]  /*e2a0*/  FFMA R4, R53.reuse, R62, R4 ;  /* 0x0000003e35047223 */ /* 0x040fe20000000004 */
[C---:B------:R-:W-:Y:S01]  /*e2b0*/  FFMA R5, R53.reuse, R63, R5 ;  /* 0x0000003f35057223 */ /* 0x040fe20000000005 */
[C---:B------:R-:W-:Y:S01]  /*e2c0*/  FFMA R6, R53.reuse, R64, R6 ;  /* 0x0000004035067223 */ /* 0x040fe20000000006 */
[C---:B------:R-:W-:Y:S01]  /*e2d0*/  FFMA R3, R53.reuse, R65, R3 ;  /* 0x0000004135037223 */ /* 0x040fe20000000003 */
[----:B------:R-:W-:Y:S01]  /*e2e0*/  FFMA R20, R53, R66, R20 ;  /* 0x0000004235147223 */ /* 0x000fe20000000014 */
[----:B------:R-:W-:Y:S01]  /*e2f0*/  FMUL R8, R52, R8 ;  /* 0x0000000834087220 */ /* 0x000fe20000400000 */
[----:B------:R-:W-:Y:S01]  /*e300*/  SYNCS.ARRIVE.TRANS64.RED.A1T0 RZ, [UR4], RZ ;  /* 0x000000ffffff79a7 */ /* 0x000fe20008100404 */
[----:B------:R1:W-:Y:S01]  /*e310*/  @!P1 STS.128 [R105+UR36+0x3200], R108 ;  /* 0x0032006c69009988 */ /* 0x0003e20008000c24 */
[----:B------:R-:W-:Y:S01]  /*e320*/  LOP3.LUT R73, R75, 0xffff0000, RZ, 0xc0, !PT ;  /* 0xffff00004b497812 */ /* 0x000fe200078ec0ff */
[C---:B------:R-:W-:Y:S01]  /*e330*/  FFMA R21, R53.reuse, R67, R21 ;  /* 0x0000004335157223 */ /* 0x040fe20000000015 */
[----:B------:R-:W-:Y:S01]  /*e340*/  SHF.L.U32 R24, R76, 0x10, RZ ;  /* 0x000000104c187819 */ /* 0x000fe200000006ff */
[----:B------:R-:W-:Y:S01]  /*e350*/  FMUL R9, R52, R9 ;  /* 0x0000000934097220 */ /* 0x000fe20000400000 */
[----:B------:R-:W-:Y:S01]  /*e360*/  LOP3.LUT R25, R76, 0xffff0000, RZ, 0xc0, !PT ;  /* 0xffff00004c197812 */ /* 0x000fe200078ec0ff */
[C---:B------:R-:W-:Y:S01]  /*e370*/  FFMA R22, R53.reuse, R68, R22 ;  /* 0x0000004435167223 */ /* 0x040fe20000000016 */
[C---:B------:R-:W-:Y:S01]  /*e380*/  FMUL R10, R52.reuse, R10 ;  /* 0x0000000a340a7220 */ /* 0x040fe20000400000 */
[C---:B------:R-:W-:Y:S01]  /*e390*/  FFMA R23, R53.reuse, R69, R23 ;  /* 0x0000004535177223 */ /* 0x040fe20000000017 */
[----:B------:R-:W-:Y:S01]  /*e3a0*/  FMUL R11, R52, R11 ;  /* 0x0000000b340b7220 */ /* 0x000fe20000400000 */
[----:B------:R-:W-:Y:S01]  /*e3b0*/  F2FP.BF16.F32.PACK_AB R29, R2, R0 ;  /* 0x00000000021d723e */ /* 0x000fe200000010ff */
[----:B------:R-:W-:Y:S01]  /*e3c0*/  FFMA R8, R53, R70, R8 ;  /* 0x0000004635087223 */ /* 0x000fe20000000008 */
[----:B------:R-:W-:Y:S01]  /*e3d0*/  F2FP.BF16.F32.PACK_AB R30, R5, R4 ;  /* 0x00000004051e723e */ /* 0x000fe200000010ff */
[C---:B------:R-:W-:Y:S01]  /*e3e0*/  FMUL R12, R52.reuse, R12 ;  /* 0x0000000c340c7220 */ /* 0x040fe20000400000 */
[----:B------:R-:W-:Y:S01]  /*e3f0*/  F2FP.BF16.F32.PACK_AB R31, R3, R6 ;  /* 0x00000006031f723e */ /* 0x000fe200000010ff */
[----:B------:R-:W-:Y:S01]  /*e400*/  FFMA R9, R53, R71, R9 ;  /* 0x0000004735097223 */ /* 0x000fe20000000009 */
[C---:B------:R-:W-:Y:S01]  /*e410*/  FMUL R13, R52.reuse, R13 ;  /* 0x0000000d340d7220 */ /* 0x040fe20000400000 */
[----:B------:R-:W-:Y:S01]  /*e420*/  SHF.L.U32 R26, R77, 0x10, RZ ;  /* 0x000000104d1a7819 */ /* 0x000fe200000006ff */
[----:B------:R-:W-:Y:S01]  /*e430*/  FFMA R10, R53, R72, R10 ;  /* 0x00000048350a7223 */ /* 0x000fe2000000000a */
[----:B------:R1:W-:Y:S01]  /*e440*/  @!P1 STS.128 [R104+0x3200], R28 ;  /* 0x0032001c68009388 */ /* 0x0003e20000000c00 */
[C---:B------:R-:W-:Y:S01]  /*e450*/  FMUL R14, R52.reuse, R14 ;  /* 0x0000000e340e7220 */ /* 0x040fe20000400000 */
[----:B------:R-:W-:Y:S01]  /*e460*/  LOP3.LUT R27, R77, 0xffff0000, RZ, 0xc0, !PT ;  /* 0xffff00004d1b7812 */ /* 0x000fe200078ec0ff */
[C---:B------:R-:W-:Y:S01]  /*e470*/  FFMA R11, R53.reuse, R73, R11 ;  /* 0x00000049350b7223 */ /* 0x040fe2000000000b */
[----:B------:R-:W-:Y:S01]  /*e480*/  FMUL R15, R52, R15 ;  /* 0x0000000f340f7220 */ /* 0x000fe20000400000 */
[----:B------:R-:W-:Y:S01]  /*e490*/  SHF.L.U32 R40, R78, 0x10, RZ ;  /* 0x000000104e287819 */ /* 0x000fe200000006ff */
[C---:B------:R-:W-:Y:S01]  /*e4a0*/  FFMA R12, R53.reuse, R24, R12 ;  /* 0x00000018350c7223 */ /* 0x040fe2000000000c */
[----:B------:R-:W-:Y:S01]  /*e4b0*/  FMUL R16, R52, R16 ;  /* 0x0000001034107220 */ /* 0x000fe20000400000 */
[----:B------:R-:W-:Y:S01]  /*e4c0*/  LOP3.LUT R74, R78, 0xffff0000, RZ, 0xc0, !PT ;  /* 0xffff00004e4a7812 */ /* 0x000fe200078ec0ff */
[----:B------:R-:W-:Y:S01]  /*e4d0*/  FFMA R13, R53, R25, R13 ;  /* 0x00000019350d7223 */ /* 0x000fe2000000000d */
[C---:B------:R-:W-:Y:S01]  /*e4e0*/  FMUL R17, R52.reuse, R17 ;  /* 0x0000001134117220 */ /* 0x040fe20000400000 */
[----:B------:R-:W-:Y:S01]  /*e4f0*/  SHF.L.U32 R75, R79, 0x10, RZ ;  /* 0x000000104f4b7819 */ /* 0x000fe200000006ff */
[----:B------:R-:W-:Y:S01]  /*e500*/  FFMA R14, R53, R26, R14 ;  /* 0x0000001a350e7223 */ /* 0x000fe2000000000e */
[----:B------:R-:W-:Y:S01]  /*e510*/  F2FP.BF16.F32.PACK_AB R20, R21, R20 ;  /* 0x000000141514723e */ /* 0x000fe200000010ff */
[C---:B------:R-:W-:Y:S01]  /*e520*/  FMUL R18, R52.reuse, R18 ;  /* 0x0000001234127220 */ /* 0x040fe20000400000 */
[----:B------:R-:W-:Y:S01]  /*e530*/  LOP3.LUT R76, R79, 0xffff0000, RZ, 0xc0, !PT ;  /* 0xffff00004f4c7812 */ /* 0x000fe200078ec0ff */
[----:B------:R-:W-:Y:S01]  /*e540*/  FFMA R15, R53, R27, R15 ;  /* 0x0000001b350f7223 */ /* 0x000fe2000000000f */
[----:B------:R-:W-:Y:S01]  /*e550*/  F2FP.BF16.F32.PACK_AB R21, R23, R22 ;  /* 0x000000161715723e */ /* 0x000fe200000010ff */
[----:B------:R-:W-:Y:S01]  /*e560*/  FMUL R19, R52, R19 ;  /* 0x0000001334137220 */ /* 0x000fe20000400000 */
[----:B------:R-:W-:Y:S01]  /*e570*/  F2FP.BF16.F32.PACK_AB R22, R9, R8 ;  /* 0x000000080916723e */ /* 0x000fe200000010ff */
[----:B------:R-:W-:Y:S01]  /*e580*/  FFMA R16, R53, R40, R16 ;  /* 0x0000002835107223 */ /* 0x000fe20000000010 */
[----:B------:R-:W-:Y:S01]  /*e590*/  F2FP.BF16.F32.PACK_AB R23, R11, R10 ;  /* 0x0000000a0b17723e */ /* 0x000fe200000010ff */
[C---:B------:R-:W-:Y:S01]  /*e5a0*/  FFMA R17, R53.reuse, R74, R17 ;  /* 0x0000004a35117223 */ /* 0x040fe20000000011 */
[C---:B------:R-:W-:Y:S01]  /*e5b0*/  FFMA R18, R53.reuse, R75, R18 ;  /* 0x0000004b35127223 */ /* 0x040fe20000000012 */
[----:B------:R-:W-:Y:S01]  /*e5c0*/  FFMA R19, R53, R76, R19 ;  /* 0x0000004c35137223 */ /* 0x000fe20000000013 */
[----:B------:R-:W-:Y:S01]  /*e5d0*/  F2FP.BF16.F32.PACK_AB R12, R13, R12 ;  /* 0x0000000c0d0c723e */ /* 0x000fe200000010ff */
[----:B------:R1:W-:Y:S01]  /*e5e0*/  @!P1 STS.128 [R105+UR36+0x3a00], R20 ;  /* 0x003a001469009988 */ /* 0x0003e20008000c24 */
[----:B------:R-:W-:Y:S01]  /*e5f0*/  F2FP.BF16.F32.PACK_AB R13, R15, R14 ;  /* 0x0000000e0f0d723e */ /* 0x000fe200000010ff */
[----:B------:R-:W-:Y:S01]  /*e600*/  BSSY.RECONVERGENT B0, `(.L_x_183) ;  /* 0x000001b000007945 */ /* 0x000fe20003800200 */
[----:B------:R-:W-:Y:S02]  /*e610*/  F2FP.BF16.F32.PACK_AB R14, R17, R16 ;  /* 0x00000010110e723e */ /* 0x000fe400000010ff */
[----:B------:R-:W-:Y:S02]  /*e620*/  F2FP.BF16.F32.PACK_AB R15, R19, R18 ;  /* 0x00000012130f723e */ /* 0x000fe400000010ff */
[----:B------:R-:W-:Y:S03]  /*e630*/  ISETP.NE.AND P0, PT, R99, RZ, PT ;  /* 0x000000ff6300720c */ /* 0x000fe60003f05270 */
[----:B------:R1:W-:Y:S01]  /*e640*/  @!P1 STS.128 [R104+0x3a00], R12 ;  /* 0x003a000c68009388 */ /* 0x0003e20000000c00 */
[----:B------:R-:W-:Y:S01]  /*e650*/  @!PT LDS RZ, [RZ] ;  /* 0x00000000fffff984 */ /* 0x000fe20000000800 */
[----:B------:R-:W-:Y:S01]  /*e660*/  @!PT LDS RZ, [RZ] ;  /* 0x00000000fffff984 */ /* 0x000fe20000000800 */
[----:B------:R-:W-:Y:S01]  /*e670*/  @!PT LDS RZ, [RZ] ;  /* 0x00000000fffff984 */ /* 0x000fe20000000800 */
[----:B------:R-:W-:Y:S01]  /*e680*/  @!PT LDS RZ, [RZ] ;  /* 0x00000000fffff984 */ /* 0x000fe20000000800 */
[----:B------:R2:W-:Y:S07]  /*e690*/  MEMBAR.ALL.CTA ;  /* 0x0000000000007992 */ /* 0x0005ee0000008000 */
[----:B--2---:R-:W2:Y:S02]  /*e6a0*/  FENCE.VIEW.ASYNC.S ;  /* 0x00000000000073c6 */ /* 0x004ea40000000000 */
        /* <DEDUP_REMOVED lines=16> */
.L_x_184:
[----:B------:R-:W-:Y:S05]  /*e7b0*/  BSYNC.RECONVERGENT B0 ;  /* 0x0000000000007941 */ /* 0x000fea0003800200 */
.L_x_183:
[----:B------:R-:W-:Y:S01]  /*e7c0*/  BAR.SYNC.DEFER_BLOCKING 0x1, 0x80 ;  /* 0x0042000000007b1d */ /* 0x000fe20000010000 */
[----:B------:R-:W-:Y:S01]  /*e7d0*/  UISETP.NE.AND UP0, UPT, UR48, -0x8, UPT ;  /* 0xfffffff83000788c */ /* 0x000fe2000bf05270 */
[----:B------:R-:W-:Y:S08]  /*e7e0*/  IADD3 R95, PT, PT, R95, 0x1, RZ ;  /* 0x000000015f5f7810 */ /* 0x000ff00007ffe0ff */
[----:B------:R-:W-:Y:S05]  /*e7f0*/  BRA.U !UP0, `(.L_x_185) ;  /* 0x0000000108287547 */ /* 0x000fea000b800000 */
[----:B------:R-:W-:Y:S01]  /*e800*/  ISETP.NE.AND P0, PT, R106, RZ, PT ;  /* 0x000000ff6a00720c */ /* 0x000fe20003f05270 */
[----:B------:R-:W-:Y:S01]  /*e810*/  IMAD.U32 R2, RZ, RZ, UR37 ;  /* 0x00000025ff027e24 */ /* 0x000fe2000f8e00ff */
[----:B------:R-:W-:Y:S01]  /*e820*/  UIADD3 UR4, UPT, UPT, UR37, 0x1, URZ ;  /* 0x0000000125047890 */ /* 0x000fe2000fffe0ff */
[----:B------:R-:W-:Y:S03]  /*e830*/  IMAD.U32 R0, RZ, RZ, UR58 ;  /* 0x0000003aff007e24 */ /* 0x000fe6000f8e00ff */
[----:B------:R-:W-:Y:S04]  /*e840*/  UISETP.NE.AND UP0, UPT, UR4, 0x4, UPT ;  /* 0x000000040400788c */ /* 0x000fe8000bf05270 */
[----:B------:R-:W-:Y:S03]  /*e850*/  USEL UR37, UR4, URZ, UP0 ;  /* 0x000000ff04257287 */ /* 0x000fe60008000000 */
[----:B------:R-:W-:Y:S05]  /*e860*/  @P0 LEA R2, R2, UR36, 0x3 ;  /* 0x0000002402020c11 */ /* 0x000fea000f8e18ff */
[----:B------:R-:W-:Y:S05]  /*e870*/  @P0 VIADD R2, R2, 0x50 ;  /* 0x0000005002020836 */ /* 0x000fea0000000000 */
[----:B------:R-:W-:Y:S04]  /*e880*/  @P0 PRMT R0, R0, 0x654, R2 ;  /* 0x0000065400000816 */ /* 0x000fe80000000002 */
[----:B------:R2:W-:Y:S03]  /*e890*/  @P0 SYNCS.ARRIVE.TRANS64.RED.A1T0 RZ, [R0+URZ], RZ ;  /* 0x000000ff00ff09a7 */ /* 0x0005e600081004ff */
.L_x_185:
[----:B------:R-:W-:Y:S01]  /*e8a0*/  R2UR UR4, R87 ;  /* 0x00000000570472ca */ /* 0x000fe200000e0000 */
[----:B--2---:R-:W-:Y:S01]  /*e8b0*/  VIADD R0, R51, UR63 ;  /* 0x0000003f33007c36 */ /* 0x004fe20008000000 */
[----:B------:R-:W-:Y:S01]  /*e8c0*/  ISETP.NE.AND P2, PT, R101, RZ, PT ;  /* 0x000000ff6500720c */ /* 0x000fe20003f45270 */
[----:B------:R-:W-:Y:S01]  /*e8d0*/  UIADD3 UR48, UPT, UPT, UR48, 0x8, URZ ;  /* 0x0000000830307890 */ /* 0x000fe2000fffe0ff */
[----:B------:R-:W-:Y:S02]  /*e8e0*/  ISETP.NE.AND P0, PT, R103, 0x2, PT ;  /* 0x000000026700780c */ /* 0x000fe40003f05270 */
[----:B------:R-:W-:Y:S02]  /*e8f0*/  R2UR UR20, R0 ;  /* 0x00000000001472ca */ /* 0x000fe400000e0000 */
[----:B------:R-:W-:Y:S02]  /*e900*/  ISETP.NE.AND P1, PT, R95, 0x2, PT ;  /* 0x000000025f00780c */ /* 0x000fe40003f25270 */
[----:B------:R-:W-:Y:S02]  /*e910*/  SEL R103, R103, RZ, P0 ;  /* 0x000000ff67677207 */ /* 0x000fe40000000000 */
[----:B------:R-:W-:Y:S01]  /*e920*/  SEL R0, RZ, 0x1, P1 ;  /* 0x00000001ff007807 */ /* 0x000fe20000800000 */
[----:B------:R-:W-:Y:S01]  /*e930*/  VIADD R2, R50, UR4 ;  /* 0x0000000432027c36 */ /* 0x000fe20008000000 */
[----:B------:R-:W-:Y:S02]  /*e940*/  SEL R95, R95, RZ, P1 ;  /* 0x000000ff5f5f7207 */ /* 0x000fe40000800000 */
[----:B------:R-:W-:Y:S02]  /*e950*/  @P2 R2UR UR52, R92 ;  /* 0x000000005c3422ca */ /* 0x000fe400000e0000 */
[----:B------:R-:W-:Y:S02]  /*e960*/  R2UR UR12, R2 ;  /* 0x00000000020c72ca */ /* 0x000fe400000e0000 */
[----:B------:R-:W-:Y:S02]  /*e970*/  SEL R2, RZ, 0x1, P0 ;  /* 0x00000001ff027807 */ /* 0x000fe40000000000 */
[----:B------:R-:W-:Y:S02]  /*e980*/  LOP3.LUT R94, R94, R0, RZ, 0x3c, !PT ;  /* 0x000000005e5e7212 */ /* 0x000fe400078e3cff */
[----:B------:R-:W-:Y:S01]  /*e990*/  LOP3.LUT R93, R93, R2, RZ, 0x3c, !PT ;  /* 0x000000025d5d7212 */ /* 0x000fe200078e3cff */
[----:B------:R-:W-:Y:S08]  /*e9a0*/  @P2 BRA `(.L_x_186) ;  /* 0xffffff7c00102947 */ /* 0x000ff0000383ffff */
[----:B------:R-:W-:-:S09]  /*e9b0*/  UISETP.NE.AND UP0, UPT, UR49, URZ, UPT ;  /* 0x000000ff3100728c */ /* 0x000fd2000bf05270 */
[----:B------:R-:W-:Y:S05]  /*e9c0*/  BRA.U !UP0, `(.L_x_187) ;  /* 0x0000000108487547 */ /* 0x000fea000b800000 */
[----:B------:R-:W2:Y:S02]  /*e9d0*/  LDCU.64 UR4, c[0x0][0xc90] ;  /* 0x00019200ff0477ac */ /* 0x000ea40008000a00 */
[----:B--2---:R-:W-:-:S04]  /*e9e0*/  UISETP.NE.U32.AND UP0, UPT, UR4, URZ, UPT ;  /* 0x000000ff0400728c */ /* 0x004fc8000bf05070 */
[----:B------:R-:W-:-:S09]  /*e9f0*/  UISETP.NE.AND.EX UP0, UPT, UR5, URZ, UPT, UP0 ;  /* 0x000000ff0500728c */ /* 0x000fd2000bf05300 */
[----:B------:R-:W-:Y:S05]  /*ea00*/  BRA.U UP0, `(.L_x_188) ;  /* 0x00000001000c7547 */ /* 0x000fea000b800000 */
[----:B------:R-:W-:-:S13]  /*ea10*/  FSETP.NEU.AND P0, PT, R53, RZ, PT ;  /* 0x000000ff3500720b */ /* 0x000fda0003f0d000 */
[----:B------:R-:W-:Y:S05]  /*ea20*/  @!P0 EXIT ;  /* 0x000000000000894d */ /* 0x000fea0003800000 */
[----:B------:R-:W-:Y:S05]  /*ea30*/  BRA `(.L_x_187) ;  /* 0x00000000002c7947 */ /* 0x000fea0003800000 */
.L_x_188:
[----:B------:R-:W-:Y:S01]  /*ea40*/  ISETP.NE.AND P0, PT, R102, RZ, PT ;  /* 0x000000ff6600720c */ /* 0x000fe20003f05270 */
[----:B------:R-:W-:-:S12]  /*ea50*/  BSSY.RECONVERGENT B0, `(.L_x_187) ;  /* 0x0000009000007945 */ /* 0x000fd80003800200 */
[----:B------:R-:W-:Y:S05]  /*ea60*/  @P0 BRA `(.L_x_189) ;  /* 0x0000000000140947 */ /* 0x000fea0003800000 */
[----:B------:R-:W2:Y:S02]  /*ea70*/  LDCU.64 UR4, c[0x0][0xc88] ;  /* 0x00019100ff0477ac */ /* 0x000ea40008000a00 */
[----:B--2---:R-:W-:-:S04]  /*ea80*/  ISETP.NE.U32.AND P0, PT, RZ, UR4, PT ;  /* 0x00000004ff007c0c */ /* 0x004fc8000bf05070 */
[----:B------:R-:W-:-:S13]  /*ea90*/  ISETP.NE.AND.EX P0, PT, RZ, UR5, PT, P0 ;  /* 0x00000005ff007c0c */ /* 0x000fda000bf05300 */
[----:B------:R-:W-:Y:S05]  /*eaa0*/  @!P0 EXIT ;  /* 0x000000000000894d */ /* 0x000fea0003800000 */
[----:B------:R-:W-:Y:S05]  /*eab0*/  BRA `(.L_x_190) ;  /* 0x0000000000087947 */ /* 0x000fea0003800000 */
.L_x_189:
[----:B------:R-:W-:-:S13]  /*eac0*/  FSETP.NEU.AND P0, PT, R53, RZ, PT ;  /* 0x000000ff3500720b */ /* 0x000fda0003f0d000 */
[----:B------:R-:W-:Y:S05]  /*ead0*/  @!P0 EXIT ;  /* 0x000000000000894d */ /* 0x000fea0003800000 */
.L_x_190:
[----:B------:R-:W-:Y:S05]  /*eae0*/  BSYNC.RECONVERGENT B0 ;  /* 0x0000000000007941 */ /* 0x000fea0003800200 */
.L_x_187:
[----:B------:R-:W-:Y:S01]  /*eaf0*/  ULEA UR4, UR37, UR36, 0x3 ;  /* 0x0000002425047291 */ /* 0x000fe2000f8e18ff */
[----:B------:R-:W-:-:S04]  /*eb00*/  DEPBAR.LE SB0, 0x0 ;  /* 0x000080000000791a */ /* 0x000fc80000000000 */
[----:B------:R-:W-:-:S04]  /*eb10*/  UIADD3 UR4, UPT, UPT, UR4, 0x50, URZ ;  /* 0x0000005004047890 */ /* 0x000fc8000fffe0ff */
[----:B------:R-:W-:-:S09]  /*eb20*/  UPRMT UR4, UR58, 0x654, UR4 ;  /* 0x000006543a047896 */ /* 0x000fd20008000004 */
[----:B------:R-:W-:Y:S01]  /*eb30*/  SYNCS.ARRIVE.TRANS64.RED.A1T0 RZ, [UR4], RZ ;  /* 0x000000ffffff79a7 */ /* 0x000fe20008100404 */
[----:B------:R-:W-:Y:S05]  /*eb40*/  EXIT ;  /* 0x000000000000794d */ /* 0x000fea0003800000 */
.L_x_24:
[----:B--2---:R2:W3:Y:S02]  /*eb50*/  SYNCS.PHASECHK.TRANS64.TRYWAIT P0, [R2+URZ+0xd0], R3 ;  /* 0x0000d003020075a7 */ /* 0x0044e400080011ff */
[----:B---3--:R-:W-:Y:S05]  /*eb60*/  @!P0 NANOSLEEP.SYNCS 0x989680 ;  /* 0x009896800000895d */ /* 0x008fea0003900000 */
[----:B------:R-:W3:Y:S02]  /*eb70*/  @!P0 SYNCS.PHASECHK.TRANS64 P0, [R2+URZ+0xd0], R3 ;  /* 0x0000d003020085a7 */ /* 0x000ee400080010ff */
[----:B---3--:R-:W-:Y:S05]  /*eb80*/  @!P0 BRA `(.L_x_24) ;  /* 0xfffffffc00f08947 */ /* 0x008fea000383ffff */
[----:B------:R-:W-:Y:S05]  /*eb90*/  BRA `(.L_x_191) ;  /* 0xffffff2c00987947 */ /* 0x000fea000383ffff */
.L_x_27:
[----:B-1----:R-:W-:-:S07]  /*eba0*/  MOV R2, UR49 ;  /* 0x0000003100027c02 */ /* 0x002fce0008000f00 */
.L_x_192:
[----:B-1----:R1:W2:Y:S02]  /*ebb0*/  SYNCS.PHASECHK.TRANS64.TRYWAIT P0, [R2+URZ+0x18], R4 ;  /* 0x00001804020075a7 */ /* 0x0022a400080011ff */
[----:B--2---:R-:W-:Y:S05]  /*ebc0*/  @!P0 NANOSLEEP.SYNCS 0x989680 ;  /* 0x009896800000895d */ /* 0x004fea0003900000 */
[----:B------:R-:W2:Y:S02]  /*ebd0*/  @!P0 SYNCS.PHASECHK.TRANS64 P0, [R2+URZ+0x18], R4 ;  /* 0x00001804020085a7 */ /* 0x000ea400080010ff */
[----:B--2---:R-:W-:Y:S05]  /*ebe0*/  @!P0 BRA `(.L_x_192) ;  /* 0xfffffffc00f08947 */ /* 0x004fea000383ffff */
[----:B------:R-:W-:Y:S05]  /*ebf0*/  BRA `(.L_x_26) ;  /* 0xffffff2c00e07947 */ /* 0x000fea000383ffff */
.L_x_36:
[----:B------:R-:W-:-:S07]  /*ec00*/  MOV R2, UR49 ;  /* 0x0000003100027c02 */ /* 0x000fce0008000f00 */
.L_x_193:
[----:B-1----:R1:W2:Y:S02]  /*ec10*/  SYNCS.PHASECHK.TRANS64.TRYWAIT P0, [R2+URZ+0x18], R4 ;  /* 0x00001804020075a7 */ /* 0x0022a400080011ff */
[----:B--2---:R-:W-:Y:S05]  /*ec20*/  @!P0 NANOSLEEP.SYNCS 0x989680 ;  /* 0x009896800000895d */ /* 0x004fea0003900000 */
[----:B------:R-:W2:Y:S02]  /*ec30*/  @!P0 SYNCS.PHASECHK.TRANS64 P0, [R2+URZ+0x18], R4 ;  /* 0x00001804020085a7 */ /* 0x000ea400080010ff */
[----:B--2---:R-:W-:Y:S05]  /*ec40*/  @!P0 BRA `(.L_x_193) ;  /* 0xfffffffc00f08947 */ /* 0x004fea000383ffff */
[----:B------:R-:W-:Y:S05]  /*ec50*/  BRA `(.L_x_35) ;  /* 0xffffff34002c7947 */ /* 0x000fea000383ffff */
.L_x_43:
[----:B-1----:R1:W2:Y:S02]  /*ec60*/  SYNCS.PHASECHK.TRANS64.TRYWAIT P0, [R2+URZ+0x80], R3 ;  /* 0x00008003020075a7 */ /* 0x0022a400080011ff */
[----:B--2---:R-:W-:Y:S05]  /*ec70*/  @!P0 NANOSLEEP.SYNCS 0x989680 ;  /* 0x009896800000895d */ /* 0x004fea0003900000 */
[----:B------:R-:W2:Y:S02]  /*ec80*/  @!P0 SYNCS.PHASECHK.TRANS64 P0, [R2+URZ+0x80], R3 ;  /* 0x00008003020085a7 */ /* 0x000ea400080010ff */
[----:B--2---:R-:W-:Y:S05]  /*ec90*/  @!P0 BRA `(.L_x_43) ;  /* 0xfffffffc00f08947 */ /* 0x004fea000383ffff */
[----:B------:R-:W-:Y:S05]  /*eca0*/  BRA `(.L_x_194) ;  /* 0xffffff3800587947 */ /* 0x000fea000383ffff */
.L_x_47:
[----:B----4-:R-:W-:-:S07]  /*ecb0*/  MOV R0, UR4 ;  /* 0x0000000400007c02 */ /* 0x010fce0008000f00 */
.L_x_195:
[----:B-1----:R1:W2:Y:S02]  /*ecc0*/  SYNCS.PHASECHK.TRANS64.TRYWAIT P0, [R0+URZ], R2 ;  /* 0x00000002000075a7 */ /* 0x0022a400080011ff */
[----:B--2---:R-:W-:Y:S05]  /*ecd0*/  @!P0 NANOSLEEP.SYNCS 0x989680 ;  /* 0x009896800000895d */ /* 0x004fea0003900000 */
[----:B------:R-:W2:Y:S02]  /*ece0*/  @!P0 SYNCS.PHASECHK.TRANS64 P0, [R0+URZ], R2 ;  /* 0x00000002000085a7 */ /* 0x000ea400080010ff */
[----:B--2---:R-:W-:Y:S05]  /*ecf0*/  @!P0 BRA `(.L_x_195) ;  /* 0xfffffffc00f08947 */ /* 0x004fea000383ffff */
[----:B------:R-:W-:Y:S05]  /*ed00*/  BRA `(.L_x_196) ;  /* 0xffffff3c00d47947 */ /* 0x000fea000383ffff */
.L_x_48:
[----:B----4-:R-:W-:-:S07]  /*ed10*/  MOV R0, UR5 ;  /* 0x0000000500007c02 */ /* 0x010fce0008000f00 */
.L_x_197:
[----:B-1----:R1:W2:Y:S02]  /*ed20*/  SYNCS.PHASECHK.TRANS64.TRYWAIT P0, [R0+URZ], R2 ;  /* 0x00000002000075a7 */ /* 0x0022a400080011ff */
[----:B--2---:R-:W-:Y:S05]  /*ed30*/  @!P0 NANOSLEEP.SYNCS 0x989680 ;  /* 0x009896800000895d */ /* 0x004fea0003900000 */
[----:B------:R-:W2:Y:S02]  /*ed40*/  @!P0 SYNCS.PHASECHK.TRANS64 P0, [R0+URZ], R2 ;  /* 0x00000002000085a7 */ /* 0x000ea400080010ff */
[----:B--2---:R-:W-:Y:S05]  /*ed50*/  @!P0 BRA `(.L_x_197) ;  /* 0xfffffffc00f08947 */ /* 0x004fea000383ffff */
[----:B------:R-:W-:Y:S05]  /*ed60*/  BRA `(.L_x_198) ;  /* 0xffffff3c00e07947 */ /* 0x000fea000383ffff */
.L_x_51:
[----:B--2---:R2:W3:Y:S02]  /*ed70*/  SYNCS.PHASECHK.TRANS64.TRYWAIT P0, [R0+URZ+0xc0], R4 ;  /* 0x0000c004000075a7 */ /* 0x0044e400080011ff */
[----:B---3--:R-:W-:Y:S05]  /*ed80*/  @!P0 NANOSLEEP.SYNCS 0x989680 ;  /* 0x009896800000895d */ /* 0x008fea0003900000 */
[----:B------:R-:W3:Y:S02]  /*ed90*/  @!P0 SYNCS.PHASECHK.TRANS64 P0, [R0+URZ+0xc0], R4 ;  /* 0x0000c004000085a7 */ /* 0x000ee400080010ff */
[----:B---3--:R-:W-:Y:S05]  /*eda0*/  @!P0 BRA `(.L_x_51) ;  /* 0xfffffffc00f08947 */ /* 0x008fea000383ffff */
[----:B------:R-:W-:Y:S05]  /*edb0*/  BRA `(.L_x_199) ;  /* 0xffffff40003c7947 */ /* 0x000fea000383ffff */
.L_x_52:
[----:B------:R-:W-:-:S07]  /*edc0*/  MOV R0, UR4 ;  /* 0x0000000400007c02 */ /* 0x000fce0008000f00 */
.L_x_200:
[----:B--2---:R2:W3:Y:S02]  /*edd0*/  SYNCS.PHASECHK.TRANS64.TRYWAIT P0, [R0+URZ+0x90], R5 ;  /* 0x00009005000075a7 */ /* 0x0044e400080011ff */
[----:B---3--:R-:W-:Y:S05]  /*ede0*/  @!P0 NANOSLEEP.SYNCS 0x989680 ;  /* 0x009896800000895d */ /* 0x008fea0003900000 */
[----:B------:R-:W3:Y:S02]  /*edf0*/  @!P0 SYNCS.PHASECHK.TRANS64 P0, [R0+URZ+0x90], R5 ;  /* 0x00009005000085a7 */ /* 0x000ee400080010ff */
[----:B---3--:R-:W-:Y:S05]  /*ee00*/  @!P0 BRA `(.L_x_200) ;  /* 0xfffffffc00f08947 */ /* 0x008fea000383ffff */
[----:B------:R-:W-:Y:S05]  /*ee10*/  BRA `(.L_x_201) ;  /* 0xffffff40004c7947 */ /* 0x000fea000383ffff */
.L_x_53:
[----:B--2---:R2:W3:Y:S02]  /*ee20*/  SYNCS.PHASECHK.TRANS64.TRYWAIT P1, [R0+URZ+0x80], R4 ;  /* 0x00008004000075a7 */ /* 0x0044e400080211ff */
[----:B---3--:R-:W-:Y:S05]  /*ee30*/  @!P1 NANOSLEEP.SYNCS 0x989680 ;  /* 0x009896800000995d */ /* 0x008fea0003900000 */
[----:B------:R-:W3:Y:S02]  /*ee40*/  @!P1 SYNCS.PHASECHK.TRANS64 P1, [R0+URZ+0x80], R4 ;  /* 0x00008004000095a7 */ /* 0x000ee400080210ff */
[----:B---3--:R-:W-:Y:S05]  /*ee50*/  @!P1 BRA `(.L_x_53) ;  /* 0xfffffffc00f09947 */ /* 0x008fea000383ffff */
[----:B------:R-:W-:Y:S05]  /*ee60*/  BRA `(.L_x_202) ;  /* 0xffffff40007c7947 */ /* 0x000fea000383ffff */
.L_x_56:
[----:B------:R-:W-:-:S07]  /*ee70*/  MOV R0, UR4 ;  /* 0x0000000400007c02 */ /* 0x000fce0008000f00 */
.L_x_203:
[----:B--2---:R2:W3:Y:S02]  /*ee80*/  SYNCS.PHASECHK.TRANS64.TRYWAIT P0, [R0+URZ+0x90], R2 ;  /* 0x00009002000075a7 */ /* 0x0044e400080011ff */
[----:B---3--:R-:W-:Y:S05]  /*ee90*/  @!P0 NANOSLEEP.SYNCS 0x989680 ;  /* 0x009896800000895d */ /* 0x008fea0003900000 */
[----:B------:R-:W3:Y:S02]  /*eea0*/  @!P0 SYNCS.PHASECHK.TRANS64 P0, [R0+URZ+0x90], R2 ;  /* 0x00009002000085a7 */ /* 0x000ee400080010ff */
[----:B---3--:R-:W-:Y:S05]  /*eeb0*/  @!P0 BRA `(.L_x_203) ;  /* 0xfffffffc00f08947 */ /* 0x008fea000383ffff */
[----:B------:R-:W-:Y:S05]  /*eec0*/  BRA `(.L_x_55) ;  /* 0xffffff4000d07947 */ /* 0x000fea000383ffff */
.L_x_63:
[----:B-1----:R1:W2:Y:S02]  /*eed0*/  SYNCS.PHASECHK.TRANS64.TRYWAIT P1, [R0+URZ+0x80], R2 ;  /* 0x00008002000075a7 */ /* 0x0022a400080211ff */
[----:B--2---:R-:W-:Y:S05]  /*eee0*/  @!P1 NANOSLEEP.SYNCS 0x989680 ;  /* 0x009896800000995d */ /* 0x004fea0003900000 */
[----:B------:R-:W2:Y:S02]  /*eef0*/  @!P1 SYNCS.PHASECHK.TRANS64 P1, [R0+URZ+0x80], R2 ;  /* 0x00008002000095a7 */ /* 0x000ea400080210ff */
[----:B--2---:R-:W-:Y:S05]  /*ef00*/  @!P1 BRA `(.L_x_63) ;  /* 0xfffffffc00f09947 */ /* 0x004fea000383ffff */
[----:B------:R-:W-:Y:S05]  /*ef10*/  BRA `(.L_x_204) ;  /* 0xffffff4c00b87947 */ /* 0x000fea000383ffff */
.L_x_64:
[----:B------:R-:W-:-:S13]  /*ef20*/  R2UR UR4, R13 ;  /* 0x000000000d0472ca */ /* 0x000fda00000e0000 */
[----:B------:R-:W-:-:S07]  /*ef30*/  MOV R2, UR4 ;  /* 0x0000000400027c02 */ /* 0x000fce0008000f00 */
.L_x_205:
[----:B-1----:R1:W2:Y:S02]  /*ef40*/  SYNCS.PHASECHK.TRANS64.TRYWAIT P0, [R2+URZ+0xb0], R0 ;  /* 0x0000b000020075a7 */ /* 0x0022a400080011ff */
[----:B--2---:R-:W-:Y:S05]  /*ef50*/  @!P0 NANOSLEEP.SYNCS 0x989680 ;  /* 0x009896800000895d */ /* 0x004fea0003900000 */
[----:B------:R-:W2:Y:S02]  /*ef60*/  @!P0 SYNCS.PHASECHK.TRANS64 P0, [R2+URZ+0xb0], R0 ;  /* 0x0000b000020085a7 */ /* 0x000ea400080010ff */
[----:B--2---:R-:W-:Y:S05]  /*ef70*/  @!P0 BRA `(.L_x_205) ;  /* 0xfffffffc00f08947 */ /* 0x004fea000383ffff */
[----:B------:R-:W-:Y:S05]  /*ef80*/  BRA `(.L_x_206) ;  /* 0xffffff4c00f47947 */ /* 0x000fea000383ffff */
.L_x_67:
[----:B------:R-:W-:Y:S07]  /*ef90*/  MOV R0, UR7 ;  /* 0x0000000700007c02 */ /* 0x000fee0008000f00 */
.L_x_207:
[----:B-1----:R1:W2:Y:S02]  /*efa0*/  SYNCS.PHASECHK.TRANS64.TRYWAIT P0, [R0+URZ], R2 ;  /* 0x00000002000075a7 */ /* 0x0022a400080011ff */
[----:B--2---:R-:W-:Y:S05]  /*efb0*/  @!P0 NANOSLEEP.SYNCS 0x989680 ;  /* 0x009896800000895d */ /* 0x004fea0003900000 */
[----:B------:R-:W2:Y:S02]  /*efc0*/  @!P0 SYNCS.PHASECHK.TRANS64 P0, [R0+URZ], R2 ;  /* 0x00000002000085a7 */ /* 0x000ea400080010ff */
[----:B--2---:R-:W-:Y:S05]  /*efd0*/  @!P0 BRA `(.L_x_207) ;  /* 0xfffffffc00f08947 */ /* 0x004fea000383ffff */
[----:B------:R-:W-:Y:S05]  /*efe0*/  BRA `(.L_x_66) ;  /* 0xffffff5000107947 */ /* 0x000fea000383ffff */
.L_x_70:
[----:B------:R-:W-:-:S07]  /*eff0*/  MOV R0, UR4 ;  /* 0x0000000400007c02 */ /* 0x000fce0008000f00 */
.L_x_208:
[----:B-1----:R1:W2:Y:S02]  /*f000*/  SYNCS.PHASECHK.TRANS64.TRYWAIT P0, [R0+URZ], R2 ;  /* 0x00000002000075a7 */ /* 0x0022a400080011ff */
[----:B--2---:R-:W-:Y:S05]  /*f010*/  @!P0 NANOSLEEP.SYNCS 0x989680 ;  /* 0x009896800000895d */ /* 0x004fea0003900000 */
[----:B------:R-:W2:Y:S02]  /*f020*/  @!P0 SYNCS.PHASECHK.TRANS64 P0, [R0+URZ], R2 ;  /* 0x00000002000085a7 */ /* 0x000ea400080010ff */
[----:B--2---:R-:W-:Y:S05]  /*f030*/  @!P0 BRA `(.L_x_208) ;  /* 0xfffffffc00f08947 */ /* 0x004fea000383ffff */
[----:B------:R-:W-:Y:S05]  /*f040*/  BRA `(.L_x_209) ;  /* 0xffffff5400ac7947 */ /* 0x000fea000383ffff */
.L_x_71:
[----:B------:R-:W-:-:S07]  /*f050*/  MOV R0, UR4 ;  /* 0x0000000400007c02 */ /* 0x000fce0008000f00 */
.L_x_210:
[----:B-1----:R1:W2:Y:S02]  /*f060*/  SYNCS.PHASECHK.TRANS64.TRYWAIT P0, [R0+URZ], R2 ;  /* 0x00000002000075a7 */ /* 0x0022a400080011ff */
[----:B--2---:R-:W-:Y:S05]  /*f070*/  @!P0 NANOSLEEP.SYNCS 0x989680 ;  /* 0x009896800000895d */ /* 0x004fea0003900000 */
[----:B------:R-:W2:Y:S02]  /*f080*/  @!P0 SYNCS.PHASECHK.TRANS64 P0, [R0+URZ], R2 ;  /* 0x00000002000085a7 */ /* 0x000ea400080010ff */
[----:B--2---:R-:W-:Y:S05]  /*f090*/  @!P0 BRA `(.L_x_210) ;  /* 0xfffffffc00f08947 */ /* 0x004fea000383ffff */
[----:B------:R-:W-:Y:S05]  /*f0a0*/  BRA `(.L_x_211) ;  /* 0xffffff5400bc7947 */ /* 0x000fea000383ffff */
.L_x_76:
[----:B---3--:R3:W1:Y:S02]  /*f0b0*/  SYNCS.PHASECHK.TRANS64.TRYWAIT P0, [R0+URZ+0x80], R2 ;  /* 0x00008002000075a7 */ /* 0x00866400080011ff */
[----:B-1----:R-:W-:Y:S05]  /*f0c0*/  @!P0 NANOSLEEP.SYNCS 0x989680 ;  /* 0x009896800000895d */ /* 0x002fea0003900000 */
[----:B------:R-:W1:Y:S02]  /*f0d0*/  @!P0 SYNCS.PHASECHK.TRANS64 P0, [R0+URZ+0x80], R2 ;  /* 0x00008002000085a7 */ /* 0x000e6400080010ff */
[----:B-1----:R-:W-:Y:S05]  /*f0e0*/  @!P0 BRA `(.L_x_76) ;  /* 0xfffffffc00f08947 */ /* 0x002fea000383ffff */
[----:B------:R-:W-:Y:S05]  /*f0f0*/  BRA `(.L_x_212) ;  /* 0xffffff5800c07947 */ /* 0x000fea000383ffff */
.L_x_79:
[----:B------:R-:W-:Y:S07]  /*f100*/  MOV R0, UR4 ;  /* 0x0000000400007c02 */ /* 0x000fee0008000f00 */
.L_x_213:
[----:B-1----:R1:W3:Y:S02]  /*f110*/  SYNCS.PHASECHK.TRANS64.TRYWAIT P0, [R0+URZ+0x78], R2 ;  /* 0x00007802000075a7 */ /* 0x0022e400080011ff */
[----:B---3--:R-:W-:Y:S05]  /*f120*/  @!P0 NANOSLEEP.SYNCS 0x989680 ;  /* 0x009896800000895d */ /* 0x008fea0003900000 */
[----:B------:R-:W3:Y:S02]  /*f130*/  @!P0 SYNCS.PHASECHK.TRANS64 P0, [R0+URZ+0x78], R2 ;  /* 0x00007802000085a7 */ /* 0x000ee400080010ff */
[----:B---3--:R-:W-:Y:S05]  /*f140*/  @!P0 BRA `(.L_x_213) ;  /* 0xfffffffc00f08947 */ /* 0x008fea000383ffff */
[----:B------:R-:W-:Y:S05]  /*f150*/  BRA `(.L_x_78) ;  /* 0xffffff5c00b87947 */ /* 0x000fea000383ffff */
.L_x_82:
[----:B------:R-:W-:Y:S07]  /*f160*/  MOV R0, UR4 ;  /* 0x0000000400007c02 */ /* 0x000fee0008000f00 */
.L_x_214:
[----:B-1----:R1:W2:Y:S02]  /*f170*/  SYNCS.PHASECHK.TRANS64.TRYWAIT P0, [R0+URZ+0x50], R24 ;  /* 0x00005018000075a7 */ /* 0x0022a400080011ff */
[----:B--2---:R-:W-:Y:S05]  /*f180*/  @!P0 NANOSLEEP.SYNCS 0x989680 ;  /* 0x009896800000895d */ /* 0x004fea0003900000 */
[----:B------:R-:W2:Y:S02]  /*f190*/  @!P0 SYNCS.PHASECHK.TRANS64 P0, [R0+URZ+0x50], R24 ;  /* 0x00005018000085a7 */ /* 0x000ea400080010ff */
[----:B--2---:R-:W-:Y:S05]  /*f1a0*/  @!P0 BRA `(.L_x_214) ;  /* 0xfffffffc00f08947 */ /* 0x004fea000383ffff */
[----:B------:R-:W-:Y:S05]  /*f1b0*/  BRA `(.L_x_215) ;  /* 0xffffff6000147947 */ /* 0x000fea000383ffff */
.L_x_83:
[----:B------:R-:W-:Y:S07]  /*f1c0*/  MOV R0, UR4 ;  /* 0x0000000400007c02 */ /* 0x000fee0008000f00 */
.L_x_216:
[----:B-1----:R1:W2:Y:S02]  /*f1d0*/  SYNCS.PHASECHK.TRANS64.TRYWAIT P0, [R0+URZ+0x58], R24 ;  /* 0x00005818000075a7 */ /* 0x0022a400080011ff */
[----:B--2---:R-:W-:Y:S05]  /*f1e0*/  @!P0 NANOSLEEP.SYNCS 0x989680 ;  /* 0x009896800000895d */ /* 0x004fea0003900000 */
[----:B------:R-:W2:Y:S02]  /*f1f0*/  @!P0 SYNCS.PHASECHK.TRANS64 P0, [R0+URZ+0x58], R24 ;  /* 0x00005818000085a7 */ /* 0x000ea400080010ff */
[----:B--2---:R-:W-:Y:S05]  /*f200*/  @!P0 BRA `(.L_x_216) ;  /* 0xfffffffc00f08947 */ /* 0x004fea000383ffff */
[----:B------:R-:W-:Y:S05]  /*f210*/  BRA `(.L_x_217) ;  /* 0xffffff6000687947 */ /* 0x000fea000383ffff */
.L_x_84:
[----:B------:R-:W-:Y:S07]  /*f220*/  MOV R0, UR4 ;  /* 0x0000000400007c02 */ /* 0x000fee0008000f00 */
.L_x_218:
[----:B-1----:R1:W2:Y:S02]  /*f230*/  SYNCS.PHASECHK.TRANS64.TRYWAIT P0, [R0+URZ+0x60], R24 ;  /* 0x00006018000075a7 */ /* 0x0022a400080011ff */
[----:B--2---:R-:W-:Y:S05]  /*f240*/  @!P0 NANOSLEEP.SYNCS 0x989680 ;  /* 0x009896800000895d */ /* 0x004fea0003900000 */
[----:B------:R-:W2:Y:S02]  /*f250*/  @!P0 SYNCS.PHASECHK.TRANS64 P0, [R0+URZ+0x60], R24 ;  /* 0x00006018000085a7 */ /* 0x000ea400080010ff */
[----:B--2---:R-:W-:Y:S05]  /*f260*/  @!P0 BRA `(.L_x_218) ;  /* 0xfffffffc00f08947 */ /* 0x004fea000383ffff */
[----:B------:R-:W-:Y:S05]  /*f270*/  BRA `(.L_x_219) ;  /* 0xffffff6000c87947 */ /* 0x000fea000383ffff */
.L_x_85:
[----:B------:R-:W-:Y:S07]  /*f280*/  MOV R0, UR4 ;  /* 0x0000000400007c02 */ /* 0x000fee0008000f00 */
.L_x_220:
[----:B-1----:R1:W2:Y:S02]  /*f290*/  SYNCS.PHASECHK.TRANS64.TRYWAIT P0, [R0+URZ+0x68], R24 ;  /* 0x00006818000075a7 */ /* 0x0022a400080011ff */
[----:B--2---:R-:W-:Y:S05]  /*f2a0*/  @!P0 NANOSLEEP.SYNCS 0x989680 ;  /* 0x009896800000895d */ /* 0x004fea0003900000 */
[----:B------:R-:W2:Y:S02]  /*f2b0*/  @!P0 SYNCS.PHASECHK.TRANS64 P0, [R0+URZ+0x68], R24 ;  /* 0x00006818000085a7 */ /* 0x000ea400080010ff */
[----:B--2---:R-:W-:Y:S05]  /*f2c0*/  @!P0 BRA `(.L_x_220) ;  /* 0xfffffffc00f08947 */ /* 0x004fea000383ffff */
[----:B------:R-:W-:Y:S05]  /*f2d0*/  BRA `(.L_x_221) ;  /* 0xffffff6400287947 */ /* 0x000fea000383ffff */
.L_x_86:
[----:B------:R-:W-:Y:S07]  /*f2e0*/  MOV R0, UR4 ;  /* 0x0000000400007c02 */ /* 0x000fee0008000f00 */
.L_x_222:
[----:B-1----:R1:W2:Y:S02]  /*f2f0*/  SYNCS.PHASECHK.TRANS64.TRYWAIT P0, [R0+URZ+0x50], R30 ;  /* 0x0000501e000075a7 */ /* 0x0022a400080011ff */
[----:B--2---:R-:W-:Y:S05]  /*f300*/  @!P0 NANOSLEEP.SYNCS 0x989680 ;  /* 0x009896800000895d */ /* 0x004fea0003900000 */
[----:B------:R-:W2:Y:S02]  /*f310*/  @!P0 SYNCS.PHASECHK.TRANS64 P0, [R0+URZ+0x50], R30 ;  /* 0x0000501e000085a7 */ /* 0x000ea400080010ff */
[----:B--2---:R-:W-:Y:S05]  /*f320*/  @!P0 BRA `(.L_x_222) ;  /* 0xfffffffc00f08947 */ /* 0x004fea000383ffff */
[----:B------:R-:W-:Y:S05]  /*f330*/  BRA `(.L_x_223) ;  /* 0xffffff64008c7947 */ /* 0x000fea000383ffff */
.L_x_87:
[----:B------:R-:W-:Y:S07]  /*f340*/  MOV R0, UR4 ;  /* 0x0000000400007c02 */ /* 0x000fee0008000f00 */
.L_x_224:
[----:B-1----:R1:W2:Y:S02]  /*f350*/  SYNCS.PHASECHK.TRANS64.TRYWAIT P0, [R0+URZ+0x58], R30 ;  /* 0x0000581e000075a7 */ /* 0x0022a400080011ff */
[----:B--2---:R-:W-:Y:S05]  /*f360*/  @!P0 NANOSLEEP.SYNCS 0x989680 ;  /* 0x009896800000895d */ /* 0x004fea0003900000 */
[----:B------:R-:W2:Y:S02]  /*f370*/  @!P0 SYNCS.PHASECHK.TRANS64 P0, [R0+URZ+0x58], R30 ;  /* 0x0000581e000085a7 */ /* 0x000ea400080010ff */
[----:B--2---:R-:W-:Y:S05]  /*f380*/  @!P0 BRA `(.L_x_224) ;  /* 0xfffffffc00f08947 */ /* 0x004fea000383ffff */
[----:B------:R-:W-:Y:S05]  /*f390*/  BRA `(.L_x_225) ;  /* 0xffffff6400ec7947 */ /* 0x000fea000383ffff */
.L_x_88:
[----:B------:R-:W-:Y:S07]  /*f3a0*/  MOV R0, UR4 ;  /* 0x0000000400007c02 */ /* 0x000fee0008000f00 */
.L_x_226:
[----:B-1----:R1:W2:Y:S02]  /*f3b0*/  SYNCS.PHASECHK.TRANS64.TRYWAIT P0, [R0+URZ+0x60], R30 ;  /* 0x0000601e000075a7 */ /* 0x0022a400080011ff */
[----:B--2---:R-:W-:Y:S05]  /*f3c0*/  @!P0 NANOSLEEP.SYNCS 0x989680 ;  /* 0x009896800000895d */ /* 0x004fea0003900000 */
[----:B------:R-:W2:Y:S02]  /*f3d0*/  @!P0 SYNCS.PHASECHK.TRANS64 P0, [R0+URZ+0x60], R30 ;  /* 0x0000601e000085a7 */ /* 0x000ea400080010ff */
[----:B--2---:R-:W-:Y:S05]  /*f3e0*/  @!P0 BRA `(.L_x_226) ;  /* 0xfffffffc00f08947 */ /* 0x004fea000383ffff */
[----:B------:R-:W-:Y:S05]  /*f3f0*/  BRA `(.L_x_227) ;  /* 0xffffff6800487947 */ /* 0x000fea000383ffff */
.L_x_89:
[----:B------:R-:W-:Y:S07]  /*f400*/  MOV R0, UR4 ;  /* 0x0000000400007c02 */ /* 0x000fee0008000f00 */
.L_x_228:
[----:B-1----:R1:W2:Y:S02]  /*f410*/  SYNCS.PHASECHK.TRANS64.TRYWAIT P0, [R0+URZ+0x68], R30 ;  /* 0x0000681e000075a7 */ /* 0x0022a400080011ff */
[----:B--2---:R-:W-:Y:S05]  /*f420*/  @!P0 NANOSLEEP.SYNCS 0x989680 ;  /* 0x009896800000895d */ /* 0x004fea0003900000 */
[----:B------:R-:W2:Y:S02]  /*f430*/  @!P0 SYNCS.PHASECHK.TRANS64 P0, [R0+URZ+0x68], R30 ;  /* 0x0000681e000085a7 */ /* 0x000ea400080010ff */
[----:B--2---:R-:W-:Y:S05]  /*f440*/  @!P0 BRA `(.L_x_228) ;  /* 0xfffffffc00f08947 */ /* 0x004fea000383ffff */
[----:B------:R-:W-:Y:S05]  /*f450*/  BRA `(.L_x_229) ;  /* 0xffffff6800e87947 */ /* 0x000fea000383ffff */
.L_x_91:
[----:B------:R-:W-:-:S07]  /*f460*/  MOV R0, UR4 ;  /* 0x0000000400007c02 */ /* 0x000fce0008000f00 */
.L_x_230:
[----:B-1----:R1:W2:Y:S02]  /*f470*/  SYNCS.PHASECHK.TRANS64.TRYWAIT P0, [R0+URZ+0x50], R24 ;  /* 0x00005018000075a7 */ /* 0x0022a400080011ff */
[----:B--2---:R-:W-:Y:S05]  /*f480*/  @!P0 NANOSLEEP.SYNCS 0x989680 ;  /* 0x009896800000895d */ /* 0x004fea0003900000 */
[----:B------:R-:W2:Y:S02]  /*f490*/  @!P0 SYNCS.PHASECHK.TRANS64 P0, [R0+URZ+0x50], R24 ;  /* 0x00005018000085a7 */ /* 0x000ea400080010ff */
[----:B--2---:R-:W-:Y:S05]  /*f4a0*/  @!P0 BRA `(.L_x_230) ;  /* 0xfffffffc00f08947 */ /* 0x004fea000383ffff */
[----:B------:R-:W-:Y:S05]  /*f4b0*/  BRA `(.L_x_231) ;  /* 0xffffff6c00787947 */ /* 0x000fea000383ffff */
.L_x_92:
[----:B-1----:R-:W-:-:S07]  /*f4c0*/  MOV R0, UR4 ;  /* 0x0000000400007c02 */ /* 0x002fce0008000f00 */
.L_x_232:
[----:B-1----:R1:W2:Y:S02]  /*f4d0*/  SYNCS.PHASECHK.TRANS64.TRYWAIT P0, [R0+URZ+0x58], R24 ;  /* 0x00005818000075a7 */ /* 0x0022a400080011ff */
[----:B--2---:R-:W-:Y:S05]  /*f4e0*/  @!P0 NANOSLEEP.SYNCS 0x989680 ;  /* 0x009896800000895d */ /* 0x004fea0003900000 */
[----:B------:R-:W2:Y:S02]  /*f4f0*/  @!P0 SYNCS.PHASECHK.TRANS64 P0, [R0+URZ+0x58], R24 ;  /* 0x00005818000085a7 */ /* 0x000ea400080010ff */
[----:B--2---:R-:W-:Y:S05]  /*f500*/  @!P0 BRA `(.L_x_232) ;  /* 0xfffffffc00f08947 */ /* 0x004fea000383ffff */
[----:B------:R-:W-:Y:S05]  /*f510*/  BRA `(.L_x_233) ;  /* 0xffffff6c00687947 */ /* 0x000fea000383ffff */
.L_x_93:
[----:B------:R-:W-:-:S07]  /*f520*/  MOV R2, UR4 ;  /* 0x0000000400027c02 */ /* 0x000fce0008000f00 */
.L_x_234:
[----:B-1----:R1:W2:Y:S02]  /*f530*/  SYNCS.PHASECHK.TRANS64.TRYWAIT P0, [R2+URZ+0x60], R24 ;  /* 0x00006018020075a7 */ /* 0x0022a400080011ff */
[----:B--2---:R-:W-:Y:S05]  /*f540*/  @!P0 NANOSLEEP.SYNCS 0x989680 ;  /* 0x009896800000895d */ /* 0x004fea0003900000 */
[----:B------:R-:W2:Y:S02]  /*f550*/  @!P0 SYNCS.PHASECHK.TRANS64 P0, [R2+URZ+0x60], R24 ;  /* 0x00006018020085a7 */ /* 0x000ea400080010ff */
[----:B--2---:R-:W-:Y:S05]  /*f560*/  @!P0 BRA `(.L_x_234) ;  /* 0xfffffffc00f08947 */ /* 0x004fea000383ffff */
[----:B------:R-:W-:Y:S05]  /*f570*/  BRA `(.L_x_235) ;  /* 0xffffff6c005c7947 */ /* 0x000fea000383ffff */
.L_x_95:
[----:B--2---:R2:W4:Y:S02]  /*f580*/  SYNCS.PHASECHK.TRANS64.TRYWAIT P0, [R0+URZ+0x80], R2 ;  /* 0x00008002000075a7 */ /* 0x00452400080011ff */
[----:B----4-:R-:W-:Y:S05]  /*f590*/  @!P0 NANOSLEEP.SYNCS 0x989680 ;  /* 0x009896800000895d */ /* 0x010fea0003900000 */
[----:B------:R-:W4:Y:S02]  /*f5a0*/  @!P0 SYNCS.PHASECHK.TRANS64 P0, [R0+URZ+0x80], R2 ;  /* 0x00008002000085a7 */ /* 0x000f2400080010ff */
[----:B----4-:R-:W-:Y:S05]  /*f5b0*/  @!P0 BRA `(.L_x_95) ;  /* 0xfffffffc00f08947 */ /* 0x010fea000383ffff */
[----:B------:R-:W-:Y:S05]  /*f5c0*/  BRA `(.L_x_236) ;  /* 0xffffff70001c7947 */ /* 0x000fea000383ffff */
.L_x_106:
[----:B-1----:R-:W-:Y:S04]  /*f5d0*/  MOV R4, UR36 ;  /* 0x0000002400047c02 */ /* 0x002fe80008000f00 */
[----:B------:R1:W2:Y:S03]  /*f5e0*/  SYNCS.PHASECHK.TRANS64.TRYWAIT P1, [R4+URZ+0x30], R5 ;  /* 0x00003005040075a7 */ /* 0x0002a600080211ff */
[----:B--2---:R-:W-:Y:S05]  /*f5f0*/  @!P1 NANOSLEEP.SYNCS 0x989680 ;  /* 0x009896800000995d */ /* 0x004fea0003900000 */
[----:B------:R-:W2:Y:S02]  /*f600*/  @!P1 SYNCS.PHASECHK.TRANS64 P1, [R4+URZ+0x30], R5 ;  /* 0x00003005040095a7 */ /* 0x000ea400080210ff */
[----:B--2---:R-:W-:Y:S05]  /*f610*/  @!P1 BRA `(.L_x_106) ;  /* 0xfffffffc00ec9947 */ /* 0x004fea000383ffff */
[----:B------:R-:W-:Y:S05]  /*f620*/  BRA `(.L_x_105) ;  /* 0xffffff7c00387947 */ /* 0x000fea000383ffff */
.L_x_108:
[----:B------:R1:W1:Y:S02]  /*f630*/  SYNCS.PHASECHK.TRANS64.TRYWAIT P0, [R58+URZ+0xa0], R3 ;  /* 0x0000a0033a0075a7 */ /* 0x00026400080011ff */
[----:B-1----:R-:W-:Y:S05]  /*f640*/  @!P0 NANOSLEEP.SYNCS 0x989680 ;  /* 0x009896800000895d */ /* 0x002fea0003900000 */
[----:B------:R-:W1:Y:S02]  /*f650*/  @!P0 SYNCS.PHASECHK.TRANS64 P0, [R58+URZ+0xa0], R3 ;  /* 0x0000a0033a0085a7 */ /* 0x000e6400080010ff */
[----:B-1----:R-:W-:Y:S05]  /*f660*/  @!P0 BRA `(.L_x_108) ;  /* 0xfffffffc00f08947 */ /* 0x002fea000383ffff */
[----:B------:R-:W-:Y:S05]  /*f670*/  BRA `(.L_x_107) ;  /* 0xffffff7c005c7947 */ /* 0x000fea000383ffff */
.L_x_119:
[----:B-1----:R1:W3:Y:S02]  /*f680*/  SYNCS.PHASECHK.TRANS64.TRYWAIT P0, [R2+URZ+0x30], R0 ;  /* 0x00003000020075a7 */ /* 0x0022e400080011ff */
[----:B---3--:R-:W-:Y:S05]  /*f690*/  @!P0 NANOSLEEP.SYNCS 0x989680 ;  /* 0x009896800000895d */ /* 0x008fea0003900000 */
[----:B------:R-:W3:Y:S02]  /*f6a0*/  @!P0 SYNCS.PHASECHK.TRANS64 P0, [R2+URZ+0x30], R0 ;  /* 0x00003000020085a7 */ /* 0x000ee400080010ff */
[----:B---3--:R-:W-:Y:S05]  /*f6b0*/  @!P0 BRA `(.L_x_119) ;  /* 0xfffffffc00f08947 */ /* 0x008fea000383ffff */
[----:B------:R-:W-:Y:S05]  /*f6c0*/  BRA `(.L_x_118) ;  /* 0xffffff8800f87947 */ /* 0x000fea000383ffff */
.L_x_129:
[----:B-1----:R1:W3:Y:S02]  /*f6d0*/  SYNCS.PHASECHK.TRANS64.TRYWAIT P0, [R0+URZ+0x30], R20 ;  /* 0x00003014000075a7 */ /* 0x0022e400080011ff */
[----:B---3--:R-:W-:Y:S05]  /*f6e0*/  @!P0 NANOSLEEP.SYNCS 0x989680 ;  /* 0x009896800000895d */ /* 0x008fea0003900000 */
[----:B------:R-:W3:Y:S02]  /*f6f0*/  @!P0 SYNCS.PHASECHK.TRANS64 P0, [R0+URZ+0x30], R20 ;  /* 0x00003014000085a7 */ /* 0x000ee400080010ff */
[----:B---3--:R-:W-:Y:S05]  /*f700*/  @!P0 BRA `(.L_x_129) ;  /* 0xfffffffc00f08947 */ /* 0x008fea000383ffff */
[----:B------:R-:W-:Y:S05]  /*f710*/  BRA `(.L_x_128) ;  /* 0xffffff9800907947 */ /* 0x000fea000383ffff */
.L_x_139:
[----:B-1----:R1:W3:Y:S02]  /*f720*/  SYNCS.PHASECHK.TRANS64.TRYWAIT P0, [R0+URZ+0x30], R20 ;  /* 0x00003014000075a7 */ /* 0x0022e400080011ff */
[----:B---3--:R-:W-:Y:S05]  /*f730*/  @!P0 NANOSLEEP.SYNCS 0x989680 ;  /* 0x009896800000895d */ /* 0x008fea0003900000 */
[----:B------:R-:W3:Y:S02]  /*f740*/  @!P0 SYNCS.PHASECHK.TRANS64 P0, [R0+URZ+0x30], R20 ;  /* 0x00003014000085a7 */ /* 0x000ee400080010ff */
[----:B---3--:R-:W-:Y:S05]  /*f750*/  @!P0 BRA `(.L_x_139) ;  /* 0xfffffffc00f08947 */ /* 0x008fea000383ffff */
[----:B------:R-:W-:Y:S05]  /*f760*/  BRA `(.L_x_138) ;  /* 0xffffffa8000c7947 */ /* 0x000fea000383ffff */
.L_x_149:
[----:B-1----:R1:W3:Y:S02]  /*f770*/  SYNCS.PHASECHK.TRANS64.TRYWAIT P0, [R0+URZ+0x30], R20 ;  /* 0x00003014000075a7 */ /* 0x0022e400080011ff */
[----:B---3--:R-:W-:Y:S05]  /*f780*/  @!P0 NANOSLEEP.SYNCS 0x989680 ;  /* 0x009896800000895d */ /* 0x008fea0003900000 */
[----:B------:R-:W3:Y:S02]  /*f790*/  @!P0 SYNCS.PHASECHK.TRANS64 P0, [R0+URZ+0x30], R20 ;  /* 0x00003014000085a7 */ /* 0x000ee400080010ff */
[----:B---3--:R-:W-:Y:S05]  /*f7a0*/  @!P0 BRA `(.L_x_149) ;  /* 0xfffffffc00f08947 */ /* 0x008fea000383ffff */
[----:B------:R-:W-:Y:S05]  /*f7b0*/  BRA `(.L_x_148) ;  /* 0xffffffb400b47947 */ /* 0x000fea000383ffff */
.L_x_159:
[----:B-1----:R1:W2:Y:S02]  /*f7c0*/  SYNCS.PHASECHK.TRANS64.TRYWAIT P0, [R0+URZ+0x30], R20 ;  /* 0x00003014000075a7 */ /* 0x0022a400080011ff */
[----:B--2---:R-:W-:Y:S05]  /*f7d0*/  @!P0 NANOSLEEP.SYNCS 0x989680 ;  /* 0x009896800000895d */ /* 0x004fea0003900000 */
[----:B------:R-:W2:Y:S02]  /*f7e0*/  @!P0 SYNCS.PHASECHK.TRANS64 P0, [R0+URZ+0x30], R20 ;  /* 0x00003014000085a7 */ /* 0x000ea400080010ff */
[----:B--2---:R-:W-:Y:S05]  /*f7f0*/  @!P0 BRA `(.L_x_159) ;  /* 0xfffffffc00f08947 */ /* 0x004fea000383ffff */
[----:B------:R-:W-:Y:S05]  /*f800*/  BRA `(.L_x_158) ;  /* 0xffffffc400487947 */ /* 0x000fea000383ffff */
.L_x_169:
[----:B-1----:R1:W2:Y:S02]  /*f810*/  SYNCS.PHASECHK.TRANS64.TRYWAIT P0, [R0+URZ+0x30], R20 ;  /* 0x00003014000075a7 */ /* 0x0022a400080011ff */
[----:B--2---:R-:W-:Y:S05]  /*f820*/  @!P0 NANOSLEEP.SYNCS 0x989680 ;  /* 0x009896800000895d */ /* 0x004fea0003900000 */
[----:B------:R-:W2:Y:S02]  /*f830*/  @!P0 SYNCS.PHASECHK.TRANS64 P0, [R0+URZ+0x30], R20 ;  /* 0x00003014000085a7 */ /* 0x000ea400080010ff */
[----:B--2---:R-:W-:Y:S05]  /*f840*/  @!P0 BRA `(.L_x_169) ;  /* 0xfffffffc00f08947 */ /* 0x004fea000383ffff */
[----:B------:R-:W-:Y:S05]  /*f850*/  BRA `(.L_x_168) ;  /* 0xffffffd000f47947 */ /* 0x000fea000383ffff */
.L_x_179:
[----:B--2---:R2:W3:Y:S02]  /*f860*/  SYNCS.PHASECHK.TRANS64.TRYWAIT P0, [R0+URZ+0x30], R107 ;  /* 0x0000306b000075a7 */ /* 0x0044e400080011ff */
[----:B---3--:R-:W-:Y:S05]  /*f870*/  @!P0 NANOSLEEP.SYNCS 0x989680 ;  /* 0x009896800000895d */ /* 0x008fea0003900000 */
[----:B------:R-:W3:Y:S02]  /*f880*/  @!P0 SYNCS.PHASECHK.TRANS64 P0, [R0+URZ+0x30], R107 ;  /* 0x0000306b000085a7 */ /* 0x000ee400080010ff */
[----:B---3--:R-:W-:Y:S05]  /*f890*/  @!P0 BRA `(.L_x_179) ;  /* 0xfffffffc00f08947 */ /* 0x008fea000383ffff */
[----:B------:R-:W-:Y:S05]  /*f8a0*/  BRA `(.L_x_178) ;  /* 0xffffffe000807947 */ /* 0x000fea000383ffff */
        .weak           $__internal_0_$__cuda_sm10x_tcgen05_guardrail_trap_col_being_dealloced_not_returned_by_alloc
        .type           $__internal_0_$__cuda_sm10x_tcgen05_guardrail_trap_col_being_dealloced_not_returned_by_alloc,@function
        .size           $__internal_0_$__cuda_sm10x_tcgen05_guardrail_trap_col_being_dealloced_not_returned_by_alloc,($__internal_1_$__cuda_sm10x_tcgen05_guardrail_trap_phase_invalid_during_alloc - $__internal_0_$__cuda_sm10x_tcgen05_guardrail_trap_col_being_dealloced_not_returned_by_alloc)
$__internal_0_$__cuda_sm10x_tcgen05_guardrail_trap_col_being_dealloced_not_returned_by_alloc:
[----:B------:R-:W-:Y:S05]  /*f8b0*/  BPT.TRAP 0x1 ;  /* 0x000000040000795c */ /* 0x000fea0000300000 */
[----:B------:R-:W-:-:S04]  /*f8c0*/  HFMA2 R3, -RZ, RZ, 0, 0 ;  /* 0x00000000ff037431 */ /* 0x000fc800000001ff */
[----:B------:R-:W-:Y:S05]  /*f8d0*/  RET.REL.NODEC R2 `(_ZN7cutlass13device_kernelINS_4gemm6kernel13GemmUniversalIN4cute5tupleIJiiiiEEENS1_10collective13CollectiveMmaINS1_46MainloopSm100TmaUmmaWarpSpecializedBlockScaledILi3ELi2ELi2ENS5_IJNS4_1CILi8EEENSA_ILi1EEESC_EEEEENS5_IJNSA_ILi128EEESF_NSA_ILi256EEEEEENS5_IJNS_12float_e5m2_tENS_13float_ue8m0_tEEEENS5_IJNS5_IJlSC_lEEENS4_6LayoutINS5_IJNS5_IJNS5_IJNSA_ILi32EEENSA_ILi4EEEEEEiEEESQ_NS5_IJSC_iEEEEEENS5_IJNS5_IJNS5_IJNSA_ILi16EEESO_EEEiEEENS5_IJNS5_IJNSA_ILi0EEESC_EEENSA_ILi512EEEEEENS5_IJSW_iEEEEEEEEEEESK_S13_NS4_8TiledMMAINS4_8MMA_AtomIJNS4_21SM100_MMA_MXF8F6F4_SSISI_SI_fSJ_Li128ELi128ELNS4_4UMMA5MajorE0ELS18_0ELNS17_7ScaleInE0ELS19_0EEEEEENSM_INS5_IJSC_SC_SC_EEENS5_IJSW_SW_SW_EEEEENS5_IJNS4_10UnderscoreES1F_S1F_EEEEENS5_IJNS4_13SM90_TMA_LOADES1I_EEENS5_IJNS4_14ComposedLayoutINS4_7SwizzleILi3ELi4ELi3EEENS4_18smem_ptr_flag_bitsILi8EEENSM_INS5_IJSB_SF_EEENS5_IJSF_SC_EEEEEEENSM_INS5_IJNS5_IJNS5_IJSP_SC_EEENS5_IJSN_SC_EEEEEESC_NS5_IJSO_NSA_ILi2EEEEEEEEENS5_IJNS5_IJNS5_IJSU_SY_EEESX_EEESW_NS5_IJSC_SY_EEEEEEEEEEEvNS4_8identityENS5_IJNS4_23SM90_TMA_LOAD_MULTICASTES26_EEES24_vS25_EENS_8epilogue10collective18CollectiveEpilogueINS29_23Sm100TmaWarpSpecializedILi4ELi2ELi16ELb1ELb0EEEJNS5_IJNSA_ILi64EEESF_SG_EEENS5_IJNSM_IS2E_SC_EENSM_INS5_IJST_S1W_EEENS5_IJSC_S2E_EEEEEEEENS_10bfloat16_tESL_S2L_SL_NS29_6fusion15FusionCallbacksIS2D_NS2M_17LinearCombinationIS2L_fS2L_fLNS_15FloatRoundStyleE2EEES2F_S2K_JEEENS4_5SM1004TMEM4LOAD26SM100_TMEM_LOAD_32dp32b16xES1I_NS1K_INS1L_ILi1ELi4ELi3EEENS1N_ILi16EEENSM_INS5_IJSB_ST_EEENS5_IJST_SC_EEEEEEENS4_39AutoVectorizingCopyWithAssumedAlignmentILi128EEENS4_14SM90_TMA_STOREES31_S33_S33_EEEvvEEEEvNT_6ParamsE) ;  /* 0xffffff0402c87950 */ /* 0x000fea0003c3ffff */
        .weak           $__internal_1_$__cuda_sm10x_tcgen05_guardrail_trap_phase_invalid_during_alloc
        .type           $__internal_1_$__cuda_sm10x_tcgen05_guardrail_trap_phase_invalid_during_alloc,@function
        .size           $__internal_1_$__cuda_sm10x_tcgen05_guardrail_trap_phase_invalid_during_alloc,($__internal_2_$__cuda_sm10x_tcgen05_guardrail_trap_unallocated_columns_being_dealloced - $__internal_1_$__cuda_sm10x_tcgen05_guardrail_trap_phase_invalid_during_alloc)
$__internal_1_$__cuda_sm10x_tcgen05_guardrail_trap_phase_invalid_during_alloc:
[----:B------:R-:W-:Y:S05]  /*f8e0*/  BPT.TRAP 0x1 ;  /* 0x000000040000795c */ /* 0x000fea0000300000 */
[----:B------:R-:W-:-:S04]  /*f8f0*/  MOV R3, 0x0 ;  /* 0x0000000000037802 */ /* 0x000fc80000000f00 */
[----:B------:R-:W-:Y:S05]  /*f900*/  RET.REL.NODEC R2 `(_ZN7cutlass13device_kernelINS_4gemm6kernel13GemmUniversalIN4cute5tupleIJiiiiEEENS1_10collective13CollectiveMmaINS1_46MainloopSm100TmaUmmaWarpSpecializedBlockScaledILi3ELi2ELi2ENS5_IJNS4_1CILi8EEENSA_ILi1EEESC_EEEEENS5_IJNSA_ILi128EEESF_NSA_ILi256EEEEEENS5_IJNS_12float_e5m2_tENS_13float_ue8m0_tEEEENS5_IJNS5_IJlSC_lEEENS4_6LayoutINS5_IJNS5_IJNS5_IJNSA_ILi32EEENSA_ILi4EEEEEEiEEESQ_NS5_IJSC_iEEEEEENS5_IJNS5_IJNS5_IJNSA_ILi16EEESO_EEEiEEENS5_IJNS5_IJNSA_ILi0EEESC_EEENSA_ILi512EEEEEENS5_IJSW_iEEEEEEEEEEESK_S13_NS4_8TiledMMAINS4_8MMA_AtomIJNS4_21SM100_MMA_MXF8F6F4_SSISI_SI_fSJ_Li128ELi128ELNS4_4UMMA5MajorE0ELS18_0ELNS17_7ScaleInE0ELS19_0EEEEEENSM_INS5_IJSC_SC_SC_EEENS5_IJSW_SW_SW_EEEEENS5_IJNS4_10UnderscoreES1F_S1F_EEEEENS5_IJNS4_13SM90_TMA_LOADES1I_EEENS5_IJNS4_14ComposedLayoutINS4_7SwizzleILi3ELi4ELi3EEENS4_18smem_ptr_flag_bitsILi8EEENSM_INS5_IJSB_SF_EEENS5_IJSF_SC_EEEEEEENSM_INS5_IJNS5_IJNS5_IJSP_SC_EEENS5_IJSN_SC_EEEEEESC_NS5_IJSO_NSA_ILi2EEEEEEEEENS5_IJNS5_IJNS5_IJSU_SY_EEESX_EEESW_NS5_IJSC_SY_EEEEEEEEEEEvNS4_8identityENS5_IJNS4_23SM90_TMA_LOAD_MULTICASTES26_EEES24_vS25_EENS_8epilogue10collective18CollectiveEpilogueINS29_23Sm100TmaWarpSpecializedILi4ELi2ELi16ELb1ELb0EEEJNS5_IJNSA_ILi64EEESF_SG_EEENS5_IJNSM_IS2E_SC_EENSM_INS5_IJST_S1W_EEENS5_IJSC_S2E_EEEEEEEENS_10bfloat16_tESL_S2L_SL_NS29_6fusion15FusionCallbacksIS2D_NS2M_17LinearCombinationIS2L_fS2L_fLNS_15FloatRoundStyleE2EEES2F_S2K_JEEENS4_5SM1004TMEM4LOAD26SM100_TMEM_LOAD_32dp32b16xES1I_NS1K_INS1L_ILi1ELi4ELi3EEENS1N_ILi16EEENSM_INS5_IJSB_ST_EEENS5_IJST_SC_EEEEEEENS4_39AutoVectorizingCopyWithAssumedAlignmentILi128EEENS4_14SM90_TMA_STOREES31_S33_S33_EEEvvEEEEvNT_6ParamsE) ;  /* 0xffffff0402bc7950 */ /* 0x000fea0003c3ffff */
        .weak           $__internal_2_$__cuda_sm10x_tcgen05_guardrail_trap_unallocated_columns_being_dealloced
        .type           $__internal_2_$__cuda_sm10x_tcgen05_guardrail_trap_unallocated_columns_being_dealloced,@function
        .size           $__internal_2_$__cuda_sm10x_tcgen05_guardrail_trap_unallocated_columns_being_dealloced,(.L_x_238 - $__internal_2_$__cuda_sm10x_tcgen05_guardrail_trap_unallocated_columns_being_dealloced)
$__internal_2_$__cuda_sm10x_tcgen05_guardrail_trap_unallocated_columns_being_dealloced:
[----:B------:R-:W-:Y:S05]  /*f910*/  BPT.TRAP 0x1 ;  /* 0x000000040000795c */ /* 0x000fea0000300000 */
[----:B------:R-:W-:-:S04]  /*f920*/  HFMA2 R3, -RZ, RZ, 0, 0 ;  /* 0x00000000ff037431 */ /* 0x000fc800000001ff */
[----:B------:R-:W-:Y:S05]  /*f930*/  RET.REL.NODEC R2 `(_ZN7cutlass13device_kernelINS_4gemm6kernel13GemmUniversalIN4cute5tupleIJiiiiEEENS1_10collective13CollectiveMmaINS1_46MainloopSm100TmaUmmaWarpSpecializedBlockScaledILi3ELi2ELi2ENS5_IJNS4_1CILi8EEENSA_ILi1EEESC_EEEEENS5_IJNSA_ILi128EEESF_NSA_ILi256EEEEEENS5_IJNS_12float_e5m2_tENS_13float_ue8m0_tEEEENS5_IJNS5_IJlSC_lEEENS4_6LayoutINS5_IJNS5_IJNS5_IJNSA_ILi32EEENSA_ILi4EEEEEEiEEESQ_NS5_IJSC_iEEEEEENS5_IJNS5_IJNS5_IJNSA_ILi16EEESO_EEEiEEENS5_IJNS5_IJNSA_ILi0EEESC_EEENSA_ILi512EEEEEENS5_IJSW_iEEEEEEEEEEESK_S13_NS4_8TiledMMAINS4_8MMA_AtomIJNS4_21SM100_MMA_MXF8F6F4_SSISI_SI_fSJ_Li128ELi128ELNS4_4UMMA5MajorE0ELS18_0ELNS17_7ScaleInE0ELS19_0EEEEEENSM_INS5_IJSC_SC_SC_EEENS5_IJSW_SW_SW_EEEEENS5_IJNS4_10UnderscoreES1F_S1F_EEEEENS5_IJNS4_13SM90_TMA_LOADES1I_EEENS5_IJNS4_14ComposedLayoutINS4_7SwizzleILi3ELi4ELi3EEENS4_18smem_ptr_flag_bitsILi8EEENSM_INS5_IJSB_SF_EEENS5_IJSF_SC_EEEEEEENSM_INS5_IJNS5_IJNS5_IJSP_SC_EEENS5_IJSN_SC_EEEEEESC_NS5_IJSO_NSA_ILi2EEEEEEEEENS5_IJNS5_IJNS5_IJSU_SY_EEESX_EEESW_NS5_IJSC_SY_EEEEEEEEEEEvNS4_8identityENS5_IJNS4_23SM90_TMA_LOAD_MULTICASTES26_EEES24_vS25_EENS_8epilogue10collective18CollectiveEpilogueINS29_23Sm100TmaWarpSpecializedILi4ELi2ELi16ELb1ELb0EEEJNS5_IJNSA_ILi64EEESF_SG_EEENS5_IJNSM_IS2E_SC_EENSM_INS5_IJST_S1W_EEENS5_IJSC_S2E_EEEEEEEENS_10bfloat16_tESL_S2L_SL_NS29_6fusion15FusionCallbacksIS2D_NS2M_17LinearCombinationIS2L_fS2L_fLNS_15FloatRoundStyleE2EEES2F_S2K_JEEENS4_5SM1004TMEM4LOAD26SM100_TMEM_LOAD_32dp32b16xES1I_NS1K_INS1L_ILi1ELi4ELi3EEENS1N_ILi16EEENSM_INS5_IJSB_ST_EEENS5_IJST_SC_EEEEEEENS4_39AutoVectorizingCopyWithAssumedAlignmentILi128EEENS4_14SM90_TMA_STOREES31_S33_S33_EEEvvEEEEvNT_6ParamsE) ;  /* 0xffffff0402b07950 */ /* 0x000fea0003c3ffff */
.L_x_237:
[----:B------:R-:W-:-:S00]  /*f940*/  BRA `(.L_x_237) ;  /* 0xfffffffc00fc7947 */ /* 0x000fc0000383ffff */
[----:B------:R-:W-:-:S00]  /*f950*/  NOP ;  /* 0x0000000000007918 */ /* 0x000fc00000000000 */
        /* <DEDUP_REMOVED lines=10> */
.L_x_238:


//--------------------- .nv.global.init           --------------------------
	.section	.nv.global.init,"aw",@progbits
.nv.global.init:
	.type		$str$27,@object
	.size		$str$27,($str$28 - $str$27)
$str$27:
        /*0000*/ 	.byte	0x28, 0x61, 0x64, 0x64, 0x72, 0x65, 0x73, 0x73, 0x20, 0x26, 0x20, 0x6d, 0x61, 0x73, 0x6b, 0x29
        /*0010*/ 	.byte	0x20, 0x3d, 0x3d, 0x20, 0x30, 0x00
	.type		$str$28,@object
	.size		$str$28,($str$26 - $str$28)
$str$28:
        /*0016*/ 	.byte	0x2f, 0x74, 0x6d, 0x70, 0x2f, 0x63, 0x75, 0x74, 0x6c, 0x61, 0x73, 0x73, 0x5f, 0x73, 0x77, 0x65
        /*0026*/ 	.byte	0x65, 0x70, 0x5f, 0x73, 0x72, 0x63, 0x2f, 0x69, 0x6e, 0x63, 0x6c, 0x75, 0x64, 0x65, 0x2f, 0x63
        /*0036*/ 	.byte	0x75, 0x74, 0x65, 0x2f, 0x70, 0x6f, 0x69, 0x6e, 0x74, 0x65, 0x72, 0x5f, 0x66, 0x6c, 0x61, 0x67
        /*0046*/ 	.byte	0x67, 0x65, 0x64, 0x2e, 0x68, 0x70, 0x70, 0x00
	.type		$str$26,@object
	.size		$str$26,($str$25 - $str$26)
$str$26:
        /*004e*/ 	.byte	0x2f, 0x74, 0x6d, 0x70, 0x2f, 0x63, 0x75, 0x74, 0x6c, 0x61, 0x73, 0x73, 0x5f, 0x73, 0x77, 0x65
        /*005e*/ 	.byte	0x65, 0x70, 0x5f, 0x73, 0x72, 0x63, 0x2f, 0x69, 0x6e, 0x63, 0x6c, 0x75, 0x64, 0x65, 0x2f, 0x63
        /*006e*/ 	.byte	0x75, 0x74, 0x65, 0x2f, 0x61, 0x74, 0x6f, 0x6d, 0x2f, 0x63, 0x6f, 0x70, 0x79, 0x5f, 0x74, 0x72
        /*007e*/ 	.byte	0x61, 0x69, 0x74, 0x73, 0x5f, 0x73, 0x6d, 0x31, 0x30, 0x30, 0x2e, 0x68, 0x70, 0x70, 0x00
	.type		$str$25,@object
	.size		$str$25,(__unnamed_1 - $str$25)
$str$25:
        /*008d*/ 	.byte	0x28, 0x28, 0x75, 0x69, 0x6e, 0x74, 0x33, 0x32, 0x5f, 0x74, 0x28, 0x74, 0x68, 0x72, 0x65, 0x61
        /*009d*/ 	.byte	0x64, 0x49, 0x64, 0x78, 0x2e, 0x78, 0x29, 0x20, 0x2f, 0x20, 0x33, 0x32, 0x29, 0x20, 0x25, 0x20
        /*00ad*/ 	.byte	0x34, 0x29, 0x20, 0x3d, 0x3d, 0x20, 0x28, 0x28, 0x28, 0x74, 0x6d, 0x65, 0x6d, 0x5f, 0x61, 0x64
        /*00bd*/ 	.byte	0x64, 0x72, 0x20, 0x3e, 0x3e, 0x20, 0x31, 0x36, 0x29, 0x20, 0x2f, 0x20, 0x33, 0x32, 0x29, 0x20
        /*00cd*/ 	.byte	0x25, 0x20, 0x34, 0x29, 0x00
	.type		__unnamed_1,@object
	.size		__unnamed_1,(__unnamed_2 - __unnamed_1)
__unnamed_1:
        /*00d2*/ 	.byte	0x61, 0x75, 0x74, 0x6f, 0x20, 0x63, 0x75, 0x74, 0x65, 0x3a, 0x3a, 0x61, 0x73, 0x5f, 0x70, 0x6f
        /* <DEDUP_REMOVED lines=24> */
        /*0262*/ 	.byte	0x43, 0x3c, 0x32, 0x30, 0x34, 0x38, 0x3e, 0x3e, 0x3e, 0x3e, 0x5d, 0x00
	.type		__unnamed_2,@object
	.size		__unnamed_2,(.L_2 - __unnamed_2)
__unnamed_2:
        /* <DEDUP_REMOVED lines=40> */
        /*04ee*/ 	.byte	0x3a, 0x3a, 0x43, 0x3c, 0x30, 0x3e, 0x3e, 0x3e, 0x3e, 0x5d, 0x00
.L_2:


//--------------------- .nv.shared._ZN7cutlass13device_kernelINS_4gemm6kernel13GemmUniversalIN4cute5tupleIJiiiiEEENS1_10collective13CollectiveMmaINS1_46MainloopSm100TmaUmmaWarpSpecializedBlockScaledILi3ELi2ELi2ENS5_IJNS4_1CILi8EEENSA_ILi1EEESC_EEEEENS5_IJNSA_ILi128EEESF_NSA_ILi256EEEEEENS5_IJNS_12float_e5m2_tENS_13float_ue8m0_tEEEENS5_IJNS5_IJlSC_lEEENS4_6LayoutINS5_IJNS5_IJNS5_IJNSA_ILi32EEENSA_ILi4EEEEEEiEEESQ_NS5_IJSC_iEEEEEENS5_IJNS5_IJNS5_IJNSA_ILi16EEESO_EEEiEEENS5_IJNS5_IJNSA_ILi0EEESC_EEENSA_ILi512EEEEEENS5_IJSW_iEEEEEEEEEEESK_S13_NS4_8TiledMMAINS4_8MMA_AtomIJNS4_21SM100_MMA_MXF8F6F4_SSISI_SI_fSJ_Li128ELi128ELNS4_4UMMA5MajorE0ELS18_0ELNS17_7ScaleInE0ELS19_0EEEEEENSM_INS5_IJSC_SC_SC_EEENS5_IJSW_SW_SW_EEEEENS5_IJNS4_10UnderscoreES1F_S1F_EEEEENS5_IJNS4_13SM90_TMA_LOADES1I_EEENS5_IJNS4_14ComposedLayoutINS4_7SwizzleILi3ELi4ELi3EEENS4_18smem_ptr_flag_bitsILi8EEENSM_INS5_IJSB_SF_EEENS5_IJSF_SC_EEEEEEENSM_INS5_IJNS5_IJNS5_IJSP_SC_EEENS5_IJSN_SC_EEEEEESC_NS5_IJSO_NSA_ILi2EEEEEEEEENS5_IJNS5_IJNS5_IJSU_SY_EEESX_EEESW_NS5_IJSC_SY_EEEEEEEEEEEvNS4_8identityENS5_IJNS4_23SM90_TMA_LOAD_MULTICASTES26_EEES24_vS25_EENS_8epilogue10collective18CollectiveEpilogueINS29_23Sm100TmaWarpSpecializedILi4ELi2ELi16ELb1ELb0EEEJNS5_IJNSA_ILi64EEESF_SG_EEENS5_IJNSM_IS2E_SC_EENSM_INS5_IJST_S1W_EEENS5_IJSC_S2E_EEEEEEEENS_10bfloat16_tESL_S2L_SL_NS29_6fusion15FusionCallbacksIS2D_NS2M_17LinearCombinationIS2L_fS2L_fLNS_15FloatRoundStyleE2EEES2F_S2K_JEEENS4_5SM1004TMEM4LOAD26SM100_TMEM_LOAD_32dp32b16xES1I_NS1K_INS1L_ILi1ELi4ELi3EEENS1N_ILi16EEENSM_INS5_IJSB_ST_EEENS5_IJST_SC_EEEEEEENS4_39AutoVectorizingCopyWithAssumedAlignmentILi128EEENS4_14SM90_TMA_STOREES31_S33_S33_EEEvvEEEEvNT_6ParamsE --------------------------
	.section	.nv.shared._ZN7cutlass13device_kernelINS_4gemm6kernel13GemmUniversalIN4cute5tupleIJiiiiEEENS1_10collective13CollectiveMmaINS1_46MainloopSm100TmaUmmaWarpSpecializedBlockScaledILi3ELi2ELi2ENS5_IJNS4_1CILi8EEENSA_ILi1EEESC_EEEEENS5_IJNSA_ILi128EEESF_NSA_ILi256EEEEEENS5_IJNS_12float_e5m2_tENS_13float_ue8m0_tEEEENS5_IJNS5_IJlSC_lEEENS4_6LayoutINS5_IJNS5_IJNS5_IJNSA_ILi32EEENSA_ILi4EEEEEEiEEESQ_NS5_IJSC_iEEEEEENS5_IJNS5_IJNS5_IJNSA_ILi16EEESO_EEEiEEENS5_IJNS5_IJNSA_ILi0EEESC_EEENSA_ILi512EEEEEENS5_IJSW_iEEEEEEEEEEESK_S13_NS4_8TiledMMAINS4_8MMA_AtomIJNS4_21SM100_MMA_MXF8F6F4_SSISI_SI_fSJ_Li128ELi128ELNS4_4UMMA5MajorE0ELS18_0ELNS17_7ScaleInE0ELS19_0EEEEEENSM_INS5_IJSC_SC_SC_EEENS5_IJSW_SW_SW_EEEEENS5_IJNS4_10UnderscoreES1F_S1F_EEEEENS5_IJNS4_13SM90_TMA_LOADES1I_EEENS5_IJNS4_14ComposedLayoutINS4_7SwizzleILi3ELi4ELi3EEENS4_18smem_ptr_flag_bitsILi8EEENSM_INS5_IJSB_SF_EEENS5_IJSF_SC_EEEEEEENSM_INS5_IJNS5_IJNS5_IJSP_SC_EEENS5_IJSN_SC_EEEEEESC_NS5_IJSO_NSA_ILi2EEEEEEEEENS5_IJNS5_IJNS5_IJSU_SY_EEESX_EEESW_NS5_IJSC_SY_EEEEEEEEEEEvNS4_8identityENS5_IJNS4_23SM90_TMA_LOAD_MULTICASTES26_EEES24_vS25_EENS_8epilogue10collective18CollectiveEpilogueINS29_23Sm100TmaWarpSpecializedILi4ELi2ELi16ELb1ELb0EEEJNS5_IJNSA_ILi64EEESF_SG_EEENS5_IJNSM_IS2E_SC_EENSM_INS5_IJST_S1W_EEENS5_IJSC_S2E_EEEEEEEENS_10bfloat16_tESL_S2L_SL_NS29_6fusion15FusionCallbacksIS2D_NS2M_17LinearCombinationIS2L_fS2L_fLNS_15FloatRoundStyleE2EEES2F_S2K_JEEENS4_5SM1004TMEM4LOAD26SM100_TMEM_LOAD_32dp32b16xES1I_NS1K_INS1L_ILi1ELi4ELi3EEENS1N_ILi16EEENSM_INS5_IJSB_ST_EEENS5_IJST_SC_EEEEEEENS4_39AutoVectorizingCopyWithAssumedAlignmentILi128EEENS4_14SM90_TMA_STOREES31_S33_S33_EEEvvEEEEvNT_6ParamsE,"aw",@nobits
	.sectionflags	@""
	.align	16
	.zero		1024


//--------------------- .nv.shared.reserved.0     --------------------------
	.section	.nv.shared.reserved.0,"aw",@nobits
	.weak		__nv_reservedSMEM_offset_0_alias
	.size		__nv_reservedSMEM_offset_0_alias, 0, 64
	.other		__nv_reservedSMEM_offset_0_alias,@"STO_CUDA_RESERVED_SHARED STV_DEFAULT"
__nv_reservedSMEM_offset_0_alias:
	.zero		0
.nv.shared.reserved.0:
	.zero		64
	.weak		__nv_reservedSMEM_tcgen05_partition
	.type		__nv_reservedSMEM_tcgen05_partition,@object
	.size		__nv_reservedSMEM_tcgen05_partition,(.L_0 - __nv_reservedSMEM_tcgen05_partition)
__nv_reservedSMEM_tcgen05_partition:
	.zero		32
.L_0:


//--------------------- .nv.global                --------------------------
	.section	.nv.global,"aw",@nobits
.nv.global:
	.type		_ZN40_INTERNAL_a3e7886b_4_k_cu_18a57ea3_300524cute1_E,@object
	.size		_ZN40_INTERNAL_a3e7886b_4_k_cu_18a57ea3_300524cute1_E,(_ZN40_INTERNAL_a3e7886b_4_k_cu_18a57ea3_300524cuda3std3__45__cpo6cbeginE - _ZN40_INTERNAL_a3e7886b_4_k_cu_18a57ea3_300524cute1_E)
_ZN40_INTERNAL_a3e7886b_4_k_cu_18a57ea3_300524cute1_E:
	.zero		1
	.type		_ZN40_INTERNAL_a3e7886b_4_k_cu_18a57ea3_300524cuda3std3__45__cpo6cbeginE,@object
	.size		_ZN40_INTERNAL_a3e7886b_4_k_cu_18a57ea3_300524cuda3std3__45__cpo6cbeginE,(_ZN40_INTERNAL_a3e7886b_4_k_cu_18a57ea3_300524cuda3std3__48in_placeE - _ZN40_INTERNAL_a3e7886b_4_k_cu_18a57ea3_300524cuda3std3__45__cpo6cbeginE)
_ZN40_INTERNAL_a3e7886b_4_k_cu_18a57ea3_300524cuda3std3__45__cpo6cbeginE:
	.zero		1
	.type		_ZN40_INTERNAL_a3e7886b_4_k_cu_18a57ea3_300524cuda3std3__48in_placeE,@object
	.size		_ZN40_INTERNAL_a3e7886b_4_k_cu_18a57ea3_300524cuda3std3__48in_placeE,(_ZN40_INTERNAL_a3e7886b_4_k_cu_18a57ea3_300524cuda3std6ranges3__45__cpo9iter_moveE - _ZN40_INTERNAL_a3e7886b_4_k_cu_18a57ea3_300524cuda3std3__48in_placeE)
_ZN40_INTERNAL_a3e7886b_4_k_cu_18a57ea3_300524cuda3std3__48in_placeE:
	.zero		1
	.type		_ZN40_INTERNAL_a3e7886b_4_k_cu_18a57ea3_300524cuda3std6ranges3__45__cpo9iter_moveE,@object
	.size		_ZN40_INTERNAL_a3e7886b_4_k_cu_18a57ea3_300524cuda3std6ranges3__45__cpo9iter_moveE,(_ZN40_INTERNAL_a3e7886b_4_k_cu_18a57ea3_300524cuda3std3__45__cpo5beginE - _ZN40_INTERNAL_a3e7886b_4_k_cu_18a57ea3_300524cuda3std6ranges3__45__cpo9iter_moveE)
_ZN40_INTERNAL_a3e7886b_4_k_cu_18a57ea3_300524cuda3std6ranges3__45__cpo9iter_moveE:
	.zero		1
	.type		_ZN40_INTERNAL_a3e7886b_4_k_cu_18a57ea3_300524cuda3std3__45__cpo5beginE,@object
	.size		_ZN40_INTERNAL_a3e7886b_4_k_cu_18a57ea3_300524cuda3std3__45__cpo5beginE,(_ZN40_INTERNAL_a3e7886b_4_k_cu_18a57ea3_300524cuda3std3__442_GLOBAL__N__a3e7886b_4_k_cu_18a57ea3_300526ignoreE - _ZN40_INTERNAL_a3e7886b_4_k_cu_18a57ea3_300524cuda3std3__45__cpo5beginE)
_ZN40_INTERNAL_a3e7886b_4_k_cu_18a57ea3_300524cuda3std3__45__cpo5beginE:
	.zero		1
	.type		_ZN40_INTERNAL_a3e7886b_4_k_cu_18a57ea3_300524cuda3std3__442_GLOBAL__N__a3e7886b_4_k_cu_18a57ea3_300526ignoreE,@object
	.size		_ZN40_INTERNAL_a3e7886b_4_k_cu_18a57ea3_300524cuda3std3__442_GLOBAL__N__a3e7886b_4_k_cu_18a57ea3_300526ignoreE,(_ZN40_INTERNAL_a3e7886b_4_k_cu_18a57ea3_300524cute7productE - _ZN40_INTERNAL_a3e7886b_4_k_cu_18a57ea3_300524cuda3std3__442_GLOBAL__N__a3e7886b_4_k_cu_18a57ea3_300526ignoreE)
_ZN40_INTERNAL_a3e7886b_4_k_cu_18a57ea3_300524cuda3std3__442_GLOBAL__N__a3e7886b_4_k_cu_18a57ea3_300526ignoreE:
	.zero		1
	.type		_ZN40_INTERNAL_a3e7886b_4_k_cu_18a57ea3_300524cute7productE,@object
	.size		_ZN40_INTERNAL_a3e7886b_4_k_cu_18a57ea3_300524cute7productE,(_ZN40_INTERNAL_a3e7886b_4_k_cu_18a57ea3_300524cuda3std3__45__cpo3endE - _ZN40_INTERNAL_a3e7886b_4_k_cu_18a57ea3_300524cute7productE)
_ZN40_INTERNAL_a3e7886b_4_k_cu_18a57ea3_300524cute7productE:
	.zero		1
	.type		_ZN40_INTERNAL_a3e7886b_4_k_cu_18a57ea3_300524cuda3std3__45__cpo3endE,@object
	.size		_ZN40_INTERNAL_a3e7886b_4_k_cu_18a57ea3_300524cuda3std3__45__cpo3endE,(_ZN40_INTERNAL_a3e7886b_4_k_cu_18a57ea3_300524cuda3std3__419piecewise_constructE - _ZN40_INTERNAL_a3e7886b_4_k_cu_18a57ea3_300524cuda3std3__45__cpo3endE)
_ZN40_INTERNAL_a3e7886b_4_k_cu_18a57ea3_300524cuda3std3__45__cpo3endE:
	.zero		1
	.type		_ZN40_INTERNAL_a3e7886b_4_k_cu_18a57ea3_300524cuda3std3__419piecewise_constructE,@object
	.size		_ZN40_INTERNAL_a3e7886b_4_k_cu_18a57ea3_300524cuda3std3__419piecewise_constructE,(_ZN40_INTERNAL_a3e7886b_4_k_cu_18a57ea3_300524cuda3std3__45__cpo4cendE - _ZN40_INTERNAL_a3e7886b_4_k_cu_18a57ea3_300524cuda3std3__419piecewise_constructE)
_ZN40_INTERNAL_a3e7886b_4_k_cu_18a57ea3_300524cuda3std3__419piecewise_constructE:
	.zero		1
	.type		_ZN40_INTERNAL_a3e7886b_4_k_cu_18a57ea3_300524cuda3std3__45__cpo4cendE,@object
	.size		_ZN40_INTERNAL_a3e7886b_4_k_cu_18a57ea3_300524cuda3std3__45__cpo4cendE,(_ZN40_INTERNAL_a3e7886b_4_k_cu_18a57ea3_300524cuda3std6ranges3__45__cpo4swapE - _ZN40_INTERNAL_a3e7886b_4_k_cu_18a57ea3_300524cuda3std3__45__cpo4cendE)
_ZN40_INTERNAL_a3e7886b_4_k_cu_18a57ea3_300524cuda3std3__45__cpo4cendE:
	.zero		1
	.type		_ZN40_INTERNAL_a3e7886b_4_k_cu_18a57ea3_300524cuda3std6ranges3__45__cpo4swapE,@object
	.size		_ZN40_INTERNAL_a3e7886b_4_k_cu_18a57ea3_300524cuda3std6ranges3__45__cpo4swapE,(.L_10 - _ZN40_INTERNAL_a3e7886b_4_k_cu_18a57ea3_300524cuda3std6ranges3__45__cpo4swapE)
_ZN40_INTERNAL_a3e7886b_4_k_cu_18a57ea3_300524cuda3std6ranges3__45__cpo4swapE:
	.zero		1
.L_10:


//--------------------- .nv.constant0._ZN7cutlass13device_kernelINS_4gemm6kernel13GemmUniversalIN4cute5tupleIJiiiiEEENS1_10collective13CollectiveMmaINS1_46MainloopSm100TmaUmmaWarpSpecializedBlockScaledILi3ELi2ELi2ENS5_IJNS4_1CILi8EEENSA_ILi1EEESC_EEEEENS5_IJNSA_ILi128EEESF_NSA_ILi256EEEEEENS5_IJNS_12float_e5m2_tENS_13float_ue8m0_tEEEENS5_IJNS5_IJlSC_lEEENS4_6LayoutINS5_IJNS5_IJNS5_IJNSA_ILi32EEENSA_ILi4EEEEEEiEEESQ_NS5_IJSC_iEEEEEENS5_IJNS5_IJNS5_IJNSA_ILi16EEESO_EEEiEEENS5_IJNS5_IJNSA_ILi0EEESC_EEENSA_ILi512EEEEEENS5_IJSW_iEEEEEEEEEEESK_S13_NS4_8TiledMMAINS4_8MMA_AtomIJNS4_21SM100_MMA_MXF8F6F4_SSISI_SI_fSJ_Li128ELi128ELNS4_4UMMA5MajorE0ELS18_0ELNS17_7ScaleInE0ELS19_0EEEEEENSM_INS5_IJSC_SC_SC_EEENS5_IJSW_SW_SW_EEEEENS5_IJNS4_10UnderscoreES1F_S1F_EEEEENS5_IJNS4_13SM90_TMA_LOADES1I_EEENS5_IJNS4_14ComposedLayoutINS4_7SwizzleILi3ELi4ELi3EEENS4_18smem_ptr_flag_bitsILi8EEENSM_INS5_IJSB_SF_EEENS5_IJSF_SC_EEEEEEENSM_INS5_IJNS5_IJNS5_IJSP_SC_EEENS5_IJSN_SC_EEEEEESC_NS5_IJSO_NSA_ILi2EEEEEEEEENS5_IJNS5_IJNS5_IJSU_SY_EEESX_EEESW_NS5_IJSC_SY_EEEEEEEEEEEvNS4_8identityENS5_IJNS4_23SM90_TMA_LOAD_MULTICASTES26_EEES24_vS25_EENS_8epilogue10collective18CollectiveEpilogueINS29_23Sm100TmaWarpSpecializedILi4ELi2ELi16ELb1ELb0EEEJNS5_IJNSA_ILi64EEESF_SG_EEENS5_IJNSM_IS2E_SC_EENSM_INS5_IJST_S1W_EEENS5_IJSC_S2E_EEEEEEEENS_10bfloat16_tESL_S2L_SL_NS29_6fusion15FusionCallbacksIS2D_NS2M_17LinearCombinationIS2L_fS2L_fLNS_15FloatRoundStyleE2EEES2F_S2K_JEEENS4_5SM1004TMEM4LOAD26SM100_TMEM_LOAD_32dp32b16xES1I_NS1K_INS1L_ILi1ELi4ELi3EEENS1N_ILi16EEENSM_INS5_IJSB_ST_EEENS5_IJST_SC_EEEEEEENS4_39AutoVectorizingCopyWithAssumedAlignmentILi128EEENS4_14SM90_TMA_STOREES31_S33_S33_EEEvvEEEEvNT_6ParamsE --------------------------
	.section	.nv.constant0._ZN7cutlass13device_kernelINS_4gemm6kernel13GemmUniversalIN4cute5tupleIJiiiiEEENS1_10collective13CollectiveMmaINS1_46MainloopSm100TmaUmmaWarpSpecializedBlockScaledILi3ELi2ELi2ENS5_IJNS4_1CILi8EEENSA_ILi1EEESC_EEEEENS5_IJNSA_ILi128EEESF_NSA_ILi256EEEEEENS5_IJNS_12float_e5m2_tENS_13float_ue8m0_tEEEENS5_IJNS5_IJlSC_lEEENS4_6LayoutINS5_IJNS5_IJNS5_IJNSA_ILi32EEENSA_ILi4EEEEEEiEEESQ_NS5_IJSC_iEEEEEENS5_IJNS5_IJNS5_IJNSA_ILi16EEESO_EEEiEEENS5_IJNS5_IJNSA_ILi0EEESC_EEENSA_ILi512EEEEEENS5_IJSW_iEEEEEEEEEEESK_S13_NS4_8TiledMMAINS4_8MMA_AtomIJNS4_21SM100_MMA_MXF8F6F4_SSISI_SI_fSJ_Li128ELi128ELNS4_4UMMA5MajorE0ELS18_0ELNS17_7ScaleInE0ELS19_0EEEEEENSM_INS5_IJSC_SC_SC_EEENS5_IJSW_SW_SW_EEEEENS5_IJNS4_10UnderscoreES1F_S1F_EEEEENS5_IJNS4_13SM90_TMA_LOADES1I_EEENS5_IJNS4_14ComposedLayoutINS4_7SwizzleILi3ELi4ELi3EEENS4_18smem_ptr_flag_bitsILi8EEENSM_INS5_IJSB_SF_EEENS5_IJSF_SC_EEEEEEENSM_INS5_IJNS5_IJNS5_IJSP_SC_EEENS5_IJSN_SC_EEEEEESC_NS5_IJSO_NSA_ILi2EEEEEEEEENS5_IJNS5_IJNS5_IJSU_SY_EEESX_EEESW_NS5_IJSC_SY_EEEEEEEEEEEvNS4_8identityENS5_IJNS4_23SM90_TMA_LOAD_MULTICASTES26_EEES24_vS25_EENS_8epilogue10collective18CollectiveEpilogueINS29_23Sm100TmaWarpSpecializedILi4ELi2ELi16ELb1ELb0EEEJNS5_IJNSA_ILi64EEESF_SG_EEENS5_IJNSM_IS2E_SC_EENSM_INS5_IJST_S1W_EEENS5_IJSC_S2E_EEEEEEEENS_10bfloat16_tESL_S2L_SL_NS29_6fusion15FusionCallbacksIS2D_NS2M_17LinearCombinationIS2L_fS2L_fLNS_15FloatRoundStyleE2EEES2F_S2K_JEEENS4_5SM1004TMEM4LOAD26SM100_TMEM_LOAD_32dp32b16xES1I_NS1K_INS1L_ILi1ELi4ELi3EEENS1N_ILi16EEENSM_INS5_IJSB_ST_EEENS5_IJST_SC_EEEEEEENS4_39AutoVectorizingCopyWithAssumedAlignmentILi128EEENS4_14SM90_TMA_STOREES31_S33_S33_EEEvvEEEEvNT_6ParamsE,"a",@progbits
	.sectionflags	@""
	.align	4
.nv.constant0._ZN7cutlass13device_kernelINS_4gemm6kernel13GemmUniversalIN4cute5tupleIJiiiiEEENS1_10collective13CollectiveMmaINS1_46MainloopSm100TmaUmmaWarpSpecializedBlockScaledILi3ELi2ELi2ENS5_IJNS4_1CILi8EEENSA_ILi1EEESC_EEEEENS5_IJNSA_ILi128EEESF_NSA_ILi256EEEEEENS5_IJNS_12float_e5m2_tENS_13float_ue8m0_tEEEENS5_IJNS5_IJlSC_lEEENS4_6LayoutINS5_IJNS5_IJNS5_IJNSA_ILi32EEENSA_ILi4EEEEEEiEEESQ_NS5_IJSC_iEEEEEENS5_IJNS5_IJNS5_IJNSA_ILi16EEESO_EEEiEEENS5_IJNS5_IJNSA_ILi0EEESC_EEENSA_ILi512EEEEEENS5_IJSW_iEEEEEEEEEEESK_S13_NS4_8TiledMMAINS4_8MMA_AtomIJNS4_21SM100_MMA_MXF8F6F4_SSISI_SI_fSJ_Li128ELi128ELNS4_4UMMA5MajorE0ELS18_0ELNS17_7ScaleInE0ELS19_0EEEEEENSM_INS5_IJSC_SC_SC_EEENS5_IJSW_SW_SW_EEEEENS5_IJNS4_10UnderscoreES1F_S1F_EEEEENS5_IJNS4_13SM90_TMA_LOADES1I_EEENS5_IJNS4_14ComposedLayoutINS4_7SwizzleILi3ELi4ELi3EEENS4_18smem_ptr_flag_bitsILi8EEENSM_INS5_IJSB_SF_EEENS5_IJSF_SC_EEEEEEENSM_INS5_IJNS5_IJNS5_IJSP_SC_EEENS5_IJSN_SC_EEEEEESC_NS5_IJSO_NSA_ILi2EEEEEEEEENS5_IJNS5_IJNS5_IJSU_SY_EEESX_EEESW_NS5_IJSC_SY_EEEEEEEEEEEvNS4_8identityENS5_IJNS4_23SM90_TMA_LOAD_MULTICASTES26_EEES24_vS25_EENS_8epilogue10collective18CollectiveEpilogueINS29_23Sm100TmaWarpSpecializedILi4ELi2ELi16ELb1ELb0EEEJNS5_IJNSA_ILi64EEESF_SG_EEENS5_IJNSM_IS2E_SC_EENSM_INS5_IJST_S1W_EEENS5_IJSC_S2E_EEEEEEEENS_10bfloat16_tESL_S2L_SL_NS29_6fusion15FusionCallbacksIS2D_NS2M_17LinearCombinationIS2L_fS2L_fLNS_15FloatRoundStyleE2EEES2F_S2K_JEEENS4_5SM1004TMEM4LOAD26SM100_TMEM_LOAD_32dp32b16xES1I_NS1K_INS1L_ILi1ELi4ELi3EEENS1N_ILi16EEENSM_INS5_IJSB_ST_EEENS5_IJST_SC_EEEEEEENS4_39AutoVectorizingCopyWithAssumedAlignmentILi128EEENS4_14SM90_TMA_STOREES31_S33_S33_EEEvvEEEEvNT_6ParamsE:
	.zero		3968


//--------------------- SYMBOLS --------------------------

	.type		.nv.reservedSmem.offset0,@object
	.size		.nv.reservedSmem.offset0,0x4
	.type		.nv.reservedSmem.cap,@object
	.size		.nv.reservedSmem.cap,0x4
	.type		__assertfail,@function
